def matmul_kernel(
    a_ptr,
    b_ptr,
    c_ptr,
    M,
    N,
    K,
    stride_am,
    stride_ak,
    stride_bk,
    stride_bn,
    stride_cm,
    stride_cn,
    BLOCK_M: tl.constexpr,
    BLOCK_N: tl.constexpr,
    BLOCK_K: tl.constexpr,
    GROUP_M: tl.constexpr,
):
    pid = tl.program_id(axis=0)
    num_pid_m = tl.cdiv(M, BLOCK_M)
    num_pid_n = tl.cdiv(N, BLOCK_N)
    num_pid_in_group = GROUP_M * num_pid_n
    group_id = pid // num_pid_in_group
    first_pid_m = group_id * GROUP_M
    group_size_m = min(num_pid_m - first_pid_m, GROUP_M)
    pid_m = first_pid_m + ((pid % num_pid_in_group) % group_size_m)
    pid_n = (pid % num_pid_in_group) // group_size_m

    offs_am = (pid_m * BLOCK_M + tl.arange(0, BLOCK_M)) % M
    offs_bn = (pid_n * BLOCK_N + tl.arange(0, BLOCK_N)) % N
    offs_k = tl.arange(0, BLOCK_K)
    a_ptrs = a_ptr + offs_am[:, None] * stride_am + offs_k[None, :] * stride_ak
    b_ptrs = b_ptr + offs_k[:, None] * stride_bk + offs_bn[None, :] * stride_bn

    acc = tl.zeros((BLOCK_M, BLOCK_N), dtype=tl.float32)
    for kk in range(0, tl.cdiv(K, BLOCK_K)):
        a = tl.load(a_ptrs, mask=offs_k[None, :] < K - kk * BLOCK_K, other=0.0)
        b = tl.load(b_ptrs, mask=offs_k[:, None] < K - kk * BLOCK_K, other=0.0)
        acc = tl.dot(a, b, acc)
        a_ptrs += BLOCK_K * stride_ak
        b_ptrs += BLOCK_K * stride_bk

    c = acc.to(c_ptr.dtype.element_ty)
    offs_cm = pid_m * BLOCK_M + tl.arange(0, BLOCK_M)
    offs_cn = pid_n * BLOCK_N + tl.arange(0, BLOCK_N)
    c_ptrs = c_ptr + offs_cm[:, None] * stride_cm + offs_cn[None, :] * stride_cn
    mask = (offs_cm[:, None] < M) & (offs_cn[None, :] < N)
    tl.store(c_ptrs, c, mask=mask)

# config = {"BLOCK_K": 128, "BLOCK_M": 64, "BLOCK_N": 128, "GROUP_M": 8, "arch": "sm_100", "dtype": "bf16", "num_ctas": 1, "num_stages": 3, "num_warps": 1}
# arch = sm_100


// ===== COMPILED SASS (sm_100a) =====

	.target	sm_100a

	.elftype	@"ET_EXEC"


//--------------------- .note.nv.tkinfo           --------------------------
	.section	.note.nv.tkinfo,"",@"SHT_NOTE"
	.sectionflags	@"SHF_NOTE_NV_TKINFO"
	.tkinfo
        /*0018*/ 	.word	0x00000081
        /*0030*/ 	.string	""
        /*0030*/ 	.string	"ptxas-blackwell"
        /*0030*/ 	.string	"Cuda compilation tools, release 12.9, V12.9.86"
        /*0030*/ 	.string	"Build cuda_12.9.r12.9/compiler.36037853_0"
        /*0030*/ 	.string	"-v  -suppress-debug-info  -lineinfo  -arch sm_100a "



//--------------------- .note.nv.cuver            --------------------------
	.section	.note.nv.cuver,"",@"SHT_NOTE"
	.sectionflags	@"SHF_NOTE_NV_CUVER"
        /*0018*/ 	.short	0x0001
        /*001a*/ 	.short	0x0064
        /*001c*/ 	.short	0x0001
        /*001e*/ 	.short	0x0000
        /*0020*/ 	.short	0x0001
        /*0022*/ 	.short	0x0000


//--------------------- .nv.info                  --------------------------
	.section	.nv.info,"",@"SHT_CUDA_INFO"
	.align	4


	//----- nvinfo : EIATTR_REGCOUNT
	.align		4
        /*0000*/ 	.byte	0x04, 0x2f
        /*0002*/ 	.short	(.L_1 - .L_0)
	.align		4
.L_0:
        /*0004*/ 	.word	index@(matmul_kernel)
        /*0008*/ 	.word	0x00000040


	//----- nvinfo : EIATTR_FRAME_SIZE
	.align		4
.L_1:
        /*000c*/ 	.byte	0x04, 0x11
        /*000e*/ 	.short	(.L_3 - .L_2)
	.align		4
.L_2:
        /*0010*/ 	.word	index@(matmul_kernel)
        /*0014*/ 	.word	0x000042a8


	//----- nvinfo : EIATTR_MIN_STACK_SIZE
	.align		4
.L_3:
        /*0018*/ 	.byte	0x04, 0x12
        /*001a*/ 	.short	(.L_5 - .L_4)
	.align		4
.L_4:
        /*001c*/ 	.word	index@(matmul_kernel)
        /*0020*/ 	.word	0x000042a8
.L_5:


//--------------------- .nv.info.matmul_kernel    --------------------------
	.section	.nv.info.matmul_kernel,"",@"SHT_CUDA_INFO"
	.sectionflags	@""
	.align	4


	//----- nvinfo : EIATTR_CUDA_API_VERSION
	.align		4
        /*0000*/ 	.byte	0x04, 0x37
        /*0002*/ 	.short	(.L_7 - .L_6)
.L_6:
        /*0004*/ 	.word	0x00000081


	//----- nvinfo : EIATTR_KPARAM_INFO
	.align		4
.L_7:
        /*0008*/ 	.byte	0x04, 0x17
        /*000a*/ 	.short	(.L_9 - .L_8)
.L_8:
        /*000c*/ 	.word	0x00000000
        /*0010*/ 	.short	0x000d
        /*0012*/ 	.short	0x0048
        /*0014*/ 	.byte	0x00, 0xf4, 0x21, 0x00


	//----- nvinfo : EIATTR_KPARAM_INFO
	.align		4
.L_9:
        /*0018*/ 	.byte	0x04, 0x17
        /*001a*/ 	.short	(.L_11 - .L_10)
.L_10:
        /*001c*/ 	.word	0x00000000
        /*0020*/ 	.short	0x000c
        /*0022*/ 	.short	0x0040
        /*0024*/ 	.byte	0x00, 0xf4, 0x21, 0x00


	//----- nvinfo : EIATTR_KPARAM_INFO
	.align		4
.L_11:
        /*0028*/ 	.byte	0x04, 0x17
        /*002a*/ 	.short	(.L_13 - .L_12)
.L_12:
        /*002c*/ 	.word	0x00000000
        /*0030*/ 	.short	0x000b
        /*0032*/ 	.short	0x0038
        /*0034*/ 	.byte	0x00, 0xf0, 0x11, 0x00


	//----- nvinfo : EIATTR_KPARAM_INFO
	.align		4
.L_13:
        /*0038*/ 	.byte	0x04, 0x17
        /*003a*/ 	.short	(.L_15 - .L_14)
.L_14:
        /*003c*/ 	.word	0x00000000
        /*0040*/ 	.short	0x000a
        /*0042*/ 	.short	0x0034
        /*0044*/ 	.byte	0x00, 0xf0, 0x11, 0x00


	//----- nvinfo : EIATTR_KPARAM_INFO
	.align		4
.L_15:
        /*0048*/ 	.byte	0x04, 0x17
        /*004a*/ 	.short	(.L_17 - .L_16)
.L_16:
        /*004c*/ 	.word	0x00000000
        /*0050*/ 	.short	0x0009
        /*0052*/ 	.short	0x0030
        /*0054*/ 	.byte	0x00, 0xf0, 0x11, 0x00


	//----- nvinfo : EIATTR_KPARAM_INFO
	.align		4
.L_17:
        /*0058*/ 	.byte	0x04, 0x17
        /*005a*/ 	.short	(.L_19 - .L_18)
.L_18:
        /*005c*/ 	.word	0x00000000
        /*0060*/ 	.short	0x0008
        /*0062*/ 	.short	0x002c
        /*0064*/ 	.byte	0x00, 0xf0, 0x11, 0x00


	//----- nvinfo : EIATTR_KPARAM_INFO
	.align		4
.L_19:
        /*0068*/ 	.byte	0x04, 0x17
        /*006a*/ 	.short	(.L_21 - .L_20)
.L_20:
        /*006c*/ 	.word	0x00000000
        /*0070*/ 	.short	0x0007
        /*0072*/ 	.short	0x0028
        /*0074*/ 	.byte	0x00, 0xf0, 0x11, 0x00


	//----- nvinfo : EIATTR_KPARAM_INFO
	.align		4
.L_21:
        /*0078*/ 	.byte	0x04, 0x17
        /*007a*/ 	.short	(.L_23 - .L_22)
.L_22:
        /*007c*/ 	.word	0x00000000
        /*0080*/ 	.short	0x0006
        /*0082*/ 	.short	0x0024
        /*0084*/ 	.byte	0x00, 0xf0, 0x11, 0x00


	//----- nvinfo : EIATTR_KPARAM_INFO
	.align		4
.L_23:
        /*0088*/ 	.byte	0x04, 0x17
        /*008a*/ 	.short	(.L_25 - .L_24)
.L_24:
        /*008c*/ 	.word	0x00000000
        /*0090*/ 	.short	0x0005
        /*0092*/ 	.short	0x0020
        /*0094*/ 	.byte	0x00, 0xf0, 0x11, 0x00


	//----- nvinfo : EIATTR_KPARAM_INFO
	.align		4
.L_25:
        /*0098*/ 	.byte	0x04, 0x17
        /*009a*/ 	.short	(.L_27 - .L_26)
.L_26:
        /*009c*/ 	.word	0x00000000
        /*00a0*/ 	.short	0x0004
        /*00a2*/ 	.short	0x001c
        /*00a4*/ 	.byte	0x00, 0xf0, 0x11, 0x00


	//----- nvinfo : EIATTR_KPARAM_INFO
	.align		4
.L_27:
        /*00a8*/ 	.byte	0x04, 0x17
        /*00aa*/ 	.short	(.L_29 - .L_28)
.L_28:
        /*00ac*/ 	.word	0x00000000
        /*00b0*/ 	.short	0x0003
        /*00b2*/ 	.short	0x0018
        /*00b4*/ 	.byte	0x00, 0xf0, 0x11, 0x00


	//----- nvinfo : EIATTR_KPARAM_INFO
	.align		4
.L_29:
        /*00b8*/ 	.byte	0x04, 0x17
        /*00ba*/ 	.short	(.L_31 - .L_30)
.L_30:
        /*00bc*/ 	.word	0x00000000
        /*00c0*/ 	.short	0x0002
        /*00c2*/ 	.short	0x0010
        /*00c4*/ 	.byte	0x00, 0xf4, 0x21, 0x00


	//----- nvinfo : EIATTR_KPARAM_INFO
	.align		4
.L_31:
        /*00c8*/ 	.byte	0x04, 0x17
        /*00ca*/ 	.short	(.L_33 - .L_32)
.L_32:
        /*00cc*/ 	.word	0x00000000
        /*00d0*/ 	.short	0x0001
        /*00d2*/ 	.short	0x0008
        /*00d4*/ 	.byte	0x00, 0xf4, 0x21, 0x00


	//----- nvinfo : EIATTR_KPARAM_INFO
	.align		4
.L_33:
        /*00d8*/ 	.byte	0x04, 0x17
        /*00da*/ 	.short	(.L_35 - .L_34)
.L_34:
        /*00dc*/ 	.word	0x00000000
        /*00e0*/ 	.short	0x0000
        /*00e2*/ 	.short	0x0000
        /*00e4*/ 	.byte	0x00, 0xf4, 0x21, 0x00


	//----- nvinfo : EIATTR_SPARSE_MMA_MASK
	.align		4
.L_35:
        /*00e8*/ 	.byte	0x03, 0x50
        /*00ea*/ 	.short	0x0000


	//----- nvinfo : EIATTR_MAXREG_COUNT
	.align		4
        /*00ec*/ 	.byte	0x03, 0x1b
        /*00ee*/ 	.short	0x00ff


	//----- nvinfo : EIATTR_NUM_BARRIERS
	.align		4
        /*00f0*/ 	.byte	0x02, 0x4c
        /*00f2*/ 	.byte	0x01
	.zero		1


	//----- nvinfo : EIATTR_ANNOTATIONS
	.align		4
        /*00f4*/ 	.byte	0x04, 0x55
        /*00f6*/ 	.short	(.L_37 - .L_36)


	//   ....[0]....
.L_36:
        /*00f8*/ 	.word	0x00000001
        /*00fc*/ 	.byte	0xa0, 0x01, 0x00, 0x00, 0x01, 0x00, 0x00, 0x00, 0xf0, 0x01, 0x00, 0x00, 0x01, 0x00, 0x00, 0x00
        /* <DEDUP_REMOVED lines=4049> */
        /*fe1c*/ 	.byte	0x80, 0xec, 0x03, 0x00


	//----- nvinfo : EIATTR_COOP_GROUP_MASK_REGIDS
	.align		4
.L_37:
        /*fe20*/ 	.byte	0x04, 0x29
        /*fe22*/ 	.short	(.L_39 - .L_38)


	//   ....[0]....
.L_38:
        /*fe24*/ 	.word	0xffffffff


	//   ....[1]....
        /*fe28*/ 	.word	0xffffffff


	//   ....[2]....
        /*fe2c*/ 	.word	0xffffffff


	//   ....[3]....
        /*fe30*/ 	.word	0xffffffff


	//   ....[4]....
        /*fe34*/ 	.word	0xffffffff


	//   ....[5]....
        /*fe38*/ 	.word	0xffffffff


	//   ....[6]....
        /*fe3c*/ 	.word	0xffffffff


	//   ....[7]....
        /*fe40*/ 	.word	0xffffffff


	//   ....[8]....
        /*fe44*/ 	.word	0xffffffff


	//   ....[9]....
        /*fe48*/ 	.word	0xffffffff


	//   ....[10]....
        /*fe4c*/ 	.word	0xffffffff


	//   ....[11]....
        /*fe50*/ 	.word	0xffffffff


	//   ....[12]....
        /*fe54*/ 	.word	0xffffffff


	//   ....[13]....
        /*fe58*/ 	.word	0xffffffff


	//   ....[14]....
        /*fe5c*/ 	.word	0xffffffff


	//   ....[15]....
        /*fe60*/ 	.word	0xffffffff


	//   ....[16]....
        /*fe64*/ 	.word	0xffffffff


	//   ....[17]....
        /*fe68*/ 	.word	0xffffffff


	//   ....[18]....
        /*fe6c*/ 	.word	0xffffffff


	//   ....[19]....
        /*fe70*/ 	.word	0xffffffff


	//   ....[20]....
        /*fe74*/ 	.word	0xffffffff


	//   ....[21]....
        /*fe78*/ 	.word	0xffffffff


	//   ....[22]....
        /*fe7c*/ 	.word	0xffffffff


	//   ....[23]....
        /*fe80*/ 	.word	0xffffffff


	//   ....[24]....
        /*fe84*/ 	.word	0xffffffff


	//   ....[25]....
        /*fe88*/ 	.word	0xffffffff


	//   ....[26]....
        /*fe8c*/ 	.word	0xffffffff


	//   ....[27]....
        /*fe90*/ 	.word	0xffffffff


	//   ....[28]....
        /*fe94*/ 	.word	0xffffffff


	//   ....[29]....
        /*fe98*/ 	.word	0xffffffff


	//   ....[30]....
        /*fe9c*/ 	.word	0xffffffff


	//   ....[31]....
        /*fea0*/ 	.word	0xffffffff


	//   ....[32]....
        /*fea4*/ 	.word	0xffffffff


	//   ....[33]....
        /*fea8*/ 	.word	0xffffffff


	//   ....[34]....
        /*feac*/ 	.word	0xffffffff


	//   ....[35]....
        /*feb0*/ 	.word	0xffffffff


	//   ....[36]....
        /*feb4*/ 	.word	0xffffffff


	//   ....[37]....
        /*feb8*/ 	.word	0xffffffff


	//   ....[38]....
        /*febc*/ 	.word	0xffffffff


	//   ....[39]....
        /*fec0*/ 	.word	0xffffffff


	//   ....[40]....
        /*fec4*/ 	.word	0xffffffff


	//   ....[41]....
        /*fec8*/ 	.word	0xffffffff


	//   ....[42]....
        /*fecc*/ 	.word	0xffffffff


	//   ....[43]....
        /*fed0*/ 	.word	0xffffffff


	//   ....[44]....
        /*fed4*/ 	.word	0xffffffff


	//   ....[45]....
        /*fed8*/ 	.word	0xffffffff


	//   ....[46]....
        /*fedc*/ 	.word	0xffffffff


	//   ....[47]....
        /*fee0*/ 	.word	0xffffffff


	//   ....[48]....
        /*fee4*/ 	.word	0xffffffff


	//   ....[49]....
        /*fee8*/ 	.word	0xffffffff


	//   ....[50]....
        /*feec*/ 	.word	0xffffffff


	//   ....[51]....
        /*fef0*/ 	.word	0xffffffff


	//   ....[52]....
        /*fef4*/ 	.word	0xffffffff


	//   ....[53]....
        /*fef8*/ 	.word	0xffffffff


	//   ....[54]....
        /*fefc*/ 	.word	0xffffffff


	//   ....[55]....
        /*ff00*/ 	.word	0xffffffff


	//   ....[56]....
        /*ff04*/ 	.word	0xffffffff


	//   ....[57]....
        /*ff08*/ 	.word	0xffffffff


	//   ....[58]....
        /*ff0c*/ 	.word	0xffffffff


	//   ....[59]....
        /*ff10*/ 	.word	0xffffffff


	//   ....[60]....
        /*ff14*/ 	.word	0xffffffff


	//   ....[61]....
        /*ff18*/ 	.word	0xffffffff


	//   ....[62]....
        /*ff1c*/ 	.word	0xffffffff


	//----- nvinfo : EIATTR_COOP_GROUP_INSTR_OFFSETS
	.align		4
.L_39:
        /*ff20*/ 	.byte	0x04, 0x28
        /*ff22*/ 	.short	(.L_41 - .L_40)


	//   ....[0]....
.L_40:
        /*ff24*/ 	.word	0x0006bb80


	//   ....[1]....
        /*ff28*/ 	.word	0x0006bba0


	//   ....[2]....
        /*ff2c*/ 	.word	0x0006bc30


	//   ....[3]....
        /*ff30*/ 	.word	0x0006bcd0


	//   ....[4]....
        /*ff34*/ 	.word	0x0006bda0


	//   ....[5]....
        /*ff38*/ 	.word	0x0006bdc0


	//   ....[6]....
        /*ff3c*/ 	.word	0x0006be40


	//   ....[7]....
        /*ff40*/ 	.word	0x0006be60


	//   ....[8]....
        /*ff44*/ 	.word	0x0006be80


	//   ....[9]....
        /*ff48*/ 	.word	0x0006bea0


	//   ....[10]....
        /*ff4c*/ 	.word	0x0006bec0


	//   ....[11]....
        /*ff50*/ 	.word	0x0006bee0


	//   ....[12]....
        /*ff54*/ 	.word	0x0006bf60


	//   ....[13]....
        /*ff58*/ 	.word	0x0006bfb0


	//   ....[14]....
        /*ff5c*/ 	.word	0x0006bfe0


	//   ....[15]....
        /*ff60*/ 	.word	0x0006c000


	//   ....[16]....
        /*ff64*/ 	.word	0x0006c070


	//   ....[17]....
        /*ff68*/ 	.word	0x0006c090


	//   ....[18]....
        /*ff6c*/ 	.word	0x0006c100


	//   ....[19]....
        /*ff70*/ 	.word	0x0006c120


	//   ....[20]....
        /*ff74*/ 	.word	0x0006c140


	//   ....[21]....
        /*ff78*/ 	.word	0x0006c180


	//   ....[22]....
        /*ff7c*/ 	.word	0x0006c1a0


	//   ....[23]....
        /*ff80*/ 	.word	0x0006c1c0


	//   ....[24]....
        /*ff84*/ 	.word	0x0006c320


	//   ....[25]....
        /*ff88*/ 	.word	0x0006c3c0


	//   ....[26]....
        /*ff8c*/ 	.word	0x0006c480


	//   ....[27]....
        /*ff90*/ 	.word	0x0006c4a0


	//   ....[28]....
        /*ff94*/ 	.word	0x0006c4c0


	//   ....[29]....
        /*ff98*/ 	.word	0x0006c4e0


	//   ....[30]....
        /*ff9c*/ 	.word	0x0006c580


	//   ....[31]....
        /*ffa0*/ 	.word	0x0006c5a0


	//   ....[32]....
        /*ffa4*/ 	.word	0x0006c5c0


	//   ....[33]....
        /*ffa8*/ 	.word	0x0006c5e0


	//   ....[34]....
        /*ffac*/ 	.word	0x0006c600


	//   ....[35]....
        /*ffb0*/ 	.word	0x0006c620


	//   ....[36]....
        /*ffb4*/ 	.word	0x0006c700


	//   ....[37]....
        /*ffb8*/ 	.word	0x0006c720


	//   ....[38]....
        /*ffbc*/ 	.word	0x0006c740


	//   ....[39]....
        /*ffc0*/ 	.word	0x0006c760


	//   ....[40]....
        /*ffc4*/ 	.word	0x0006c780


	//   ....[41]....
        /*ffc8*/ 	.word	0x0006c810


	//   ....[42]....
        /*ffcc*/ 	.word	0x0006c830


	//   ....[43]....
        /*ffd0*/ 	.word	0x0006c850


	//   ....[44]....
        /*ffd4*/ 	.word	0x0006c870


	//   ....[45]....
        /*ffd8*/ 	.word	0x0006c890


	//   ....[46]....
        /*ffdc*/ 	.word	0x0006c8b0


	//   ....[47]....
        /*ffe0*/ 	.word	0x0006c8d0


	//   ....[48]....
        /*ffe4*/ 	.word	0x0006c8f0


	//   ....[49]....
        /*ffe8*/ 	.word	0x0006c910


	//   ....[50]....
        /*ffec*/ 	.word	0x0006c930


	//   ....[51]....
        /*fff0*/ 	.word	0x0006c950


	//   ....[52]....
        /*fff4*/ 	.word	0x0006c970


	//   ....[53]....
        /*fff8*/ 	.word	0x0006c990


	//   ....[54]....
        /*fffc*/ 	.word	0x0006c9b0


	//   ....[55]....
        /*10000*/ 	.word	0x0006c9d0


	//   ....[56]....
        /*10004*/ 	.word	0x0006ca20


	//   ....[57]....
        /*10008*/ 	.word	0x0006ca40


	//   ....[58]....
        /*1000c*/ 	.word	0x0006ca60


	//   ....[59]....
        /*10010*/ 	.word	0x0006ca80


	//   ....[60]....
        /*10014*/ 	.word	0x0006caa0


	//   ....[61]....
        /*10018*/ 	.word	0x0006cac0


	//   ....[62]....
        /*1001c*/ 	.word	0x0006cbe0


	//----- nvinfo : EIATTR_VRC_CTA_INIT_COUNT
	.align		4
.L_41:
        /*10020*/ 	.byte	0x02, 0x4a
	.zero		1
	.zero		1


	//----- nvinfo : EIATTR_EXIT_INSTR_OFFSETS
	.align		4
        /*10024*/ 	.byte	0x04, 0x1c
        /*10026*/ 	.short	(.L_43 - .L_42)


	//   ....[0]....
.L_42:
        /*10028*/ 	.word	0x000734d0


	//   ....[1]....
        /*1002c*/ 	.word	0x00073500


	//----- nvinfo : EIATTR_REQNTID
	.align		4
.L_43:
        /*10030*/ 	.byte	0x04, 0x10
        /*10032*/ 	.short	(.L_45 - .L_44)
.L_44:
        /*10034*/ 	.word	0x00000020
        /*10038*/ 	.word	0x00000001
        /*1003c*/ 	.word	0x00000001


	//----- nvinfo : EIATTR_CBANK_PARAM_SIZE
	.align		4
.L_45:
        /*10040*/ 	.byte	0x03, 0x19
        /*10042*/ 	.short	0x0050


	//----- nvinfo : EIATTR_PARAM_CBANK
	.align		4
        /*10044*/ 	.byte	0x04, 0x0a
        /*10046*/ 	.short	(.L_47 - .L_46)
	.align		4
.L_46:
        /*10048*/ 	.word	index@(.nv.constant0.matmul_kernel)
        /*1004c*/ 	.short	0x0380
        /*1004e*/ 	.short	0x0050


	//----- nvinfo : EIATTR_SW_WAR
	.align		4
.L_47:
        /*10050*/ 	.byte	0x04, 0x36
        /*10052*/ 	.short	(.L_49 - .L_48)
.L_48:
        /*10054*/ 	.word	0x00000008
.L_49:


//--------------------- .nv.compat                --------------------------
	.section	.nv.compat,"",@"SHT_CUDA_COMPAT_INFO"
	.align	4
        /*0000*/ 	.byte	0x02, 0x02, 0x01, 0x00, 0x02, 0x05, 0x05, 0x00, 0x02, 0x03, 0x00, 0x00, 0x02, 0x06, 0x01, 0x00


//--------------------- .nv.callgraph             --------------------------
	.section	.nv.callgraph,"",@"SHT_CUDA_CALLGRAPH"
	.align	4
	.sectionentsize	8
	.align		4
        /*0000*/ 	.word	0x00000000
	.align		4
        /*0004*/ 	.word	0xffffffff
	.align		4
        /*0008*/ 	.word	0x00000000
	.align		4
        /*000c*/ 	.word	0xfffffffe
	.align		4
        /*0010*/ 	.word	0x00000000
	.align		4
        /*0014*/ 	.word	0xfffffffd
	.align		4
        /*0018*/ 	.word	0x00000000
	.align		4
        /*001c*/ 	.word	0xfffffffc


//--------------------- .text.matmul_kernel       --------------------------
	.section	.text.matmul_kernel,"ax",@progbits
	.align	128
        .global         matmul_kernel
        .type           matmul_kernel,@function
        .size           matmul_kernel,(.L_x_3 - matmul_kernel)
        .other          matmul_kernel,@"STO_CUDA_ENTRY STV_DEFAULT"
matmul_kernel:
.text.matmul_kernel:
[----:B------:R-:W0:Y:S08]  /*0000*/  LDC R1, c[0x0][0x37c] ;  /* 0x0000df00ff017b82 */ /* 0x000e300000000800 */
[----:B------:R-:W1:Y:S01]  /*0010*/  LDC.64 R2, c[0x0][0x398] ;  /* 0x0000e600ff027b82 */ /* 0x000e620000000a00 */
[----:B------:R-:W2:Y:S01]  /*0020*/  S2R R7, SR_CTAID.X ;  /* 0x0000000000077919 */ /* 0x000ea20000002500 */
[----:B0-----:R-:W-:Y:S01]  /*0030*/  VIADD R1, R1, 0xffffbd58 ;  /* 0xffffbd5801017836 */ /* 0x001fe20000000000 */
[----:B------:R-:W0:Y:S01]  /*0040*/  LDCU UR4, c[0x0][0x3a0] ;  /* 0x00007400ff0477ac */ /* 0x000e220008000800 */
[----:B------:R-:W-:Y:S01]  /*0050*/  CS2R R14, SRZ ;  /* 0x00000000000e7805 */ /* 0x000fe2000001ff00 */
[----:B------:R-:W3:Y:S01]  /*0060*/  S2R R61, SR_TID.X ;  /* 0x00000000003d7919 */ /* 0x000ee20000002100 */
[----:B------:R-:W-:-:S02]  /*0070*/  CS2R R16, SRZ ;  /* 0x0000000000107805 */ /* 0x000fc4000001ff00 */
[----:B------:R-:W-:Y:S01]  /*0080*/  CS2R R18, SRZ ;  /* 0x0000000000127805 */ /* 0x000fe2000001ff00 */
[----:B------:R-:W4:Y:S01]  /*0090*/  S2UR UR6, SR_CgaCtaId ;  /* 0x00000000000679c3 */ /* 0x000f220000008800 */
[----:B------:R-:W-:Y:S02]  /*00a0*/  CS2R R20, SRZ ;  /* 0x0000000000147805 */ /* 0x000fe4000001ff00 */
[----:B------:R-:W-:Y:S02]  /*00b0*/  CS2R R22, SRZ ;  /* 0x0000000000167805 */ /* 0x000fe4000001ff00 */
[----:B------:R-:W-:Y:S02]  /*00c0*/  CS2R R24, SRZ ;  /* 0x0000000000187805 */ /* 0x000fe4000001ff00 */
[----:B------:R-:W-:Y:S02]  /*00d0*/  CS2R R26, SRZ ;  /* 0x00000000001a7805 */ /* 0x000fe4000001ff00 */
[----:B------:R-:W-:-:S02]  /*00e0*/  CS2R R28, SRZ ;  /* 0x00000000001c7805 */ /* 0x000fc4000001ff00 */
[----:B------:R-:W-:Y:S02]  /*00f0*/  CS2R R30, SRZ ;  /* 0x00000000001e7805 */ /* 0x000fe4000001ff00 */
[----:B------:R-:W-:Y:S02]  /*0100*/  CS2R R32, SRZ ;  /* 0x0000000000207805 */ /* 0x000fe4000001ff00 */
[----:B------:R-:W-:Y:S02]  /*0110*/  CS2R R34, SRZ ;  /* 0x0000000000227805 */ /* 0x000fe4000001ff00 */
[----:B------:R-:W-:Y:S02]  /*0120*/  CS2R R36, SRZ ;  /* 0x0000000000247805 */ /* 0x000fe4000001ff00 */
[----:B------:R-:W-:Y:S02]  /*0130*/  CS2R R38, SRZ ;  /* 0x0000000000267805 */ /* 0x000fe4000001ff00 */
[----:B------:R-:W-:-:S02]  /*0140*/  CS2R R40, SRZ ;  /* 0x0000000000287805 */ /* 0x000fc4000001ff00 */
[----:B------:R-:W-:Y:S01]  /*0150*/  CS2R R42, SRZ ;  /* 0x00000000002a7805 */ /* 0x000fe2000001ff00 */
[----:B0-----:R-:W-:Y:S01]  /*0160*/  UIADD3 UR4, UPT, UPT, UR4, 0x7f, URZ ;  /* 0x0000007f04047890 */ /* 0x001fe2000fffe0ff */
[----:B------:R-:W-:Y:S02]  /*0170*/  CS2R R44, SRZ ;  /* 0x00000000002c7805 */ /* 0x000fe4000001ff00 */
[----:B------:R-:W-:Y:S01]  /*0180*/  CS2R R46, SRZ ;  /* 0x00000000002e7805 */ /* 0x000fe2000001ff00 */
[----:B-1----:R-:W-:Y:S01]  /*0190*/  VIADD R0, R3, 0x7f ;  /* 0x0000007f03007836 */ /* 0x002fe20000000000 */
[----:B------:R0:W-:Y:S01]  /*01a0*/  STL [R1+0x211c], R3 ;  /* 0x00211c0301007387 */ /* 0x0001e20000100800 */
[----:B------:R-:W-:Y:S01]  /*01b0*/  UISETP.GE.AND UP0, UPT, UR4, 0x80, UPT ;  /* 0x000000800400788c */ /* 0x000fe2000bf06270 */
[----:B------:R-:W-:Y:S02]  /*01c0*/  CS2R R48, SRZ ;  /* 0x0000000000307805 */ /* 0x000fe4000001ff00 */
[----:B------:R-:W-:-:S02]  /*01d0*/  CS2R R50, SRZ ;  /* 0x0000000000327805 */ /* 0x000fc4000001ff00 */
[----:B------:R-:W-:Y:S01]  /*01e0*/  SHF.R.S32.HI R5, RZ, 0x1f, R0 ;  /* 0x0000001fff057819 */ /* 0x000fe20000011400 */
[----:B------:R1:W-:Y:S01]  /*01f0*/  STL [R1+0x2120], R2 ;  /* 0x0021200201007387 */ /* 0x0003e20000100800 */
[----:B------:R-:W-:Y:S02]  /*0200*/  CS2R R52, SRZ ;  /* 0x0000000000347805 */ /* 0x000fe4000001ff00 */
[----:B------:R-:W-:Y:S02]  /*0210*/  CS2R R54, SRZ ;  /* 0x0000000000367805 */ /* 0x000fe4000001ff00 */
[----:B------:R-:W-:Y:S01]  /*0220*/  LEA.HI R5, R5, R0, RZ, 0x7 ;  /* 0x0000000005057211 */ /* 0x000fe200078f38ff */
[----:B------:R-:W-:Y:S01]  /*0230*/  STL [R1+0x80], RZ ;  /* 0x000080ff01007387 */ /* 0x000fe20000100800 */
[----:B--2---:R-:W-:Y:S02]  /*0240*/  IABS R10, R7 ;  /* 0x00000007000a7213 */ /* 0x004fe40000000000 */
[----:B------:R-:W-:-:S02]  /*0250*/  CS2R R56, SRZ ;  /* 0x0000000000387805 */ /* 0x000fc4000001ff00 */
[----:B------:R-:W-:Y:S01]  /*0260*/  SHF.R.S32.HI R5, RZ, 0x7, R5 ;  /* 0x00000007ff057819 */ /* 0x000fe20000011405 */
[----:B------:R-:W-:Y:S01]  /*0270*/  STL [R1+0x84], RZ ;  /* 0x000084ff01007387 */ /* 0x000fe20000100800 */
[----:B---3--:R-:W-:Y:S02]  /*0280*/  LOP3.LUT R61, R61, 0x1f, RZ, 0xc0, !PT ;  /* 0x0000001f3d3d7812 */ /* 0x008fe400078ec0ff */
[----:B------:R-:W-:Y:S01]  /*0290*/  CS2R R58, SRZ ;  /* 0x00000000003a7805 */ /* 0x000fe2000001ff00 */
[----:B------:R-:W-:Y:S01]  /*02a0*/  UMOV UR5, 0x400 ;  /* 0x0000040000057882 */ /* 0x000fe20000000000 */
[----:B------:R-:W-:Y:S01]  /*02b0*/  IMAD.SHL.U32 R6, R5, 0x8, RZ ;  /* 0x0000000805067824 */ /* 0x000fe200078e00ff */
[----:B------:R-:W-:Y:S01]  /*02c0*/  STL [R1+0x88], RZ ;  /* 0x000088ff01007387 */ /* 0x000fe20000100800 */
[----:B------:R-:W2:Y:S03]  /*02d0*/  LDCU.64 UR12, c[0x0][0x358] ;  /* 0x00006b00ff0c77ac */ /* 0x000ea60008000a00 */
[-C--:B------:R-:W-:Y:S01]  /*02e0*/  IABS R9, R6.reuse ;  /* 0x0000000600097213 */ /* 0x080fe20000000000 */
[----:B------:R-:W-:Y:S01]  /*02f0*/  STL [R1+0x8c], RZ ;  /* 0x00008cff01007387 */ /* 0x000fe20000100800 */
[----:B------:R-:W-:Y:S01]  /*0300*/  IABS R12, R6 ;  /* 0x00000006000c7213 */ /* 0x000fe20000000000 */
[----:B----4-:R-:W-:Y:S01]  /*0310*/  ULEA UR5, UR6, UR5, 0x18 ;  /* 0x0000000506057291 */ /* 0x010fe2000f8ec0ff */
[----:B------:R-:W3:Y:S01]  /*0320*/  I2F.RP R0, R9 ;  /* 0x0000000900007306 */ /* 0x000ee20000209400 */
[----:B------:R-:W-:Y:S04]  /*0330*/  STL [R1+0x70], RZ ;  /* 0x000070ff01007387 */ /* 0x000fe80000100800 */
[----:B------:R-:W-:Y:S04]  /*0340*/  STL [R1+0x74], RZ ;  /* 0x000074ff01007387 */ /* 0x000fe80000100800 */
[----:B------:R-:W-:Y:S04]  /*0350*/  STL [R1+0x78], RZ ;  /* 0x000078ff01007387 */ /* 0x000fe80000100800 */
[----:B------:R-:W-:Y:S01]  /*0360*/  STL [R1+0x7c], RZ ;  /* 0x00007cff01007387 */ /* 0x000fe20000100800 */
[----:B---3--:R-:W3:Y:S03]  /*0370*/  MUFU.RCP R0, R0 ;  /* 0x0000000000007308 */ /* 0x008ee60000001000 */
[----:B------:R-:W-:Y:S04]  /*0380*/  STL [R1+0x60], RZ ;  /* 0x000060ff01007387 */ /* 0x000fe80000100800 */
[----:B------:R-:W-:Y:S04]  /*0390*/  STL [R1+0x64], RZ ;  /* 0x000064ff01007387 */ /* 0x000fe80000100800 */
[----:B------:R-:W-:Y:S04]  /*03a0*/  STL [R1+0x68], RZ ;  /* 0x000068ff01007387 */ /* 0x000fe80000100800 */
[----:B------:R-:W-:Y:S01]  /*03b0*/  STL [R1+0x6c], RZ ;  /* 0x00006cff01007387 */ /* 0x000fe20000100800 */
[----:B---3--:R-:W-:-:S03]  /*03c0*/  VIADD R4, R0, 0xffffffe ;  /* 0x0ffffffe00047836 */ /* 0x008fc60000000000 */
[----:B------:R-:W-:Y:S01]  /*03d0*/  STL [R1+0x50], RZ ;  /* 0x000050ff01007387 */ /* 0x000fe20000100800 */
[----:B------:R-:W-:Y:S01]  /*03e0*/  IMAD.MOV R0, RZ, RZ, -R12 ;  /* 0x000000ffff007224 */ /* 0x000fe200078e0a0c */
[----:B------:R3:W4:Y:S02]  /*03f0*/  F2I.FTZ.U32.TRUNC.NTZ R5, R4 ;  /* 0x0000000400057305 */ /* 0x000724000021f000 */
[----:B------:R-:W-:Y:S04]  /*0400*/  STL [R1+0x54], RZ ;  /* 0x000054ff01007387 */ /* 0x000fe80000100800 */
[----:B------:R-:W-:Y:S01]  /*0410*/  STL [R1+0x58], RZ ;  /* 0x000058ff01007387 */ /* 0x000fe20000100800 */
[----:B---3--:R-:W-:-:S03]  /*0420*/  IMAD.MOV.U32 R4, RZ, RZ, RZ ;  /* 0x000000ffff047224 */ /* 0x008fc600078e00ff */
[----:B------:R-:W-:Y:S04]  /*0430*/  STL [R1+0x5c], RZ ;  /* 0x00005cff01007387 */ /* 0x000fe80000100800 */
[----:B------:R-:W-:Y:S01]  /*0440*/  STL [R1+0x40], RZ ;  /* 0x000040ff01007387 */ /* 0x000fe20000100800 */
[----:B----4-:R-:W-:-:S03]  /*0450*/  IMAD.MOV R8, RZ, RZ, -R5 ;  /* 0x000000ffff087224 */ /* 0x010fc600078e0a05 */
[----:B------:R-:W-:Y:S01]  /*0460*/  STL [R1+0x44], RZ ;  /* 0x000044ff01007387 */ /* 0x000fe20000100800 */
[----:B------:R-:W-:Y:S02]  /*0470*/  IMAD R11, R8, R9, RZ ;  /* 0x00000009080b7224 */ /* 0x000fe400078e02ff */
[----:B------:R-:W-:Y:S01]  /*0480*/  IMAD.MOV.U32 R8, RZ, RZ, R10 ;  /* 0x000000ffff087224 */ /* 0x000fe200078e000a */
[----:B------:R-:W-:Y:S01]  /*0490*/  STL [R1+0x48], RZ ;  /* 0x000048ff01007387 */ /* 0x000fe20000100800 */
[----:B------:R-:W-:-:S03]  /*04a0*/  IMAD.HI.U32 R5, R5, R11, R4 ;  /* 0x0000000b05057227 */ /* 0x000fc600078e0004 */
[----:B------:R-:W-:Y:S03]  /*04b0*/  STL [R1+0x4c], RZ ;  /* 0x00004cff01007387 */ /* 0x000fe60000100800 */
[----:B------:R-:W-:Y:S01]  /*04c0*/  IMAD.HI.U32 R5, R5, R8, RZ ;  /* 0x0000000805057227 */ /* 0x000fe200078e00ff */
[----:B------:R-:W-:Y:S03]  /*04d0*/  STL [R1+0x30], RZ ;  /* 0x000030ff01007387 */ /* 0x000fe60000100800 */
[----:B------:R-:W-:Y:S01]  /*04e0*/  IMAD R0, R5, R0, R8 ;  /* 0x0000000005007224 */ /* 0x000fe200078e0208 */
[----:B------:R-:W-:Y:S04]  /*04f0*/  STL [R1+0x34], RZ ;  /* 0x000034ff01007387 */ /* 0x000fe80000100800 */
[----:B------:R-:W-:Y:S01]  /*0500*/  ISETP.GT.U32.AND P1, PT, R9, R0, PT ;  /* 0x000000000900720c */ /* 0x000fe20003f24070 */
[----:B------:R-:W-:Y:S04]  /*0510*/  STL [R1+0x38], RZ ;  /* 0x000038ff01007387 */ /* 0x000fe80000100800 */
[----:B------:R-:W-:Y:S04]  /*0520*/  STL [R1+0x3c], RZ ;  /* 0x00003cff01007387 */ /* 0x000fe80000100800 */
[----:B------:R-:W-:Y:S04]  /*0530*/  STL [R1+0x20], RZ ;  /* 0x000020ff01007387 */ /* 0x000fe80000100800 */
[----:B------:R-:W-:Y:S01]  /*0540*/  @!P1 IMAD.IADD R0, R0, 0x1, -R9 ;  /* 0x0000000100009824 */ /* 0x000fe200078e0a09 */
[----:B------:R-:W-:Y:S01]  /*0550*/  STL [R1+0x24], RZ ;  /* 0x000024ff01007387 */ /* 0x000fe20000100800 */
[----:B------:R-:W-:Y:S01]  /*0560*/  @!P1 VIADD R5, R5, 0x1 ;  /* 0x0000000105059836 */ /* 0x000fe20000000000 */
[----:B------:R-:W-:-:S02]  /*0570*/  ISETP.NE.AND P1, PT, R6, RZ, PT ;  /* 0x000000ff0600720c */ /* 0x000fc40003f25270 */
[----:B------:R-:W-:Y:S01]  /*0580*/  ISETP.GE.U32.AND P0, PT, R0, R9, PT ;  /* 0x000000090000720c */ /* 0x000fe20003f06070 */
[----:B------:R-:W-:Y:S01]  /*0590*/  STL [R1+0x28], RZ ;  /* 0x000028ff01007387 */ /* 0x000fe20000100800 */
[----:B------:R-:W-:-:S03]  /*05a0*/  LOP3.LUT R0, R7, R6, RZ, 0x3c, !PT ;  /* 0x0000000607007212 */ /* 0x000fc600078e3cff */
[----:B------:R-:W-:Y:S01]  /*05b0*/  STL [R1+0x2c], RZ ;  /* 0x00002cff01007387 */ /* 0x000fe20000100800 */
[----:B------:R-:W-:Y:S01]  /*05c0*/  ISETP.GE.AND P2, PT, R0, RZ, PT ;  /* 0x000000ff0000720c */ /* 0x000fe20003f46270 */
[----:B------:R-:W-:Y:S02]  /*05d0*/  VIADD R0, R2, 0x3f ;  /* 0x0000003f02007836 */ /* 0x000fe40000000000 */
[----:B------:R-:W-:Y:S04]  /*05e0*/  STL [R1+0x10], RZ ;  /* 0x000010ff01007387 */ /* 0x000fe80000100800 */
[----:B------:R-:W-:Y:S01]  /*05f0*/  @P0 VIADD R5, R5, 0x1 ;  /* 0x0000000105050836 */ /* 0x000fe20000000000 */
[----:B------:R-:W-:Y:S03]  /*0600*/  STL [R1+0x14], RZ ;  /* 0x000014ff01007387 */ /* 0x000fe60000100800 */
[----:B------:R-:W-:Y:S01]  /*0610*/  IMAD.MOV.U32 R4, RZ, RZ, R5 ;  /* 0x000000ffff047224 */ /* 0x000fe200078e0005 */
[----:B------:R-:W-:Y:S01]  /*0620*/  SHF.R.S32.HI R5, RZ, 0x1f, R0 ;  /* 0x0000001fff057819 */ /* 0x000fe20000011400 */
[----:B------:R-:W-:Y:S02]  /*0630*/  STL [R1+0x18], RZ ;  /* 0x000018ff01007387 */ /* 0x000fe40000100800 */
[----:B------:R-:W-:Y:S01]  /*0640*/  @!P2 IMAD.MOV R4, RZ, RZ, -R4 ;  /* 0x000000ffff04a224 */ /* 0x000fe200078e0a04 */
[----:B------:R-:W-:Y:S01]  /*0650*/  @!P1 LOP3.LUT R4, RZ, R6, RZ, 0x33, !PT ;  /* 0x00000006ff049212 */ /* 0x000fe200078e33ff */
[----:B------:R-:W-:Y:S01]  /*0660*/  STL [R1+0x1c], RZ ;  /* 0x00001cff01007387 */ /* 0x000fe20000100800 */
[----:B------:R-:W-:-:S03]  /*0670*/  LEA.HI R5, R5, R0, RZ, 0x6 ;  /* 0x0000000005057211 */ /* 0x000fc600078f30ff */
[----:B------:R-:W-:Y:S01]  /*0680*/  IMAD.SHL.U32 R8, R4, 0x8, RZ ;  /* 0x0000000804087824 */ /* 0x000fe200078e00ff */
[----:B------:R-:W-:Y:S01]  /*0690*/  STL [R1], RZ ;  /* 0x000000ff01007387 */ /* 0x000fe20000100800 */
[----:B------:R-:W-:-:S03]  /*06a0*/  IMAD.MOV R4, RZ, RZ, -R4 ;  /* 0x000000ffff047224 */ /* 0x000fc600078e0a04 */
[----:B------:R-:W-:Y:S01]  /*06b0*/  LEA.HI.SX32 R5, R5, -R8, 0x1a ;  /* 0x8000000805057211 */ /* 0x000fe200078fd2ff */
[----:B------:R-:W-:Y:S01]  /*06c0*/  IMAD R6, R6, R4, R7 ;  /* 0x0000000406067224 */ /* 0x000fe200078e0207 */
[----:B------:R-:W-:Y:S02]  /*06d0*/  STL [R1+0x4], RZ ;  /* 0x000004ff01007387 */ /* 0x000fe40000100800 */
[----:B------:R-:W-:Y:S02]  /*06e0*/  VIMNMX R13, PT, PT, R5, 0x8, PT ;  /* 0x00000008050d7848 */ /* 0x000fe40003fe0100 */
[----:B------:R-:W-:Y:S01]  /*06f0*/  IABS R11, R6 ;  /* 0x00000006000b7213 */ /* 0x000fe20000000000 */
[----:B------:R-:W-:Y:S01]  /*0700*/  STL [R1+0x8], RZ ;  /* 0x000008ff01007387 */ /* 0x000fe20000100800 */
[----:B------:R-:W-:-:S03]  /*0710*/  IABS R9, R13 ;  /* 0x0000000d00097213 */ /* 0x000fc60000000000 */
[----:B------:R-:W-:Y:S01]  /*0720*/  STL [R1+0xc], RZ ;  /* 0x00000cff01007387 */ /* 0x000fe20000100800 */
[----:B------:R-:W3:Y:S03]  /*0730*/  I2F.RP R0, R9 ;  /* 0x0000000900007306 */ /* 0x000ee60000209400 */
        /* <DEDUP_REMOVED lines=8> */
[----:B---3--:R-:W-:-:S03]  /*07c0*/  IADD3 R5, PT, PT, R0, 0xffffffe, RZ ;  /* 0x0ffffffe00057810 */ /* 0x008fc60007ffe0ff */
[----:B------:R-:W-:Y:S04]  /*07d0*/  STL [R1+0x10c], RZ ;  /* 0x00010cff01007387 */ /* 0x000fe80000100800 */
[----:B------:R-:W-:Y:S01]  /*07e0*/  STL [R1+0xf0], RZ ;  /* 0x0000f0ff01007387 */ /* 0x000fe20000100800 */
[----:B------:R-:W3:Y:S03]  /*07f0*/  F2I.FTZ.U32.TRUNC.NTZ R5, R5 ;  /* 0x0000000500057305 */ /* 0x000ee6000021f000 */
[----:B------:R-:W-:Y:S04]  /*0800*/  STL [R1+0xf4], RZ ;  /* 0x0000f4ff01007387 */ /* 0x000fe80000100800 */
[----:B------:R-:W-:Y:S04]  /*0810*/  STL [R1+0xf8], RZ ;  /* 0x0000f8ff01007387 */ /* 0x000fe80000100800 */
[----:B------:R-:W-:Y:S01]  /*0820*/  STL [R1+0xfc], RZ ;  /* 0x0000fcff01007387 */ /* 0x000fe20000100800 */
[----:B---3--:R-:W-:-:S03]  /*0830*/  IMAD.MOV R10, RZ, RZ, -R5 ;  /* 0x000000ffff0a7224 */ /* 0x008fc600078e0a05 */
[----:B------:R-:W-:Y:S01]  /*0840*/  STL [R1+0xe0], RZ ;  /* 0x0000e0ff01007387 */ /* 0x000fe20000100800 */
[----:B------:R-:W-:Y:S01]  /*0850*/  IMAD.MOV.U32 R4, RZ, RZ, R10 ;  /* 0x000000ffff047224 */ /* 0x000fe200078e000a */
[----:B------:R-:W-:Y:S02]  /*0860*/  IABS R10, R13 ;  /* 0x0000000d000a7213 */ /* 0x000fe40000000000 */
[----:B------:R-:W-:Y:S01]  /*0870*/  STL [R1+0xe4], RZ ;  /* 0x0000e4ff01007387 */ /* 0x000fe20000100800 */
[----:B------:R-:W-:Y:S02]  /*0880*/  IMAD R7, R4, R9, RZ ;  /* 0x0000000904077224 */ /* 0x000fe400078e02ff */
[----:B------:R-:W-:Y:S01]  /*0890*/  IMAD.MOV.U32 R4, RZ, RZ, RZ ;  /* 0x000000ffff047224 */ /* 0x000fe200078e00ff */
[----:B------:R-:W-:Y:S03]  /*08a0*/  STL [R1+0xe8], RZ ;  /* 0x0000e8ff01007387 */ /* 0x000fe60000100800 */
[----:B------:R-:W-:Y:S01]  /*08b0*/  IMAD.HI.U32 R4, R5, R7, R4 ;  /* 0x0000000705047227 */ /* 0x000fe200078e0004 */
[----:B------:R-:W-:Y:S03]  /*08c0*/  STL [R1+0xec], RZ ;  /* 0x0000ecff01007387 */ /* 0x000fe60000100800 */
[----:B------:R-:W-:Y:S01]  /*08d0*/  IMAD.MOV R5, RZ, RZ, -R10 ;  /* 0x000000ffff057224 */ /* 0x000fe200078e0a0a */
[----:B------:R-:W-:Y:S01]  /*08e0*/  STL [R1+0xd0], RZ ;  /* 0x0000d0ff01007387 */ /* 0x000fe20000100800 */
[----:B------:R-:W-:-:S03]  /*08f0*/  IMAD.HI.U32 R0, R4, R11, RZ ;  /* 0x0000000b04007227 */ /* 0x000fc600078e00ff */
[----:B------:R-:W-:Y:S01]  /*0900*/  STL [R1+0xd4], RZ ;  /* 0x0000d4ff01007387 */ /* 0x000fe20000100800 */
[----:B------:R-:W-:Y:S01]  /*0910*/  IMAD R4, R0, R5, R11 ;  /* 0x0000000500047224 */ /* 0x000fe200078e020b */
[----:B------:R-:W-:Y:S02]  /*0920*/  CS2R R10, SRZ ;  /* 0x00000000000a7805 */ /* 0x000fe4000001ff00 */
[----:B------:R-:W-:Y:S02]  /*0930*/  STL [R1+0xd8], RZ ;  /* 0x0000d8ff01007387 */ /* 0x000fe40000100800 */
[----:B------:R-:W-:Y:S02]  /*0940*/  ISETP.GT.U32.AND P1, PT, R9, R4, PT ;  /* 0x000000040900720c */ /* 0x000fe40003f24070 */
[----:B------:R-:W-:Y:S04]  /*0950*/  STL [R1+0xdc], RZ ;  /* 0x0000dcff01007387 */ /* 0x000fe80000100800 */
[----:B------:R-:W-:Y:S04]  /*0960*/  STL [R1+0xc0], RZ ;  /* 0x0000c0ff01007387 */ /* 0x000fe80000100800 */
[----:B------:R-:W-:Y:S03]  /*0970*/  STL [R1+0xc4], RZ ;  /* 0x0000c4ff01007387 */ /* 0x000fe60000100800 */
        /* <DEDUP_REMOVED lines=8> */
[----:B------:R-:W-:Y:S02]  /*0a00*/  ISETP.GE.AND P2, PT, R4, RZ, PT ;  /* 0x000000ff0400720c */ /* 0x000fe40003f46270 */
[----:B------:R-:W-:Y:S01]  /*0a10*/  CS2R R4, SRZ ;  /* 0x0000000000047805 */ /* 0x000fe2000001ff00 */
[----:B------:R-:W-:Y:S04]  /*0a20*/  STL [R1+0xb4], RZ ;  /* 0x0000b4ff01007387 */ /* 0x000fe80000100800 */
[----:B------:R-:W-:Y:S01]  /*0a30*/  @P0 VIADD R0, R0, 0x1 ;  /* 0x0000000100000836 */ /* 0x000fe20000000000 */
[----:B------:R-:W-:Y:S04]  /*0a40*/  STL [R1+0xb8], RZ ;  /* 0x0000b8ff01007387 */ /* 0x000fe80000100800 */
[----:B------:R-:W-:Y:S01]  /*0a50*/  STL [R1+0xbc], RZ ;  /* 0x0000bcff01007387 */ /* 0x000fe20000100800 */
[----:B------:R-:W-:Y:S01]  /*0a60*/  @!P2 IMAD.MOV R0, RZ, RZ, -R0 ;  /* 0x000000ffff00a224 */ /* 0x000fe200078e0a00 */
[----:B------:R-:W-:-:S02]  /*0a70*/  @!P1 LOP3.LUT R0, RZ, R13, RZ, 0x33, !PT ;  /* 0x0000000dff009212 */ /* 0x000fc400078e33ff */
[----:B------:R-:W-:Y:S03]  /*0a80*/  STL [R1+0xa0], RZ ;  /* 0x0000a0ff01007387 */ /* 0x000fe60000100800 */
[----:B0-----:R-:W-:Y:S01]  /*0a90*/  IMAD.SHL.U32 R3, R0, 0x80, RZ ;  /* 0x0000008000037824 */ /* 0x001fe200078e00ff */
[----:B------:R-:W-:Y:S01]  /*0aa0*/  STL [R1+0xa4], RZ ;  /* 0x0000a4ff01007387 */ /* 0x000fe20000100800 */
[----:B------:R-:W-:Y:S02]  /*0ab0*/  IMAD.MOV R60, RZ, RZ, -R0 ;  /* 0x000000ffff3c7224 */ /* 0x000fe400078e0a00 */
[C---:B------:R-:W-:Y:S01]  /*0ac0*/  VIADD R0, R3.reuse, 0x1 ;  /* 0x0000000103007836 */ /* 0x040fe20000000000 */
[----:B------:R-:W-:Y:S01]  /*0ad0*/  STL [R1+0xa8], RZ ;  /* 0x0000a8ff01007387 */ /* 0x000fe20000100800 */
[----:B-1----:R-:W-:Y:S02]  /*0ae0*/  VIADD R2, R3, 0x2 ;  /* 0x0000000203027836 */ /* 0x002fe40000000000 */
[----:B------:R-:W-:Y:S01]  /*0af0*/  IMAD R60, R13, R60, R6 ;  /* 0x0000003c0d3c7224 */ /* 0x000fe200078e0206 */
[----:B------:R-:W-:Y:S01]  /*0b00*/  STL [R1+0xac], RZ ;  /* 0x0000acff01007387 */ /* 0x000fe20000100800 */
[----:B------:R-:W-:-:S02]  /*0b10*/  CS2R R6, SRZ ;  /* 0x0000000000067805 */ /* 0x000fc4000001ff00 */
[----:B------:R-:W-:Y:S01]  /*0b20*/  CS2R R12, SRZ ;  /* 0x00000000000c7805 */ /* 0x000fe2000001ff00 */
[----:B------:R-:W-:Y:S01]  /*0b30*/  IMAD.IADD R60, R8, 0x1, R60 ;  /* 0x00000001083c7824 */ /* 0x000fe200078e023c */
[----:B------:R-:W-:Y:S01]  /*0b40*/  STL [R1+0x90], RZ ;  /* 0x000090ff01007387 */ /* 0x000fe20000100800 */
[----:B------:R-:W-:-:S03]  /*0b50*/  CS2R R8, SRZ ;  /* 0x0000000000087805 */ /* 0x000fc6000001ff00 */
[----:B------:R-:W-:Y:S04]  /*0b60*/  STL [R1+0x94], RZ ;  /* 0x000094ff01007387 */ /* 0x000fe80000100800 */
[----:B------:R-:W-:Y:S04]  /*0b70*/  STL [R1+0x98], RZ ;  /* 0x000098ff01007387 */ /* 0x000fe80000100800 */
[----:B------:R-:W-:Y:S04]  /*0b80*/  STL [R1+0x9c], RZ ;  /* 0x00009cff01007387 */ /* 0x000fe80000100800 */
[----:B------:R-:W-:Y:S04]  /*0b90*/  STL [R1+0x5fc], R3 ;  /* 0x0005fc0301007387 */ /* 0x000fe80000100800 */
[----:B------:R0:W-:Y:S04]  /*0ba0*/  STL [R1+0x30c], R0 ;  /* 0x00030c0001007387 */ /* 0x0001e80000100800 */
[----:B------:R1:W-:Y:S01]  /*0bb0*/  STL [R1+0x308], R2 ;  /* 0x0003080201007387 */ /* 0x0003e20000100800 */
[C---:B0-----:R-:W-:Y:S01]  /*0bc0*/  VIADD R0, R3.reuse, 0x3 ;  /* 0x0000000303007836 */ /* 0x041fe20000000000 */
[----:B-1----:R-:W-:-:S04]  /*0bd0*/  IADD3 R2, PT, PT, R3, 0x4, RZ ;  /* 0x0000000403027810 */ /* 0x002fc80007ffe0ff */
[----:B------:R0:W-:Y:S04]  /*0be0*/  STL [R1+0x304], R0 ;  /* 0x0003040001007387 */ /* 0x0001e80000100800 */
[----:B------:R1:W-:Y:S01]  /*0bf0*/  STL [R1+0x300], R2 ;  /* 0x0003000201007387 */ /* 0x0003e20000100800 */
[C---:B0-----:R-:W-:Y:S02]  /*0c00*/  VIADD R0, R3.reuse, 0x5 ;  /* 0x0000000503007836 */ /* 0x041fe40000000000 */
[----:B-1----:R-:W-:-:S03]  /*0c10*/  VIADD R2, R3, 0x6 ;  /* 0x0000000603027836 */ /* 0x002fc60000000000 */
        /* <DEDUP_REMOVED lines=198> */
[----:B0-----:R-:W-:Y:S02]  /*1880*/  IMAD.SHL.U32 R0, R60, 0x40, RZ ;  /* 0x000000403c007824 */ /* 0x001fe400078e00ff */
[----:B------:R-:W0:Y:S01]  /*1890*/  S2R R60, SR_TID.X ;  /* 0x00000000003c7919 */ /* 0x000e220000002100 */
[----:B-1----:R-:W-:-:S05]  /*18a0*/  VIADD R2, R3, 0x69 ;  /* 0x0000006903027836 */ /* 0x002fca0000000000 */
[----:B------:R1:W-:Y:S02]  /*18b0*/  STL [R1+0x16c], R2 ;  /* 0x00016c0201007387 */ /* 0x0003e40000100800 */
[----:B-1----:R-:W-:-:S05]  /*18c0*/  VIADD R2, R3, 0x6a ;  /* 0x0000006a03027836 */ /* 0x002fca0000000000 */
[----:B------:R1:W-:Y:S01]  /*18d0*/  STL [R1+0x168], R2 ;  /* 0x0001680201007387 */ /* 0x0003e20000100800 */
[C---:B------:R-:W-:Y:S01]  /*18e0*/  LOP3.LUT R61, R0.reuse, 0x20, R61, 0xfe, !PT ;  /* 0x00000020003d7812 */ /* 0x040fe200078efe3d */
[----:B-1----:R-:W-:Y:S01]  /*18f0*/  VIADD R2, R3, 0x6b ;  /* 0x0000006b03027836 */ /* 0x002fe20000000000 */
[----:B0-----:R-:W-:-:S04]  /*1900*/  LOP3.LUT R60, R0, 0x1f, R60, 0xf8, !PT ;  /* 0x0000001f003c7812 */ /* 0x001fc800078ef83c */
[----:B------:R0:W-:Y:S01]  /*1910*/  STL [R1+0x164], R2 ;  /* 0x0001640201007387 */ /* 0x0001e20000100800 */
[----:B------:R-:W-:-:S03]  /*1920*/  VIADD R0, R3, 0x6d ;  /* 0x0000006d03007836 */ /* 0x000fc60000000000 */
[----:B0-----:R0:W5:Y:S04]  /*1930*/  LDL.LU R2, [R1+0x2120] ;  /* 0x0021200001027983 */ /* 0x0011680000300800 */
[----:B------:R1:W-:Y:S04]  /*1940*/  STL [R1+0x908], R60 ;  /* 0x0009083c01007387 */ /* 0x0003e80000100800 */
[----:B------:R3:W-:Y:S01]  /*1950*/  STL [R1+0x904], R61 ;  /* 0x0009043d01007387 */ /* 0x0007e20000100800 */
[C---:B-1----:R-:W-:Y:S02]  /*1960*/  VIADD R60, R3.reuse, 0x6c ;  /* 0x0000006c033c7836 */ /* 0x042fe40000000000 */
[----:B---3--:R-:W-:-:S03]  /*1970*/  VIADD R61, R3, 0x6e ;  /* 0x0000006e033d7836 */ /* 0x008fc60000000000 */
[----:B------:R1:W-:Y:S04]  /*1980*/  STL [R1+0x160], R60 ;  /* 0x0001603c01007387 */ /* 0x0003e80000100800 */
[----:B------:R3:W-:Y:S04]  /*1990*/  STL [R1+0x15c], R0 ;  /* 0x00015c0001007387 */ /* 0x0007e80000100800 */
[----:B------:R4:W-:Y:S01]  /*19a0*/  STL [R1+0x158], R61 ;  /* 0x0001583d01007387 */ /* 0x0009e20000100800 */
[C---:B-1----:R-:W-:Y:S02]  /*19b0*/  VIADD R60, R3.reuse, 0x6f ;  /* 0x0000006f033c7836 */ /* 0x042fe40000000000 */
[----:B---3--:R-:W-:-:S03]  /*19c0*/  VIADD R0, R3, 0x70 ;  /* 0x0000007003007836 */ /* 0x008fc60000000000 */
[----:B------:R1:W-:Y:S01]  /*19d0*/  STL [R1+0x154], R60 ;  /* 0x0001543c01007387 */ /* 0x0003e20000100800 */
[----:B----4-:R-:W-:-:S03]  /*19e0*/  VIADD R61, R3, 0x71 ;  /* 0x00000071033d7836 */ /* 0x010fc60000000000 */
[----:B------:R3:W-:Y:S04]  /*19f0*/  STL [R1+0x150], R0 ;  /* 0x0001500001007387 */ /* 0x0007e80000100800 */
[----:B------:R4:W-:Y:S01]  /*1a00*/  STL [R1+0x14c], R61 ;  /* 0x00014c3d01007387 */ /* 0x0009e20000100800 */
[C---:B-1----:R-:W-:Y:S01]  /*1a10*/  VIADD R60, R3.reuse, 0x72 ;  /* 0x00000072033c7836 */ /* 0x042fe20000000000 */
[----:B---3--:R-:W-:-:S04]  /*1a20*/  IADD3 R0, PT, PT, R3, 0x73, RZ ;  /* 0x0000007303007810 */ /* 0x008fc80007ffe0ff */
[----:B------:R1:W-:Y:S01]  /*1a30*/  STL [R1+0x148], R60 ;  /* 0x0001483c01007387 */ /* 0x0003e20000100800 */
[----:B----4-:R-:W-:-:S03]  /*1a40*/  VIADD R61, R3, 0x74 ;  /* 0x00000074033d7836 */ /* 0x010fc60000000000 */
        /* <DEDUP_REMOVED lines=18> */
[----:B------:R3:W-:Y:S01]  /*1b70*/  STL [R1+0x120], R0 ;  /* 0x0001200001007387 */ /* 0x0007e20000100800 */
[C---:B-1----:R-:W-:Y:S02]  /*1b80*/  VIADD R60, R3.reuse, 0x7e ;  /* 0x0000007e033c7836 */ /* 0x042fe40000000000 */
[----:B---3--:R-:W-:Y:S02]  /*1b90*/  VIADD R0, R3, 0x7f ;  /* 0x0000007f03007836 */ /* 0x008fe40000000000 */
[----:B------:R0:W5:Y:S01]  /*1ba0*/  LDL.LU R3, [R1+0x211c] ;  /* 0x00211c0001037983 */ /* 0x0001620000300800 */
[----:B--2---:R-:W-:Y:S05]  /*1bb0*/  BRA.U !UP0, `(.L_x_0) ;  /* 0x00000699088c7547 */ /* 0x004fea000b800000 */
[----:B------:R-:W2:Y:S01]  /*1bc0*/  LDL R28, [R1+0x904] ;  /* 0x00090400011c7983 */ /* 0x000ea20000100800 */
[----:B-----5:R-:W-:Y:S02]  /*1bd0*/  IABS R6, R2 ;  /* 0x0000000200067213 */ /* 0x020fe40000000000 */
[----:B------:R-:W-:Y:S01]  /*1be0*/  IABS R58, R3 ;  /* 0x00000003003a7213 */ /* 0x000fe20000000000 */
[----:B------:R-:W3:Y:S01]  /*1bf0*/  LDL.LU R25, [R1+0x124] ;  /* 0x0001240001197983 */ /* 0x000ee20000300800 */
[----:B------:R-:W-:Y:S01]  /*1c00*/  IMAD.MOV.U32 R10, RZ, RZ, RZ ;  /* 0x000000ffff0a7224 */ /* 0x000fe200078e00ff */
[----:B------:R-:W-:Y:S01]  /*1c10*/  ISETP.GE.AND P2, PT, R0, RZ, PT ;  /* 0x000000ff0000720c */ /* 0x000fe20003f46270 */
[----:B------:R-:W1:Y:S01]  /*1c20*/  LDCU.128 UR8, c[0x0][0x380] ;  /* 0x00007000ff0877ac */ /* 0x000e620008000c00 */
[----:B------:R-:W4:Y:S01]  /*1c30*/  LDL.LU R24, [R1+0x120] ;  /* 0x0001200001187983 */ /* 0x000f220000300800 */
[----:B------:R-:W-:Y:S01]  /*1c40*/  ISETP.NE.AND P6, PT, R2, RZ, PT ;  /* 0x000000ff0200720c */ /* 0x000fe20003fc5270 */
[----:B------:R-:W0:Y:S02]  /*1c50*/  LDCU UR6, c[0x0][0x3a4] ;  /* 0x00007480ff0677ac */ /* 0x000e240008000800 */
[----:B------:R-:W3:Y:S01]  /*1c60*/  LDL R23, [R1+0x5fc] ;  /* 0x0005fc0001177983 */ /* 0x000ee20000100800 */
[----:B------:R-:W0:Y:S03]  /*1c70*/  LDCU UR7, c[0x0][0x3b0] ;  /* 0x00007600ff0777ac */ /* 0x000e260008000800 */
[----:B------:R-:W4:Y:S04]  /*1c80*/  LDL.LU R44, [R1+0x15c] ;  /* 0x00015c00012c7983 */ /* 0x000f280000300800 */
        /* <DEDUP_REMOVED lines=14> */
[----:B------:R-:W4:Y:S04]  /*1d70*/  LDL R27, [R1+0x908] ;  /* 0x00090800011b7983 */ /* 0x000f280000100800 */
        /* <DEDUP_REMOVED lines=14> */
[----:B------:R-:W4:Y:S01]  /*1e60*/  LDL.LU R51, [R1+0x204] ;  /* 0x0002040001337983 */ /* 0x000f220000300800 */
[----:B------:R-:W0:Y:S08]  /*1e70*/  I2F.RP R5, R6 ;  /* 0x0000000600057306 */ /* 0x000e300000209400 */
[----:B------:R-:W1:Y:S08]  /*1e80*/  I2F.RP R4, R58 ;  /* 0x0000003a00047306 */ /* 0x000e700000209400 */
[----:B0-----:R-:W0:Y:S08]  /*1e90*/  MUFU.RCP R5, R5 ;  /* 0x0000000500057308 */ /* 0x001e300000001000 */
[----:B-1----:R-:W1:Y:S01]  /*1ea0*/  MUFU.RCP R4, R4 ;  /* 0x0000000400047308 */ /* 0x002e620000001000 */
[----:B0-----:R-:W-:-:S07]  /*1eb0*/  VIADD R5, R5, 0xffffffe ;  /* 0x0ffffffe05057836 */ /* 0x001fce0000000000 */
[----:B------:R-:W0:Y:S01]  /*1ec0*/  F2I.FTZ.U32.TRUNC.NTZ R5, R5 ;  /* 0x0000000500057305 */ /* 0x000e22000021f000 */
[----:B-1----:R-:W-:-:S07]  /*1ed0*/  VIADD R4, R4, 0xffffffe ;  /* 0x0ffffffe04047836 */ /* 0x002fce0000000000 */
[----:B------:R0:W1:Y:S02]  /*1ee0*/  F2I.FTZ.U32.TRUNC.NTZ R11, R4 ;  /* 0x00000004000b7305 */ /* 0x000064000021f000 */
[----:B0-----:R-:W-:-:S04]  /*1ef0*/  IMAD.MOV R4, RZ, RZ, -R5 ;  /* 0x000000ffff047224 */ /* 0x001fc800078e0a05 */
[----:B------:R-:W-:Y:S01]  /*1f00*/  IMAD R9, R4, R6, RZ ;  /* 0x0000000604097224 */ /* 0x000fe200078e02ff */
[----:B------:R-:W-:-:S05]  /*1f10*/  MOV R4, RZ ;  /* 0x000000ff00047202 */ /* 0x000fca0000000f00 */
[----:B------:R-:W-:-:S04]  /*1f20*/  IMAD.HI.U32 R4, R5, R9, R4 ;  /* 0x0000000905047227 */ /* 0x000fc800078e0004 */
[----:B-1----:R-:W-:-:S04]  /*1f30*/  IMAD.MOV R9, RZ, RZ, -R11 ;  /* 0x000000ffff097224 */ /* 0x002fc800078e0a0b */
[----:B------:R-:W-:-:S04]  /*1f40*/  IMAD R9, R9, R58, RZ ;  /* 0x0000003a09097224 */ /* 0x000fc800078e02ff */
[----:B------:R-:W-:Y:S01]  /*1f50*/  IMAD.HI.U32 R10, R11, R9, R10 ;  /* 0x000000090b0a7227 */ /* 0x000fe200078e000a */
[----:B------:R-:W-:Y:S02]  /*1f60*/  IABS R11, R61 ;  /* 0x0000003d000b7213 */ /* 0x000fe40000000000 */
[----:B--2---:R-:W-:Y:S02]  /*1f70*/  IABS R7, R28 ;  /* 0x0000001c00077213 */ /* 0x004fe40000000000 */
[----:B------:R-:W-:Y:S02]  /*1f80*/  ISETP.GE.AND P5, PT, R28, RZ, PT ;  /* 0x000000ff1c00720c */ /* 0x000fe40003fa6270 */
[----:B---3--:R-:W-:-:S05]  /*1f90*/  IABS R9, R23 ;  /* 0x0000001700097213 */ /* 0x008fca0000000000 */
[----:B------:R-:W-:-:S04]  /*1fa0*/  IMAD.HI.U32 R12, R10, R9, RZ ;  /* 0x000000090a0c7227 */ /* 0x000fc800078e00ff */
[----:B------:R-:W-:-:S04]  /*1fb0*/  IMAD.MOV R12, RZ, RZ, -R12 ;  /* 0x000000ffff0c7224 */ /* 0x000fc800078e0a0c */
[----:B------:R-:W-:Y:S01]  /*1fc0*/  IMAD R9, R58, R12, R9 ;  /* 0x0000000c3a097224 */ /* 0x000fe200078e0209 */
[----:B----4-:R-:W-:Y:S02]  /*1fd0*/  IABS R12, R24 ;  /* 0x00000018000c7213 */ /* 0x010fe40000000000 */
[----:B------:R-:W-:Y:S02]  /*1fe0*/  IABS R8, R27 ;  /* 0x0000001b00087213 */ /* 0x000fe40000000000 */
[----:B------:R-:W-:-:S03]  /*1ff0*/  ISETP.GE.AND P4, PT, R27, RZ, PT ;  /* 0x000000ff1b00720c */ /* 0x000fc60003f86270 */
[----:B------:R-:W-:-:S04]  /*2000*/  IMAD.MOV.U32 R5, RZ, RZ, R8 ;  /* 0x000000ffff057224 */ /* 0x000fc800078e0008 */
[----:B------:R-:W-:-:S04]  /*2010*/  IMAD.HI.U32 R8, R4, R5, RZ ;  /* 0x0000000504087227 */ /* 0x000fc800078e00ff */
[----:B------:R-:W-:-:S04]  /*2020*/  IMAD.HI.U32 R4, R4, R7, RZ ;  /* 0x0000000704047227 */ /* 0x000fc800078e00ff */
[----:B------:R-:W-:Y:S02]  /*2030*/  IMAD.MOV R8, RZ, RZ, -R8 ;  /* 0x000000ffff087224 */ /* 0x000fe400078e0a08 */
[----:B------:R-:W-:Y:S02]  /*2040*/  IMAD.MOV R4, RZ, RZ, -R4 ;  /* 0x000000ffff047224 */ /* 0x000fe400078e0a04 */
[C---:B------:R-:W-:Y:S01]  /*2050*/  IMAD R5, R6.reuse, R8, R5 ;  /* 0x0000000806057224 */ /* 0x040fe200078e0205 */
[----:B------:R-:W-:Y:S01]  /*2060*/  IABS R8, R0 ;  /* 0x0000000000087213 */ /* 0x000fe20000000000 */
[C---:B------:R-:W-:Y:S01]  /*2070*/  IMAD R7, R6.reuse, R4, R7 ;  /* 0x0000000406077224 */ /* 0x040fe200078e0207 */
[----:B------:R-:W-:Y:S01]  /*2080*/  IABS R4, R60 ;  /* 0x0000003c00047213 */ /* 0x000fe20000000000 */
[----:B------:R-:W-:Y:S01]  /*2090*/  IMAD.MOV.U32 R0, RZ, RZ, R11 ;  /* 0x000000ffff007224 */ /* 0x000fe200078e000b */
[----:B------:R-:W-:Y:S01]  /*20a0*/  ISETP.GT.U32.AND P0, PT, R6, R5, PT ;  /* 0x000000050600720c */ /* 0x000fe20003f04070 */
[----:B------:R-:W-:Y:S01]  /*20b0*/  IMAD.HI.U32 R14, R10, R8, RZ ;  /* 0x000000080a0e7227 */ /* 0x000fe200078e00ff */
[----:B------:R-:W-:-:S03]  /*20c0*/  ISETP.GT.U32.AND P1, PT, R6, R7, PT ;  /* 0x000000070600720c */ /* 0x000fc60003f24070 */
[----:B------:R-:W-:Y:S01]  /*20d0*/  IMAD.MOV.U32 R26, RZ, RZ, R31 ;  /* 0x000000ffff1a7224 */ /* 0x000fe200078e001f */
[----:B------:R-:W-:Y:S01]  /*20e0*/  MOV R28, R30 ;  /* 0x0000001e001c7202 */ /* 0x000fe20000000f00 */
[----:B------:R-:W-:Y:S02]  /*20f0*/  IMAD.MOV.U32 R31, RZ, RZ, R42 ;  /* 0x000000ffff1f7224 */ /* 0x000fe400078e002a */
[----:B------:R-:W-:Y:S02]  /*2100*/  IMAD.MOV.U32 R42, RZ, RZ, R44 ;  /* 0x000000ffff2a7224 */ /* 0x000fe400078e002c */
[----:B------:R-:W-:-:S04]  /*2110*/  IMAD.HI.U32 R11, R10, R4, RZ ;  /* 0x000000040a0b7227 */ /* 0x000fc800078e00ff */
[--C-:B------:R-:W-:Y:S02]  /*2120*/  @!P0 IMAD.IADD R5, R5, 0x1, -R6.reuse ;  /* 0x0000000105058824 */ /* 0x100fe400078e0a06 */
[----:B------:R-:W-:Y:S01]  /*2130*/  @!P1 IMAD.IADD R7, R7, 0x1, -R6 ;  /* 0x0000000107079824 */ /* 0x000fe200078e0a06 */
[----:B------:R-:W-:Y:S01]  /*2140*/  ISETP.GT.U32.AND P1, PT, R58, R9, PT ;  /* 0x000000093a00720c */ /* 0x000fe20003f24070 */
[----:B------:R-:W-:Y:S01]  /*2150*/  IMAD.HI.U32 R13, R10, R0, RZ ;  /* 0x000000000a0d7227 */ /* 0x000fe200078e00ff */
[C---:B------:R-:W-:Y:S02]  /*2160*/  ISETP.GT.U32.AND P0, PT, R6.reuse, R5, PT ;  /* 0x000000050600720c */ /* 0x040fe40003f04070 */
[----:B------:R-:W-:Y:S01]  /*2170*/  ISETP.GT.U32.AND P3, PT, R6, R7, PT ;  /* 0x000000070600720c */ /* 0x000fe20003f64070 */
[----:B------:R-:W-:Y:S02]  /*2180*/  IMAD.MOV R14, RZ, RZ, -R14 ;  /* 0x000000ffff0e7224 */ /* 0x000fe400078e0a0e */
[----:B------:R-:W-:-:S02]  /*2190*/  IMAD.MOV R11, RZ, RZ, -R11 ;  /* 0x000000ffff0b7224 */ /* 0x000fc400078e0a0b */
[----:B------:R-:W-:Y:S02]  /*21a0*/  IMAD.MOV.U32 R44, RZ, RZ, R46 ;  /* 0x000000ffff2c7224 */ /* 0x000fe400078e002e */
[C---:B------:R-:W-:Y:S02]  /*21b0*/  IMAD R8, R58.reuse, R14, R8 ;  /* 0x0000000e3a087224 */ /* 0x040fe400078e0208 */
[----:B------:R-:W-:Y:S02]  /*21c0*/  IMAD.MOV R13, RZ, RZ, -R13 ;  /* 0x000000ffff0d7224 */ /* 0x000fe400078e0a0d */
[C---:B------:R-:W-:Y:S02]  /*21d0*/  IMAD R4, R58.reuse, R11, R4 ;  /* 0x0000000b3a047224 */ /* 0x040fe400078e0204 */
[----:B------:R-:W-:Y:S02]  /*21e0*/  IMAD.MOV.U32 R46, RZ, RZ, R51 ;  /* 0x000000ffff2e7224 */ /* 0x000fe400078e0033 */
[----:B------:R-:W2:Y:S01]  /*21f0*/  LDL.LU R51, [R1+0x1e0] ;  /* 0x0001e00001337983 */ /* 0x000ea20000300800 */
[----:B------:R-:W-:-:S02]  /*2200*/  IMAD R0, R58, R13, R0 ;  /* 0x0000000d3a007224 */ /* 0x000fc400078e0200 */
[--C-:B------:R-:W-:Y:S01]  /*2210*/  @!P0 IMAD.IADD R5, R5, 0x1, -R6.reuse ;  /* 0x0000000105058824 */ /* 0x100fe200078e0a06 */
[----:B------:R-:W3:Y:S01]  /*2220*/  LDL.LU R30, [R1+0x144] ;  /* 0x00014400011e7983 */ /* 0x000ee20000300800 */
[C---:B------:R-:W-:Y:S01]  /*2230*/  ISETP.GT.U32.AND P0, PT, R58.reuse, R8, PT ;  /* 0x000000083a00720c */ /* 0x040fe20003f04070 */
[----:B------:R-:W-:Y:S01]  /*2240*/  @!P3 IMAD.IADD R7, R7, 0x1, -R6 ;  /* 0x000000010707b824 */ /* 0x000fe200078e0a06 */
[C---:B------:R-:W-:Y:S01]  /*2250*/  ISETP.GT.U32.AND P3, PT, R58.reuse, R4, PT ;  /* 0x000000043a00720c */ /* 0x040fe20003f64070 */
[----:B------:R-:W-:Y:S01]  /*2260*/  @!P4 IMAD.MOV R5, RZ, RZ, -R5 ;  /* 0x000000ffff05c224 */ /* 0x000fe200078e0a05 */
[----:B------:R-:W-:Y:S01]  /*2270*/  ISETP.GT.U32.AND P4, PT, R58, R0, PT ;  /* 0x000000003a00720c */ /* 0x000fe20003f84070 */
[----:B------:R-:W-:Y:S02]  /*2280*/  @!P1 IMAD.IADD R9, R9, 0x1, -R58 ;  /* 0x0000000109099824 */ /* 0x000fe400078e0a3a */
[----:B------:R-:W-:-:S03]  /*2290*/  IMAD.HI.U32 R11, R10, R12, RZ ;  /* 0x0000000c0a0b7227 */ /* 0x000fc600078e00ff */
[----:B------:R-:W-:Y:S01]  /*22a0*/  ISETP.GT.U32.AND P1, PT, R58, R9, PT ;  /* 0x000000093a00720c */ /* 0x000fe20003f24070 */
[----:B------:R-:W-:Y:S02]  /*22b0*/  IMAD.MOV R11, RZ, RZ, -R11 ;  /* 0x000000ffff0b7224 */ /* 0x000fe400078e0a0b */
[--C-:B------:R-:W-:Y:S01]  /*22c0*/  @!P0 IMAD.IADD R8, R8, 0x1, -R58.reuse ;  /* 0x0000000108088824 */ /* 0x100fe200078e0a3a */
[----:B------:R-:W-:Y:S01]  /*22d0*/  LOP3.LUT R2, RZ, R2, RZ, 0x33, !PT ;  /* 0x00000002ff027212 */ /* 0x000fe200078e33ff */
[----:B------:R-:W-:Y:S01]  /*22e0*/  @!P5 IMAD.MOV R7, RZ, RZ, -R7 ;  /* 0x000000ffff07d224 */ /* 0x000fe200078e0a07 */
[----:B------:R-:W-:Y:S01]  /*22f0*/  @!P3 IADD3 R4, PT, PT, R4, -R58, RZ ;  /* 0x8000003a0404b210 */ /* 0x000fe20007ffe0ff */
[----:B------:R-:W-:Y:S01]  /*2300*/  @!P4 IMAD.IADD R0, R0, 0x1, -R58 ;  /* 0x000000010000c824 */ /* 0x000fe200078e0a3a */
[C---:B------:R-:W-:Y:S01]  /*2310*/  ISETP.GT.U32.AND P3, PT, R58.reuse, R8, PT ;  /* 0x000000083a00720c */ /* 0x040fe20003f64070 */
[----:B------:R-:W-:Y:S01]  /*2320*/  IMAD R11, R58, R11, R12 ;  /* 0x0000000b3a0b7224 */ /* 0x000fe200078e020c */
[C---:B------:R-:W-:Y:S01]  /*2330*/  SEL R5, R2.reuse, R5, !P6 ;  /* 0x0000000502057207 */ /* 0x040fe20007000000 */
[----:B------:R-:W-:Y:S01]  /*2340*/  IMAD.MOV.U32 R27, RZ, RZ, R29 ;  /* 0x000000ffff1b7224 */ /* 0x000fe200078e001d */
[----:B------:R-:W-:Y:S01]  /*2350*/  SEL R2, R2, R7, !P6 ;  /* 0x0000000702027207 */ /* 0x000fe20007000000 */
[----:B------:R-:W-:Y:S01]  /*2360*/  @!P1 IMAD.IADD R9, R9, 0x1, -R58 ;  /* 0x0000000109099824 */ /* 0x000fe200078e0a3a */
[----:B------:R-:W-:Y:S01]  /*2370*/  ISETP.GE.AND P5, PT, R23, RZ, PT ;  /* 0x000000ff1700720c */ /* 0x000fe20003fa6270 */
[----:B------:R-:W-:Y:S01]  /*2380*/  IMAD.MOV.U32 R29, RZ, RZ, R32 ;  /* 0x000000ffff1d7224 */ /* 0x000fe200078e0020 */
[----:B------:R-:W-:-:S02]  /*2390*/  ISETP.GT.U32.AND P6, PT, R58, R0, PT ;  /* 0x000000003a00720c */ /* 0x000fc40003fc4070 */
[----:B------:R-:W-:Y:S01]  /*23a0*/  ISETP.GT.U32.AND P1, PT, R58, R11, PT ;  /* 0x0000000b3a00720c */ /* 0x000fe20003f24070 */
[----:B------:R-:W-:Y:S02]  /*23b0*/  IMAD.MOV.U32 R7, RZ, RZ, R9 ;  /* 0x000000ffff077224 */ /* 0x000fe400078e0009 */
[----:B------:R-:W-:Y:S02]  /*23c0*/  IMAD.MOV.U32 R32, RZ, RZ, R33 ;  /* 0x000000ffff207224 */ /* 0x000fe400078e0021 */
[----:B------:R-:W-:Y:S02]  /*23d0*/  @!P3 IMAD.IADD R8, R8, 0x1, -R58 ;  /* 0x000000010808b824 */ /* 0x000fe400078e0a3a */
[----:B------:R-:W-:Y:S02]  /*23e0*/  IMAD.MOV.U32 R33, RZ, RZ, R36 ;  /* 0x000000ffff217224 */ /* 0x000fe400078e0024 */
[----:B------:R-:W-:Y:S02]  /*23f0*/  IMAD.MOV.U32 R36, RZ, RZ, R43 ;  /* 0x000000ffff247224 */ /* 0x000fe400078e002b */
[----:B------:R-:W-:-:S02]  /*2400*/  IMAD.MOV.U32 R43, RZ, RZ, R45 ;  /* 0x000000ffff2b7224 */ /* 0x000fc400078e002d */
[----:B------:R-:W-:Y:S01]  /*2410*/  @!P5 IMAD.MOV R7, RZ, RZ, -R7 ;  /* 0x000000ffff07d224 */ /* 0x000fe200078e0a07 */
[----:B------:R-:W4:Y:S01]  /*2420*/  LDL.LU R45, [R1+0x1e8] ;  /* 0x0001e800012d7983 */ /* 0x000f220000300800 */
[----:B------:R-:W-:Y:S01]  /*2430*/  @!P6 IMAD.IADD R0, R0, 0x1, -R58 ;  /* 0x000000010000e824 */ /* 0x000fe200078e0a3a */
[----:B------:R-:W-:Y:S01]  /*2440*/  IABS R6, R25 ;  /* 0x0000001900067213 */ /* 0x000fe20000000000 */
[----:B------:R-:W-:Y:S01]  /*2450*/  @!P2 IMAD.MOV R8, RZ, RZ, -R8 ;  /* 0x000000ffff08a224 */ /* 0x000fe200078e0a08 */
[----:B------:R0:W-:Y:S01]  /*2460*/  STL [R1+0x314], R5 ;  /* 0x0003140501007387 */ /* 0x0001e20000100800 */
[----:B------:R-:W-:Y:S01]  /*2470*/  ISETP.GE.AND P6, PT, R25, RZ, PT ;  /* 0x000000ff1900720c */ /* 0x000fe20003fc6270 */
[----:B------:R-:W-:Y:S01]  /*2480*/  @!P1 IMAD.IADD R11, R11, 0x1, -R58 ;  /* 0x000000010b0b9824 */ /* 0x000fe200078e0a3a */
[----:B------:R-:W-:Y:S01]  /*2490*/  ISETP.GE.AND P1, PT, R28, RZ, PT ;  /* 0x000000ff1c00720c */ /* 0x000fe20003f26270 */
[----:B------:R1:W-:Y:S04]  /*24a0*/  STL [R1+0x310], R2 ;  /* 0x0003100201007387 */ /* 0x0003e80000100800 */
[----:B------:R-:W-:Y:S01]  /*24b0*/  STL [R1+0x11c], R7 ;  /* 0x00011c0701007387 */ /* 0x000fe20000100800 */
[----:B0-----:R-:W-:Y:S01]  /*24c0*/  IABS R5, R28 ;  /* 0x0000001c00057213 */ /* 0x001fe20000000000 */
[----:B------:R-:W-:-:S02]  /*24d0*/  IMAD.MOV.U32 R28, RZ, RZ, R29 ;  /* 0x000000ffff1c7224 */ /* 0x000fc400078e001d */
[----:B------:R0:W-:Y:S01]  /*24e0*/  STL [R1+0x118], R8 ;  /* 0x0001180801007387 */ /* 0x0001e20000100800 */
[----:B------:R-:W-:Y:S02]  /*24f0*/  IMAD.MOV.U32 R29, RZ, RZ, R31 ;  /* 0x000000ffff1d7224 */ /* 0x000fe400078e001f */
[----:B------:R-:W-:Y:S02]  /*2500*/  IMAD.MOV.U32 R31, RZ, RZ, R33 ;  /* 0x000000ffff1f7224 */ /* 0x000fe400078e0021 */
[----:B------:R-:W-:Y:S02]  /*2510*/  IMAD.MOV.U32 R33, RZ, RZ, R35 ;  /* 0x000000ffff217224 */ /* 0x000fe400078e0023 */
[----:B---3--:R-:W-:Y:S01]  /*2520*/  IMAD.MOV.U32 R25, RZ, RZ, R30 ;  /* 0x000000ffff197224 */ /* 0x008fe200078e001e */
[----:B------:R-:W-:Y:S01]  /*2530*/  MOV R30, R32 ;  /* 0x00000020001e7202 */ /* 0x000fe20000000f00 */
[----:B------:R-:W-:Y:S02]  /*2540*/  IMAD.MOV.U32 R32, RZ, RZ, R34 ;  /* 0x000000ffff207224 */ /* 0x000fe400078e0022 */
[----:B------:R-:W-:-:S02]  /*2550*/  IMAD.MOV.U32 R34, RZ, RZ, R39 ;  /* 0x000000ffff227224 */ /* 0x000fc400078e0027 */
[----:B------:R-:W3:Y:S04]  /*2560*/  LDL.LU R39, [R1+0x1bc] ;  /* 0x0001bc0001277983 */ /* 0x000ee80000300800 */
[----:B------:R-:W2:Y:S01]  /*2570*/  LDL.LU R35, [R1+0x184] ;  /* 0x0001840001237983 */ /* 0x000ea20000300800 */
[----:B-1----:R-:W-:Y:S01]  /*2580*/  IMAD.HI.U32 R2, R10, R6, RZ ;  /* 0x000000060a027227 */ /* 0x002fe200078e00ff */
[----:B------:R-:W-:Y:S02]  /*2590*/  ISETP.GT.U32.AND P0, PT, R58, R4, PT ;  /* 0x000000043a00720c */ /* 0x000fe40003f04070 */
[----:B------:R-:W-:Y:S01]  /*25a0*/  ISETP.GE.AND P4, PT, R60, RZ, PT ;  /* 0x000000ff3c00720c */ /* 0x000fe20003f86270 */
[----:B------:R-:W-:Y:S01]  /*25b0*/  IMAD.MOV R2, RZ, RZ, -R2 ;  /* 0x000000ffff027224 */ /* 0x000fe200078e0a02 */
[----:B------:R-:W-:Y:S01]  /*25c0*/  ISETP.GE.AND P5, PT, R61, RZ, PT ;  /* 0x000000ff3d00720c */ /* 0x000fe20003fa6270 */
[----:B------:R-:W3:Y:S02]  /*25d0*/  LDL.LU R21, [R1+0x140] ;  /* 0x0001400001157983 */ /* 0x000ee40000300800 */
[----:B------:R-:W-:-:S05]  /*25e0*/  IMAD R2, R58, R2, R6 ;  /* 0x000000023a027224 */ /* 0x000fca00078e0206 */
[----:B------:R-:W-:Y:S01]  /*25f0*/  ISETP.GT.U32.AND P3, PT, R58, R2, PT ;  /* 0x000000023a00720c */ /* 0x000fe20003f64070 */
[----:B------:R-:W-:Y:S01]  /*2600*/  @!P0 IMAD.IADD R4, R4, 0x1, -R58 ;  /* 0x0000000104048824 */ /* 0x000fe200078e0a3a */
[----:B------:R-:W-:-:S11]  /*2610*/  ISETP.GE.AND P0, PT, R24, RZ, PT ;  /* 0x000000ff1800720c */ /* 0x000fd60003f06270 */
[----:B------:R-:W-:Y:S01]  /*2620*/  @!P3 IMAD.IADD R2, R2, 0x1, -R58 ;  /* 0x000000010202b824 */ /* 0x000fe200078e0a3a */
[----:B------:R-:W-:Y:S01]  /*2630*/  ISETP.GT.U32.AND P3, PT, R58, R11, PT ;  /* 0x0000000b3a00720c */ /* 0x000fe20003f64070 */
[----:B0-----:R-:W-:-:S03]  /*2640*/  IMAD.MOV.U32 R8, RZ, RZ, R4 ;  /* 0x000000ffff087224 */ /* 0x001fc600078e0004 */
[----:B------:R-:W-:Y:S01]  /*2650*/  ISETP.GT.U32.AND P2, PT, R58, R2, PT ;  /* 0x000000023a00720c */ /* 0x000fe20003f44070 */
[----:B------:R-:W-:Y:S01]  /*2660*/  @!P4 IMAD.MOV R8, RZ, RZ, -R8 ;  /* 0x000000ffff08c224 */ /* 0x000fe200078e0a08 */
[----:B------:R-:W-:Y:S01]  /*2670*/  IABS R9, R27 ;  /* 0x0000001b00097213 */ /* 0x000fe20000000000 */
[----:B------:R-:W-:-:S06]  /*2680*/  @!P5 IMAD.MOV R0, RZ, RZ, -R0 ;  /* 0x000000ffff00d224 */ /* 0x000fcc00078e0a00 */
[----:B------:R-:W-:Y:S01]  /*2690*/  @!P3 IMAD.IADD R11, R11, 0x1, -R58 ;  /* 0x000000010b0bb824 */ /* 0x000fe200078e0a3a */
[----:B------:R-:W-:Y:S01]  /*26a0*/  ISETP.GE.AND P3, PT, R27, RZ, PT ;  /* 0x000000ff1b00720c */ /* 0x000fe20003f66270 */
[----:B------:R-:W-:Y:S02]  /*26b0*/  IMAD.MOV.U32 R27, RZ, RZ, R29 ;  /* 0x000000ffff1b7224 */ /* 0x000fe400078e001d */
[----:B------:R-:W-:Y:S01]  /*26c0*/  IMAD.MOV.U32 R29, RZ, RZ, R30 ;  /* 0x000000ffff1d7224 */ /* 0x000fe200078e001e */
[----:B------:R0:W-:Y:S01]  /*26d0*/  STL [R1+0x90], R8 ;  /* 0x0000900801007387 */ /* 0x0001e20000100800 */
[----:B------:R-:W-:Y:S02]  /*26e0*/  IMAD.MOV.U32 R30, RZ, RZ, R31 ;  /* 0x000000ffff1e7224 */ /* 0x000fe400078e001f */
[----:B------:R-:W-:Y:S01]  /*26f0*/  IMAD.MOV.U32 R31, RZ, RZ, R32 ;  /* 0x000000ffff1f7224 */ /* 0x000fe200078e0020 */
[----:B------:R1:W-:Y:S01]  /*2700*/  STL [R1+0x94], R0 ;  /* 0x0000940001007387 */ /* 0x0003e20000100800 */
[----:B------:R-:W-:Y:S01]  /*2710*/  IMAD.MOV.U32 R32, RZ, RZ, R33 ;  /* 0x000000ffff207224 */ /* 0x000fe200078e0021 */
[----:B------:R-:W-:Y:S01]  /*2720*/  MOV R33, R34 ;  /* 0x0000002200217202 */ /* 0x000fe20000000f00 */
[----:B------:R-:W-:Y:S01]  /*2730*/  @!P2 IMAD.IADD R2, R2, 0x1, -R58 ;  /* 0x000000010202a824 */ /* 0x000fe200078e0a3a */
[----:B------:R-:W-:Y:S01]  /*2740*/  ISETP.GE.AND P2, PT, R27, RZ, PT ;  /* 0x000000ff1b00720c */ /* 0x000fe20003f46270 */
[----:B0-----:R-:W-:Y:S01]  /*2750*/  IMAD.MOV.U32 R8, RZ, RZ, R11 ;  /* 0x000000ffff087224 */ /* 0x001fe200078e000b */
[----:B-1----:R-:W-:Y:S01]  /*2760*/  IABS R0, R27 ;  /* 0x0000001b00007213 */ /* 0x002fe20000000000 */
[----:B------:R-:W-:-:S02]  /*2770*/  IMAD.MOV.U32 R27, RZ, RZ, R29 ;  /* 0x000000ffff1b7224 */ /* 0x000fc400078e001d */
[----:B------:R-:W-:Y:S02]  /*2780*/  IMAD.MOV.U32 R29, RZ, RZ, R30 ;  /* 0x000000ffff1d7224 */ /* 0x000fe400078e001e */
[----:B------:R-:W-:Y:S02]  /*2790*/  @!P0 IMAD.MOV R8, RZ, RZ, -R8 ;  /* 0x000000ffff088224 */ /* 0x000fe400078e0a08 */
[----:B------:R-:W-:Y:S02]  /*27a0*/  IMAD.MOV.U32 R30, RZ, RZ, R31 ;  /* 0x000000ffff1e7224 */ /* 0x000fe400078e001f */
[----:B------:R-:W-:Y:S02]  /*27b0*/  IMAD.MOV.U32 R31, RZ, RZ, R32 ;  /* 0x000000ffff1f7224 */ /* 0x000fe400078e0020 */
[----:B------:R-:W-:Y:S02]  /*27c0*/  IMAD.MOV.U32 R32, RZ, RZ, R33 ;  /* 0x000000ffff207224 */ /* 0x000fe400078e0021 */
[----:B--2---:R-:W-:-:S02]  /*27d0*/  IMAD.MOV.U32 R34, RZ, RZ, R35 ;  /* 0x000000ffff227224 */ /* 0x004fc400078e0023 */
[----:B------:R-:W-:Y:S02]  /*27e0*/  IMAD.MOV.U32 R35, RZ, RZ, R42 ;  /* 0x000000ffff237224 */ /* 0x000fe400078e002a */
[----:B------:R-:W-:Y:S02]  /*27f0*/  IMAD.MOV.U32 R42, RZ, RZ, R43 ;  /* 0x000000ffff2a7224 */ /* 0x000fe400078e002b */
[----:B------:R-:W-:Y:S02]  /*2800*/  IMAD.MOV.U32 R43, RZ, RZ, R44 ;  /* 0x000000ffff2b7224 */ /* 0x000fe400078e002c */
[----:B------:R-:W-:Y:S02]  /*2810*/  IMAD.MOV.U32 R44, RZ, RZ, R46 ;  /* 0x000000ffff2c7224 */ /* 0x000fe400078e002e */
[----:B------:R-:W-:Y:S01]  /*2820*/  IMAD.MOV.U32 R33, RZ, RZ, R34 ;  /* 0x000000ffff217224 */ /* 0x000fe200078e0022 */
[----:B------:R-:W2:Y:S01]  /*2830*/  LDL.LU R46, [R1+0x1ec] ;  /* 0x0001ec00012e7983 */ /* 0x000ea20000300800 */
[----:B------:R-:W-:Y:S01]  /*2840*/  MOV R34, R35 ;  /* 0x0000002300227202 */ /* 0x000fe20000000f00 */
[----:B------:R-:W-:-:S02]  /*2850*/  IMAD.MOV.U32 R35, RZ, RZ, R41 ;  /* 0x000000ffff237224 */ /* 0x000fc400078e0029 */
[----:B------:R0:W-:Y:S04]  /*2860*/  STL [R1+0x9c], R8 ;  /* 0x00009c0801007387 */ /* 0x0001e80000100800 */
[----:B------:R-:W2:Y:S01]  /*2870*/  LDL.LU R41, [R1+0x164] ;  /* 0x0001640001297983 */ /* 0x000ea20000300800 */
[----:B------:R-:W-:-:S04]  /*2880*/  IMAD.HI.U32 R6, R10, R5, RZ ;  /* 0x000000050a067227 */ /* 0x000fc800078e00ff */
[----:B------:R-:W-:-:S04]  /*2890*/  IMAD.MOV R6, RZ, RZ, -R6 ;  /* 0x000000ffff067224 */ /* 0x000fc800078e0a06 */
[----:B------:R-:W-:Y:S01]  /*28a0*/  IMAD R5, R58, R6, R5 ;  /* 0x000000063a057224 */ /* 0x000fe200078e0205 */
[----:B------:R-:W-:-:S04]  /*28b0*/  IABS R7, R26 ;  /* 0x0000001a00077213 */ /* 0x000fc80000000000 */
[----:B------:R-:W-:Y:S01]  /*28c0*/  ISETP.GT.U32.AND P4, PT, R58, R5, PT ;  /* 0x000000053a00720c */ /* 0x000fe20003f84070 */
[----:B------:R-:W-:-:S04]  /*28d0*/  IMAD.HI.U32 R6, R10, R7, RZ ;  /* 0x000000070a067227 */ /* 0x000fc800078e00ff */
[----:B------:R-:W-:Y:S02]  /*28e0*/  IMAD.MOV R6, RZ, RZ, -R6 ;  /* 0x000000ffff067224 */ /* 0x000fe400078e0a06 */
[----:B------:R-:W-:Y:S02]  /*28f0*/  IMAD.MOV.U32 R23, RZ, RZ, R29 ;  /* 0x000000ffff177224 */ /* 0x000fe400078e001d */
[----:B------:R-:W-:Y:S02]  /*2900*/  IMAD.MOV.U32 R29, RZ, RZ, R30 ;  /* 0x000000ffff1d7224 */ /* 0x000fe400078e001e */
[----:B------:R-:W-:Y:S02]  /*2910*/  IMAD.MOV.U32 R30, RZ, RZ, R31 ;  /* 0x000000ffff1e7224 */ /* 0x000fe400078e001f */
[----:B------:R-:W-:Y:S02]  /*2920*/  IMAD.MOV.U32 R31, RZ, RZ, R34 ;  /* 0x000000ffff1f7224 */ /* 0x000fe400078e0022 */
[----:B------:R-:W-:Y:S01]  /*2930*/  IMAD R7, R58, R6, R7 ;  /* 0x000000063a077224 */ /* 0x000fe200078e0207 */
[----:B------:R-:W-:Y:S01]  /*2940*/  IABS R6, R27 ;  /* 0x0000001b00067213 */ /* 0x000fe20000000000 */
[----:B------:R-:W-:Y:S01]  /*2950*/  @!P4 IMAD.IADD R5, R5, 0x1, -R58 ;  /* 0x000000010505c824 */ /* 0x000fe200078e0a3a */
[----:B------:R-:W-:-:S04]  /*2960*/  ISETP.GE.AND P4, PT, R27, RZ, PT ;  /* 0x000000ff1b00720c */ /* 0x000fc80003f86270 */
[----:B------:R-:W-:Y:S01]  /*2970*/  ISETP.GT.U32.AND P0, PT, R58, R5, PT ;  /* 0x000000053a00720c */ /* 0x000fe20003f04070 */
[----:B------:R-:W-:Y:S01]  /*2980*/  @!P6 IMAD.MOV R2, RZ, RZ, -R2 ;  /* 0x000000ffff02e224 */ /* 0x000fe200078e0a02 */
[----:B------:R-:W-:Y:S01]  /*2990*/  ISETP.GE.AND P5, PT, R26, RZ, PT ;  /* 0x000000ff1a00720c */ /* 0x000fe20003fa6270 */
[----:B------:R-:W-:-:S10]  /*29a0*/  IMAD.MOV.U32 R26, RZ, RZ, R29 ;  /* 0x000000ffff1a7224 */ /* 0x000fd400078e001d */
[----:B------:R-:W-:-:S04]  /*29b0*/  @!P0 IMAD.IADD R5, R5, 0x1, -R58 ;  /* 0x0000000105058824 */ /* 0x000fc800078e0a3a */
[----:B------:R-:W-:Y:S02]  /*29c0*/  IMAD.MOV.U32 R14, RZ, RZ, R5 ;  /* 0x000000ffff0e7224 */ /* 0x000fe400078e0005 */
[----:B------:R-:W-:Y:S02]  /*29d0*/  IMAD.MOV.U32 R29, RZ, RZ, R31 ;  /* 0x000000ffff1d7224 */ /* 0x000fe400078e001f */
[----:B------:R-:W-:Y:S02]  /*29e0*/  @!P1 IMAD.MOV R14, RZ, RZ, -R14 ;  /* 0x000000ffff0e9224 */ /* 0x000fe400078e0a0e */
[----:B--2---:R-:W-:Y:S02]  /*29f0*/  IMAD.MOV.U32 R34, RZ, RZ, R41 ;  /* 0x000000ffff227224 */ /* 0x004fe400078e0029 */
[----:B------:R-:W2:Y:S04]  /*2a00*/  LDL.LU R41, [R1+0x190] ;  /* 0x0001900001297983 */ /* 0x000ea80000300800 */
[----:B------:R-:W2:Y:S01]  /*2a10*/  LDL.LU R27, [R1+0x148] ;  /* 0x00014800011b7983 */ /* 0x000ea20000300800 */
[----:B------:R-:W-:-:S02]  /*2a20*/  IMAD.MOV.U32 R31, RZ, RZ, R34 ;  /* 0x000000ffff1f7224 */ /* 0x000fc400078e0022 */
[----:B------:R-:W-:Y:S01]  /*2a30*/  IMAD.MOV.U32 R34, RZ, RZ, R36 ;  /* 0x000000ffff227224 */ /* 0x000fe200078e0024 */
[----:B------:R-:W4:Y:S01]  /*2a40*/  LDL.LU R22, [R1+0x14c] ;  /* 0x00014c0001167983 */ /* 0x000f220000300800 */
[----:B------:R-:W-:-:S03]  /*2a50*/  IMAD.MOV.U32 R36, RZ, RZ, R48 ;  /* 0x000000ffff247224 */ /* 0x000fc600078e0030 */
[----:B------:R1:W-:Y:S04]  /*2a60*/  STL [R1+0xa0], R2 ;  /* 0x0000a00201007387 */ /* 0x0003e80000100800 */
[----:B------:R-:W-:Y:S04]  /*2a70*/  STL [R1+0xa4], R14 ;  /* 0x0000a40e01007387 */ /* 0x000fe80000100800 */
[----:B------:R-:W4:Y:S01]  /*2a80*/  LDL.LU R48, [R1+0x1c0] ;  /* 0x0001c00001307983 */ /* 0x000f220000300800 */
[----:B------:R-:W-:Y:S01]  /*2a90*/  ISETP.GT.U32.AND P6, PT, R58, R7, PT ;  /* 0x000000073a00720c */ /* 0x000fe20003fc4070 */
[----:B------:R-:W-:-:S04]  /*2aa0*/  IMAD.HI.U32 R12, R10, R0, RZ ;  /* 0x000000000a0c7227 */ /* 0x000fc800078e00ff */
[----:B------:R-:W-:Y:S02]  /*2ab0*/  IMAD.MOV R12, RZ, RZ, -R12 ;  /* 0x000000ffff0c7224 */ /* 0x000fe400078e0a0c */
[----:B------:R-:W-:-:S04]  /*2ac0*/  IMAD.HI.U32 R4, R10, R9, RZ ;  /* 0x000000090a047227 */ /* 0x000fc800078e00ff */
[C---:B------:R-:W-:Y:S02]  /*2ad0*/  IMAD R0, R58.reuse, R12, R0 ;  /* 0x0000000c3a007224 */ /* 0x040fe400078e0200 */
[----:B------:R-:W-:Y:S02]  /*2ae0*/  IMAD.MOV R4, RZ, RZ, -R4 ;  /* 0x000000ffff047224 */ /* 0x000fe400078e0a04 */
[----:B------:R-:W-:Y:S01]  /*2af0*/  @!P6 IMAD.IADD R7, R7, 0x1, -R58 ;  /* 0x000000010707e824 */ /* 0x000fe200078e0a3a */
[C---:B------:R-:W-:Y:S01]  /*2b00*/  ISETP.GT.U32.AND P6, PT, R58.reuse, R0, PT ;  /* 0x000000003a00720c */ /* 0x040fe20003fc4070 */
[----:B------:R-:W-:Y:S02]  /*2b10*/  IMAD R9, R58, R4, R9 ;  /* 0x000000043a097224 */ /* 0x000fe400078e0209 */
[----:B------:R-:W-:-:S03]  /*2b20*/  IMAD.HI.U32 R11, R10, R6, RZ ;  /* 0x000000060a0b7227 */ /* 0x000fc600078e00ff */
[----:B------:R-:W-:Y:S01]  /*2b30*/  ISETP.GT.U32.AND P0, PT, R58, R9, PT ;  /* 0x000000093a00720c */ /* 0x000fe20003f04070 */
[----:B------:R-:W-:Y:S01]  /*2b40*/  IMAD.MOV R11, RZ, RZ, -R11 ;  /* 0x000000ffff0b7224 */ /* 0x000fe200078e0a0b */
[----:B0-----:R-:W-:-:S05]  /*2b50*/  IABS R8, R25 ;  /* 0x0000001900087213 */ /* 0x001fca0000000000 */
[----:B------:R-:W-:Y:S01]  /*2b60*/  @!P6 IMAD.IADD R0, R0, 0x1, -R58 ;  /* 0x000000010000e824 */ /* 0x000fe200078e0a3a */
[----:B---3--:R-:W-:Y:S01]  /*2b70*/  IABS R13, R21 ;  /* 0x00000015000d7213 */ /* 0x008fe20000000000 */
[----:B------:R-:W-:Y:S02]  /*2b80*/  IMAD R6, R58, R11, R6 ;  /* 0x0000000b3a067224 */ /* 0x000fe400078e0206 */
[----:B------:R-:W-:Y:S01]  /*2b90*/  IMAD.HI.U32 R11, R10, R8, RZ ;  /* 0x000000080a0b7227 */ /* 0x000fe200078e00ff */
[C---:B------:R-:W-:Y:S02]  /*2ba0*/  ISETP.GT.U32.AND P6, PT, R58.reuse, R0, PT ;  /* 0x000000003a00720c */ /* 0x040fe40003fc4070 */
[----:B------:R-:W-:Y:S01]  /*2bb0*/  @!P0 IADD3 R9, PT, PT, R9, -R58, RZ ;  /* 0x8000003a09098210 */ /* 0x000fe20007ffe0ff */
[----:B-1----:R-:W-:Y:S01]  /*2bc0*/  IMAD.MOV.U32 R2, RZ, RZ, R13 ;  /* 0x000000ffff027224 */ /* 0x002fe200078e000d */
[----:B------:R-:W-:Y:S01]  /*2bd0*/  ISETP.GT.U32.AND P0, PT, R58, R7, PT ;  /* 0x000000073a00720c */ /* 0x000fe20003f04070 */
[----:B------:R-:W-:-:S02]  /*2be0*/  IMAD.MOV R11, RZ, RZ, -R11 ;  /* 0x000000ffff0b7224 */ /* 0x000fc400078e0a0b */
[----:B------:R-:W-:-:S04]  /*2bf0*/  IMAD.HI.U32 R12, R10, R2, RZ ;  /* 0x000000020a0c7227 */ /* 0x000fc800078e00ff */
[C---:B------:R-:W-:Y:S02]  /*2c00*/  IMAD R8, R58.reuse, R11, R8 ;  /* 0x0000000b3a087224 */ /* 0x040fe400078e0208 */
[----:B------:R-:W-:Y:S01]  /*2c10*/  IMAD.MOV R12, RZ, RZ, -R12 ;  /* 0x000000ffff0c7224 */ /* 0x000fe200078e0a0c */
[----:B------:R-:W-:Y:S01]  /*2c20*/  ISETP.GT.U32.AND P1, PT, R58, R9, PT ;  /* 0x000000093a00720c */ /* 0x000fe20003f24070 */
[----:B------:R-:W-:Y:S01]  /*2c30*/  @!P6 IMAD.IADD R0, R0, 0x1, -R58 ;  /* 0x000000010000e824 */ /* 0x000fe200078e0a3a */
[C---:B------:R-:W-:Y:S01]  /*2c40*/  ISETP.GT.U32.AND P6, PT, R58.reuse, R8, PT ;  /* 0x000000083a00720c */ /* 0x040fe20003fc4070 */
[----:B------:R-:W-:Y:S02]  /*2c50*/  IMAD R2, R58, R12, R2 ;  /* 0x0000000c3a027224 */ /* 0x000fe400078e0202 */
[----:B------:R-:W-:-:S04]  /*2c60*/  @!P0 IMAD.IADD R7, R7, 0x1, -R58 ;  /* 0x0000000107078824 */ /* 0x000fc800078e0a3a */
[----:B------:R-:W-:Y:S01]  /*2c70*/  IMAD.MOV.U32 R15, RZ, RZ, R7 ;  /* 0x000000ffff0f7224 */ /* 0x000fe200078e0007 */
[----:B------:R-:W-:-:S03]  /*2c80*/  ISETP.GT.U32.AND P0, PT, R58, R6, PT ;  /* 0x000000063a00720c */ /* 0x000fc60003f04070 */
[--C-:B------:R-:W-:Y:S02]  /*2c90*/  @!P1 IMAD.IADD R9, R9, 0x1, -R58.reuse ;  /* 0x0000000109099824 */ /* 0x100fe400078e0a3a */
[----:B------:R-:W-:Y:S02]  /*2ca0*/  @!P6 IMAD.IADD R8, R8, 0x1, -R58 ;  /* 0x000000010808e824 */ /* 0x000fe400078e0a3a */
[----:B------:R-:W-:-:S03]  /*2cb0*/  @!P3 IMAD.MOV R9, RZ, RZ, -R9 ;  /* 0x000000ffff09b224 */ /* 0x000fc600078e0a09 */
[----:B------:R-:W-:Y:S01]  /*2cc0*/  ISETP.GT.U32.AND P3, PT, R58, R8, PT ;  /* 0x000000083a00720c */ /* 0x000fe20003f64070 */
[----:B------:R-:W-:Y:S02]  /*2cd0*/  IMAD.MOV.U32 R24, RZ, RZ, R30 ;  /* 0x000000ffff187224 */ /* 0x000fe400078e001e */
[----:B------:R-:W-:Y:S01]  /*2ce0*/  IMAD.MOV.U32 R30, RZ, RZ, R37 ;  /* 0x000000ffff1e7224 */ /* 0x000fe200078e0025 */
[----:B------:R-:W-:Y:S01]  /*2cf0*/  IABS R4, R28 ;  /* 0x0000001c00047213 */ /* 0x000fe20000000000 */
[----:B------:R-:W-:Y:S01]  /*2d00*/  @!P0 IMAD.IADD R6, R6, 0x1, -R58 ;  /* 0x0000000106068824 */ /* 0x000fe200078e0a3a */
[----:B------:R-:W-:Y:S01]  /*2d10*/  ISETP.GE.AND P0, PT, R28, RZ, PT ;  /* 0x000000ff1c00720c */ /* 0x000fe20003f06270 */
[----:B------:R-:W-:Y:S01]  /*2d20*/  IMAD.MOV.U32 R28, RZ, RZ, R29 ;  /* 0x000000ffff1c7224 */ /* 0x000fe200078e001d */
[----:B------:R-:W3:Y:S01]  /*2d30*/  LDL.LU R37, [R1+0x194] ;  /* 0x0001940001257983 */ /* 0x000ee20000300800 */
[----:B------:R-:W-:Y:S02]  /*2d40*/  IMAD.MOV.U32 R29, RZ, RZ, R30 ;  /* 0x000000ffff1d7224 */ /* 0x000fe400078e001e */
[----:B------:R-:W-:-:S02]  /*2d50*/  @!P5 IMAD.MOV R15, RZ, RZ, -R15 ;  /* 0x000000ffff0fd224 */ /* 0x000fc400078e0a0f */
[----:B------:R-:W-:Y:S02]  /*2d60*/  IMAD.MOV.U32 R30, RZ, RZ, R31 ;  /* 0x000000ffff1e7224 */ /* 0x000fe400078e001f */
[----:B------:R-:W-:Y:S02]  /*2d70*/  IMAD.MOV.U32 R31, RZ, RZ, R36 ;  /* 0x000000ffff1f7224 */ /* 0x000fe400078e0024 */
[----:B------:R-:W-:Y:S01]  /*2d80*/  @!P3 IMAD.IADD R8, R8, 0x1, -R58 ;  /* 0x000000010808b824 */ /* 0x000fe200078e0a3a */
[----:B------:R-:W-:Y:S01]  /*2d90*/  ISETP.GE.AND P3, PT, R25, RZ, PT ;  /* 0x000000ff1900720c */ /* 0x000fe20003f66270 */
[----:B------:R-:W-:Y:S01]  /*2da0*/  IMAD.MOV.U32 R25, RZ, RZ, R29 ;  /* 0x000000ffff197224 */ /* 0x000fe200078e001d */
[----:B------:R-:W-:Y:S01]  /*2db0*/  STL [R1+0xa8], R15 ;  /* 0x0000a80f01007387 */ /* 0x000fe20000100800 */
[----:B------:R-:W-:Y:S02]  /*2dc0*/  IMAD.MOV.U32 R29, RZ, RZ, R30 ;  /* 0x000000ffff1d7224 */ /* 0x000fe400078e001e */
[----:B------:R-:W-:Y:S01]  /*2dd0*/  IMAD.MOV.U32 R30, RZ, RZ, R31 ;  /* 0x000000ffff1e7224 */ /* 0x000fe200078e001f */
[----:B------:R-:W-:Y:S01]  /*2de0*/  STL [R1+0xac], R9 ;  /* 0x0000ac0901007387 */ /* 0x000fe20000100800 */
[----:B------:R-:W-:-:S02]  /*2df0*/  IMAD.MOV.U32 R31, RZ, RZ, R32 ;  /* 0x000000ffff1f7224 */ /* 0x000fc400078e0020 */
[----:B------:R-:W-:Y:S02]  /*2e00*/  IMAD.MOV.U32 R32, RZ, RZ, R38 ;  /* 0x000000ffff207224 */ /* 0x000fe400078e0026 */
[----:B------:R-:W-:Y:S01]  /*2e10*/  IMAD.MOV.U32 R38, RZ, RZ, R53 ;  /* 0x000000ffff267224 */ /* 0x000fe200078e0035 */
[----:B--2---:R-:W-:-:S05]  /*2e20*/  IABS R12, R27 ;  /* 0x0000001b000c7213 */ /* 0x004fca0000000000 */
[----:B------:R-:W-:-:S05]  /*2e30*/  IMAD.HI.U32 R7, R10, R12, RZ ;  /* 0x0000000c0a077227 */ /* 0x000fca00078e00ff */
[----:B------:R-:W-:-:S05]  /*2e40*/  IADD3 R7, PT, PT, -R7, RZ, RZ ;  /* 0x000000ff07077210 */ /* 0x000fca0007ffe1ff */
[----:B------:R-:W-:Y:S02]  /*2e50*/  IMAD R7, R58, R7, R12 ;  /* 0x000000073a077224 */ /* 0x000fe400078e020c */
[----:B------:R-:W-:-:S04]  /*2e60*/  IMAD.MOV.U32 R12, RZ, RZ, R0 ;  /* 0x000000ffff0c7224 */ /* 0x000fc800078e0000 */
[----:B------:R-:W-:Y:S01]  /*2e70*/  @!P2 IMAD.MOV R12, RZ, RZ, -R12 ;  /* 0x000000ffff0ca224 */ /* 0x000fe200078e0a0c */
[----:B------:R-:W-:Y:S02]  /*2e80*/  ISETP.GT.U32.AND P2, PT, R58, R7, PT ;  /* 0x000000073a00720c */ /* 0x000fe40003f44070 */
[----:B----4-:R-:W-:Y:S02]  /*2e90*/  MOV R36, R48 ;  /* 0x0000003000247202 */ /* 0x010fe40000000f00 */
[----:B------:R0:W-:Y:S04]  /*2ea0*/  STL [R1+0xb0], R12 ;  /* 0x0000b00c01007387 */ /* 0x0001e80000100800 */
[----:B------:R-:W2:Y:S04]  /*2eb0*/  LDL.LU R48, [R1+0x1fc] ;  /* 0x0001fc0001307983 */ /* 0x000ea80000300800 */
[----:B------:R-:W4:Y:S01]  /*2ec0*/  LDL.LU R53, [R1+0x1f8] ;  /* 0x0001f80001357983 */ /* 0x000f220000300800 */
[----:B------:R-:W-:Y:S01]  /*2ed0*/  @!P2 IMAD.IADD R7, R7, 0x1, -R58 ;  /* 0x000000010707a824 */ /* 0x000fe200078e0a3a */
[----:B------:R-:W-:Y:S01]  /*2ee0*/  ISETP.GE.AND P2, PT, R27, RZ, PT ;  /* 0x000000ff1b00720c */ /* 0x000fe20003f46270 */
[----:B------:R-:W-:-:S02]  /*2ef0*/  IMAD.MOV.U32 R27, RZ, RZ, R29 ;  /* 0x000000ffff1b7224 */ /* 0x000fc400078e001d */
[----:B------:R-:W2:Y:S01]  /*2f00*/  LDL.LU R29, [R1+0x170] ;  /* 0x00017000011d7983 */ /* 0x000ea20000300800 */
[----:B------:R-:W-:-:S04]  /*2f10*/  IMAD.HI.U32 R13, R10, R4, RZ ;  /* 0x000000040a0d7227 */ /* 0x000fc800078e00ff */
[----:B------:R-:W-:Y:S01]  /*2f20*/  IMAD.MOV R13, RZ, RZ, -R13 ;  /* 0x000000ffff0d7224 */ /* 0x000fe200078e0a0d */
[----:B------:R-:W-:-:S03]  /*2f30*/  ISETP.GT.U32.AND P1, PT, R58, R2, PT ;  /* 0x000000023a00720c */ /* 0x000fc60003f24070 */
[----:B------:R-:W-:Y:S01]  /*2f40*/  IMAD R4, R58, R13, R4 ;  /* 0x0000000d3a047224 */ /* 0x000fe200078e0204 */
[----:B------:R-:W-:-:S04]  /*2f50*/  IABS R11, R22 ;  /* 0x00000016000b7213 */ /* 0x000fc80000000000 */
[----:B------:R-:W-:Y:S02]  /*2f60*/  ISETP.GT.U32.AND P5, PT, R58, R4, PT ;  /* 0x000000043a00720c */ /* 0x000fe40003fa4070 */
[----:B------:R-:W-:Y:S01]  /*2f70*/  IABS R13, R23 ;  /* 0x00000017000d7213 */ /* 0x000fe20000000000 */
[----:B------:R-:W-:Y:S02]  /*2f80*/  IMAD.MOV.U32 R5, RZ, RZ, R11 ;  /* 0x000000ffff057224 */ /* 0x000fe400078e000b */
[----:B------:R-:W-:Y:S02]  /*2f90*/  @!P1 IMAD.IADD R2, R2, 0x1, -R58 ;  /* 0x0000000102029824 */ /* 0x000fe400078e0a3a */
[----:B------:R-:W-:-:S03]  /*2fa0*/  IMAD.MOV.U32 R11, RZ, RZ, R13 ;  /* 0x000000ffff0b7224 */ /* 0x000fc600078e000d */
[----:B------:R-:W-:Y:S01]  /*2fb0*/  ISETP.GT.U32.AND P6, PT, R58, R2, PT ;  /* 0x000000023a00720c */ /* 0x000fe20003fc4070 */
[----:B------:R-:W-:-:S04]  /*2fc0*/  IMAD.HI.U32 R13, R10, R11, RZ ;  /* 0x0000000b0a0d7227 */ /* 0x000fc800078e00ff */
[----:B------:R-:W-:Y:S01]  /*2fd0*/  @!P5 IMAD.IADD R4, R4, 0x1, -R58 ;  /* 0x000000010404d824 */ /* 0x000fe200078e0a3a */
[----:B------:R-:W-:Y:S01]  /*2fe0*/  ISETP.GT.U32.AND P5, PT, R58, R6, PT ;  /* 0x000000063a00720c */ /* 0x000fe20003fa4070 */
[----:B------:R-:W-:-:S03]  /*2ff0*/  IMAD.MOV R13, RZ, RZ, -R13 ;  /* 0x000000ffff0d7224 */ /* 0x000fc600078e0a0d */
[C---:B------:R-:W-:Y:S01]  /*3000*/  ISETP.GT.U32.AND P1, PT, R58.reuse, R4, PT ;  /* 0x000000043a00720c */ /* 0x040fe20003f24070 */
[----:B------:R-:W-:Y:S02]  /*3010*/  IMAD R11, R58, R13, R11 ;  /* 0x0000000d3a0b7224 */ /* 0x000fe400078e020b */
[----:B------:R-:W-:Y:S01]  /*3020*/  @!P6 IMAD.IADD R2, R2, 0x1, -R58 ;  /* 0x000000010202e824 */ /* 0x000fe200078e0a3a */
[----:B------:R-:W-:Y:S02]  /*3030*/  IABS R0, R24 ;  /* 0x0000001800007213 */ /* 0x000fe40000000000 */
[----:B------:R-:W-:-:S03]  /*3040*/  ISETP.GT.U32.AND P6, PT, R58, R11, PT ;  /* 0x0000000b3a00720c */ /* 0x000fc60003fc4070 */
[----:B------:R-:W-:Y:S02]  /*3050*/  @!P5 IMAD.IADD R6, R6, 0x1, -R58 ;  /* 0x000000010606d824 */ /* 0x000fe400078e0a3a */
[----:B0-----:R-:W-:-:S04]  /*3060*/  IMAD.HI.U32 R12, R10, R0, RZ ;  /* 0x000000000a0c7227 */ /* 0x001fc800078e00ff */
[----:B------:R-:W-:Y:S01]  /*3070*/  @!P1 IMAD.IADD R4, R4, 0x1, -R58 ;  /* 0x0000000104049824 */ /* 0x000fe200078e0a3a */
[----:B------:R-:W-:Y:S01]  /*3080*/  ISETP.GE.AND P1, PT, R21, RZ, PT ;  /* 0x000000ff1500720c */ /* 0x000fe20003f26270 */
[----:B------:R-:W-:Y:S01]  /*3090*/  @!P4 IMAD.MOV R6, RZ, RZ, -R6 ;  /* 0x000000ffff06c224 */ /* 0x000fe200078e0a06 */
[C---:B------:R-:W-:Y:S01]  /*30a0*/  ISETP.GT.U32.AND P4, PT, R58.reuse, R7, PT ;  /* 0x000000073a00720c */ /* 0x040fe20003f84070 */
[----:B------:R-:W-:Y:S01]  /*30b0*/  IMAD.MOV R13, RZ, RZ, -R12 ;  /* 0x000000ffff0d7224 */ /* 0x000fe200078e0a0c */
[----:B------:R-:W-:Y:S02]  /*30c0*/  IABS R9, R26 ;  /* 0x0000001a00097213 */ /* 0x000fe40000000000 */
[----:B------:R-:W-:Y:S01]  /*30d0*/  @!P6 IADD3 R11, PT, PT, R11, -R58, RZ ;  /* 0x8000003a0b0be210 */ /* 0x000fe20007ffe0ff */
[----:B------:R0:W-:Y:S01]  /*30e0*/  STL [R1+0xb4], R6 ;  /* 0x0000b40601007387 */ /* 0x0001e20000100800 */
[C---:B------:R-:W-:Y:S02]  /*30f0*/  IMAD R0, R58.reuse, R13, R0 ;  /* 0x0000000d3a007224 */ /* 0x040fe400078e0200 */
[----:B------:R-:W-:Y:S01]  /*3100*/  ISETP.GT.U32.AND P6, PT, R58, R11, PT ;  /* 0x0000000b3a00720c */ /* 0x000fe20003fc4070 */
[----:B------:R-:W-:-:S04]  /*3110*/  IMAD.HI.U32 R12, R10, R9, RZ ;  /* 0x000000090a0c7227 */ /* 0x000fc800078e00ff */
[----:B0-----:R-:W-:Y:S02]  /*3120*/  IMAD.MOV.U32 R6, RZ, RZ, R2 ;  /* 0x000000ffff067224 */ /* 0x001fe400078e0002 */
[----:B------:R-:W-:Y:S02]  /*3130*/  @!P0 IMAD.MOV R4, RZ, RZ, -R4 ;  /* 0x000000ffff048224 */ /* 0x000fe400078e0a04 */
[----:B------:R-:W-:Y:S01]  /*3140*/  @!P1 IMAD.MOV R6, RZ, RZ, -R6 ;  /* 0x000000ffff069224 */ /* 0x000fe200078e0a06 */
[C---:B------:R-:W-:Y:S01]  /*3150*/  ISETP.GT.U32.AND P1, PT, R58.reuse, R0, PT ;  /* 0x000000003a00720c */ /* 0x040fe20003f24070 */
[----:B------:R-:W-:Y:S02]  /*3160*/  IMAD.MOV R12, RZ, RZ, -R12 ;  /* 0x000000ffff0c7224 */ /* 0x000fe400078e0a0c */
[----:B------:R-:W-:Y:S01]  /*3170*/  @!P4 IMAD.IADD R7, R7, 0x1, -R58 ;  /* 0x000000010707c824 */ /* 0x000fe200078e0a3a */
[----:B------:R0:W-:Y:S01]  /*3180*/  STL [R1+0x114], R4 ;  /* 0x0001140401007387 */ /* 0x0001e20000100800 */
[----:B------:R-:W-:-:S02]  /*3190*/  IMAD R9, R58, R12, R9 ;  /* 0x0000000c3a097224 */ /* 0x000fc400078e0209 */
[----:B------:R-:W-:Y:S02]  /*31a0*/  IMAD.MOV.U32 R12, RZ, RZ, R7 ;  /* 0x000000ffff0c7224 */ /* 0x000fe400078e0007 */
[----:B------:R-:W-:Y:S02]  /*31b0*/  @!P6 IMAD.IADD R11, R11, 0x1, -R58 ;  /* 0x000000010b0be824 */ /* 0x000fe400078e0a3a */
[----:B0-----:R-:W-:Y:S01]  /*31c0*/  IMAD.MOV.U32 R4, RZ, RZ, R8 ;  /* 0x000000ffff047224 */ /* 0x001fe200078e0008 */
[----:B------:R-:W-:Y:S01]  /*31d0*/  ISETP.GE.AND P6, PT, R26, RZ, PT ;  /* 0x000000ff1a00720c */ /* 0x000fe20003fc6270 */
[----:B------:R-:W-:Y:S02]  /*31e0*/  @!P2 IMAD.MOV R12, RZ, RZ, -R12 ;  /* 0x000000ffff0ca224 */ /* 0x000fe400078e0a0c */
[----:B------:R-:W-:Y:S01]  /*31f0*/  @!P3 IMAD.MOV R4, RZ, RZ, -R4 ;  /* 0x000000ffff04b224 */ /* 0x000fe200078e0a04 */
[----:B------:R-:W-:Y:S01]  /*3200*/  IABS R2, R28 ;  /* 0x0000001c00027213 */ /* 0x000fe20000000000 */
[----:B------:R-:W-:Y:S01]  /*3210*/  @!P1 IMAD.IADD R0, R0, 0x1, -R58 ;  /* 0x0000000100009824 */ /* 0x000fe200078e0a3a */
[----:B------:R-:W-:Y:S01]  /*3220*/  ISETP.GE.AND P1, PT, R28, RZ, PT ;  /* 0x000000ff1c00720c */ /* 0x000fe20003f26270 */
[----:B------:R-:W-:Y:S01]  /*3230*/  IMAD.MOV.U32 R26, RZ, RZ, R30 ;  /* 0x000000ffff1a7224 */ /* 0x000fe200078e001e */
[----:B------:R-:W-:Y:S01]  /*3240*/  STL [R1+0x110], R6 ;  /* 0x0001100601007387 */ /* 0x000fe20000100800 */
[----:B------:R-:W-:-:S02]  /*3250*/  IMAD.MOV.U32 R30, RZ, RZ, R32 ;  /* 0x000000ffff1e7224 */ /* 0x000fc400078e0020 */
[----:B------:R-:W-:Y:S01]  /*3260*/  IMAD.MOV.U32 R32, RZ, RZ, R34 ;  /* 0x000000ffff207224 */ /* 0x000fe200078e0022 */
[----:B------:R-:W-:Y:S01]  /*3270*/  STL [R1+0x10c], R4 ;  /* 0x00010c0401007387 */ /* 0x000fe20000100800 */
[----:B------:R-:W-:Y:S02]  /*3280*/  IMAD.MOV.U32 R34, RZ, RZ, R38 ;  /* 0x000000ffff227224 */ /* 0x000fe400078e0026 */
[----:B------:R-:W-:Y:S01]  /*3290*/  IMAD.MOV.U32 R38, RZ, RZ, R45 ;  /* 0x000000ffff267224 */ /* 0x000fe200078e002d */
[----:B------:R-:W-:Y:S04]  /*32a0*/  STL [R1+0x108], R12 ;  /* 0x0001080c01007387 */ /* 0x000fe80000100800 */
[----:B------:R-:W3:Y:S01]  /*32b0*/  LDL.LU R45, [R1+0x1f0] ;  /* 0x0001f000012d7983 */ /* 0x000ee20000300800 */
[----:B--2---:R-:W-:Y:S01]  /*32c0*/  MOV R28, R29 ;  /* 0x0000001d001c7202 */ /* 0x004fe20000000f00 */
[----:B------:R-:W-:-:S02]  /*32d0*/  IMAD.MOV.U32 R29, RZ, RZ, R31 ;  /* 0x000000ffff1d7224 */ /* 0x000fc400078e001f */
[----:B------:R-:W-:Y:S02]  /*32e0*/  IMAD.MOV.U32 R31, RZ, RZ, R33 ;  /* 0x000000ffff1f7224 */ /* 0x000fe400078e0021 */
[----:B------:R-:W-:Y:S02]  /*32f0*/  IMAD.MOV.U32 R33, RZ, RZ, R35 ;  /* 0x000000ffff217224 */ /* 0x000fe400078e0023 */
[----:B------:R-:W2:Y:S01]  /*3300*/  LDL.LU R35, [R1+0x1b8] ;  /* 0x0001b80001237983 */ /* 0x000ea20000300800 */
[----:B------:R-:W-:Y:S01]  /*3310*/  IMAD.HI.U32 R14, R10, R5, RZ ;  /* 0x000000050a0e7227 */ /* 0x000fe200078e00ff */
[C---:B------:R-:W-:Y:S02]  /*3320*/  ISETP.GT.U32.AND P4, PT, R58.reuse, R9, PT ;  /* 0x000000093a00720c */ /* 0x040fe40003f84070 */
[----:B------:R-:W-:Y:S01]  /*3330*/  IABS R8, R27 ;  /* 0x0000001b00087213 */ /* 0x000fe20000000000 */
[----:B------:R-:W-:Y:S01]  /*3340*/  IMAD.MOV R14, RZ, RZ, -R14 ;  /* 0x000000ffff0e7224 */ /* 0x000fe200078e0a0e */
[----:B------:R-:W-:Y:S01]  /*3350*/  ISETP.GE.AND P3, PT, R23, RZ, PT ;  /* 0x000000ff1700720c */ /* 0x000fe20003f66270 */
[----:B------:R-:W3:Y:S02]  /*3360*/  LDL.LU R21, [R1+0x174] ;  /* 0x0001740001157983 */ /* 0x000ee40000300800 */
[----:B------:R-:W-:-:S05]  /*3370*/  IMAD R5, R58, R14, R5 ;  /* 0x0000000e3a057224 */ /* 0x000fca00078e0205 */
[----:B------:R-:W-:-:S13]  /*3380*/  ISETP.GT.U32.AND P5, PT, R58, R5, PT ;  /* 0x000000053a00720c */ /* 0x000fda0003fa4070 */
[----:B------:R-:W-:-:S05]  /*3390*/  @!P5 IMAD.IADD R5, R5, 0x1, -R58 ;  /* 0x000000010505d824 */ /* 0x000fca00078e0a3a */
[----:B------:R-:W-:Y:S02]  /*33a0*/  ISETP.GT.U32.AND P0, PT, R58, R5, PT ;  /* 0x000000053a00720c */ /* 0x000fe40003f04070 */
[----:B------:R-:W-:Y:S01]  /*33b0*/  ISETP.GE.AND P5, PT, R22, RZ, PT ;  /* 0x000000ff1600720c */ /* 0x000fe20003fa6270 */
[----:B------:R-:W-:Y:S01]  /*33c0*/  @!P4 IMAD.IADD R9, R9, 0x1, -R58 ;  /* 0x000000010909c824 */ /* 0x000fe200078e0a3a */
[----:B------:R-:W-:Y:S01]  /*33d0*/  ISETP.GT.U32.AND P4, PT, R58, R0, PT ;  /* 0x000000003a00720c */ /* 0x000fe20003f84070 */
[----:B------:R-:W-:-:S03]  /*33e0*/  IMAD.MOV.U32 R7, RZ, RZ, R8 ;  /* 0x000000ffff077224 */ /* 0x000fc600078e0008 */
[----:B------:R-:W-:-:S05]  /*33f0*/  ISETP.GT.U32.AND P2, PT, R58, R9, PT ;  /* 0x000000093a00720c */ /* 0x000fca0003f44070 */
[----:B------:R-:W-:-:S04]  /*3400*/  @!P0 IMAD.IADD R5, R5, 0x1, -R58 ;  /* 0x0000000105058824 */ /* 0x000fc800078e0a3a */
[----:B------:R-:W-:Y:S01]  /*3410*/  IMAD.MOV.U32 R8, RZ, RZ, R5 ;  /* 0x000000ffff087224 */ /* 0x000fe200078e0005 */
[----:B------:R-:W-:Y:S01]  /*3420*/  ISETP.GE.AND P0, PT, R24, RZ, PT ;  /* 0x000000ff1800720c */ /* 0x000fe20003f06270 */
[----:B------:R-:W-:-:S04]  /*3430*/  IMAD.HI.U32 R5, R10, R7, RZ ;  /* 0x000000070a057227 */ /* 0x000fc800078e00ff */
[----:B------:R-:W-:Y:S02]  /*3440*/  @!P5 IMAD.MOV R8, RZ, RZ, -R8 ;  /* 0x000000ffff08d224 */ /* 0x000fe400078e0a08 */
[----:B------:R-:W-:Y:S01]  /*3450*/  @!P4 IMAD.IADD R0, R0, 0x1, -R58 ;  /* 0x000000010000c824 */ /* 0x000fe200078e0a3a */
[----:B------:R-:W-:Y:S01]  /*3460*/  ISETP.GE.AND P4, PT, R27, RZ, PT ;  /* 0x000000ff1b00720c */ /* 0x000fe20003f86270 */
[----:B------:R-:W-:Y:S01]  /*3470*/  IMAD.MOV.U32 R27, RZ, RZ, R29 ;  /* 0x000000ffff1b7224 */ /* 0x000fe200078e001d */
[----:B------:R0:W-:Y:S01]  /*3480*/  STL [R1+0x104], R8 ;  /* 0x0001040801007387 */ /* 0x0001e20000100800 */
[----:B------:R-:W-:Y:S01]  /*3490*/  MOV R29, R30 ;  /* 0x0000001e001d7202 */ /* 0x000fe20000000f00 */
[----:B------:R-:W-:Y:S02]  /*34a0*/  IMAD.MOV.U32 R30, RZ, RZ, R31 ;  /* 0x000000ffff1e7224 */ /* 0x000fe400078e001f */
[----:B------:R-:W-:Y:S02]  /*34b0*/  IMAD.MOV.U32 R31, RZ, RZ, R32 ;  /* 0x000000ffff1f7224 */ /* 0x000fe400078e0020 */
[----:B------:R-:W-:-:S02]  /*34c0*/  IMAD.MOV.U32 R32, RZ, RZ, R33 ;  /* 0x000000ffff207224 */ /* 0x000fc400078e0021 */
[----:B0-----:R-:W-:Y:S02]  /*34d0*/  IMAD.MOV R8, RZ, RZ, -R5 ;  /* 0x000000ffff087224 */ /* 0x001fe400078e0a05 */
[----:B------:R-:W-:Y:S01]  /*34e0*/  @!P2 IMAD.IADD R9, R9, 0x1, -R58 ;  /* 0x000000010909a824 */ /* 0x000fe200078e0a3a */
[----:B------:R-:W-:Y:S01]  /*34f0*/  ISETP.GE.AND P2, PT, R27, RZ, PT ;  /* 0x000000ff1b00720c */ /* 0x000fe20003f46270 */
[----:B------:R-:W-:Y:S01]  /*3500*/  IMAD R7, R58, R8, R7 ;  /* 0x000000083a077224 */ /* 0x000fe200078e0207 */
[----:B------:R-:W-:Y:S01]  /*3510*/  IABS R8, R27 ;  /* 0x0000001b00087213 */ /* 0x000fe20000000000 */
[----:B------:R-:W-:Y:S02]  /*3520*/  IMAD.MOV.U32 R33, RZ, RZ, R34 ;  /* 0x000000ffff217224 */ /* 0x000fe400078e0022 */
[----:B------:R-:W-:Y:S02]  /*3530*/  IMAD.MOV.U32 R27, RZ, RZ, R29 ;  /* 0x000000ffff1b7224 */ /* 0x000fe400078e001d */
[----:B------:R-:W-:-:S02]  /*3540*/  @!P3 IMAD.MOV R11, RZ, RZ, -R11 ;  /* 0x000000ffff0bb224 */ /* 0x000fc400078e0a0b */
[----:B------:R-:W-:Y:S02]  /*3550*/  IMAD.MOV.U32 R29, RZ, RZ, R30 ;  /* 0x000000ffff1d7224 */ /* 0x000fe400078e001e */
[----:B------:R-:W-:Y:S02]  /*3560*/  IMAD.MOV.U32 R30, RZ, RZ, R31 ;  /* 0x000000ffff1e7224 */ /* 0x000fe400078e001f */
[----:B------:R-:W-:Y:S02]  /*3570*/  @!P0 IMAD.MOV R0, RZ, RZ, -R0 ;  /* 0x000000ffff008224 */ /* 0x000fe400078e0a00 */
[----:B------:R-:W-:Y:S02]  /*3580*/  IMAD.MOV.U32 R31, RZ, RZ, R32 ;  /* 0x000000ffff1f7224 */ /* 0x000fe400078e0020 */
[----:B------:R-:W-:Y:S01]  /*3590*/  IMAD.MOV.U32 R32, RZ, RZ, R33 ;  /* 0x000000ffff207224 */ /* 0x000fe200078e0021 */
[----:B------:R0:W-:Y:S01]  /*35a0*/  STL [R1+0x100], R11 ;  /* 0x0001000b01007387 */ /* 0x0001e20000100800 */
[----:B--2---:R-:W-:-:S02]  /*35b0*/  IMAD.MOV.U32 R34, RZ, RZ, R35 ;  /* 0x000000ffff227224 */ /* 0x004fc400078e0023 */
[----:B------:R-:W-:Y:S02]  /*35c0*/  IMAD.MOV.U32 R35, RZ, RZ, R41 ;  /* 0x000000ffff237224 */ /* 0x000fe400078e0029 */
[----:B------:R-:W-:Y:S01]  /*35d0*/  IMAD.MOV.U32 R41, RZ, RZ, R42 ;  /* 0x000000ffff297224 */ /* 0x000fe200078e002a */
[----:B------:R-:W-:Y:S01]  /*35e0*/  MOV R33, R34 ;  /* 0x0000002200217202 */ /* 0x000fe20000000f00 */
[----:B------:R-:W-:Y:S01]  /*35f0*/  IMAD.MOV.U32 R34, RZ, RZ, R35 ;  /* 0x000000ffff227224 */ /* 0x000fe200078e0023 */
[----:B------:R-:W2:Y:S01]  /*3600*/  LDL.LU R42, [R1+0x1d0] ;  /* 0x0001d000012a7983 */ /* 0x000ea20000300800 */
[----:B------:R-:W-:Y:S02]  /*3610*/  IMAD.MOV.U32 R35, RZ, RZ, R36 ;  /* 0x000000ffff237224 */ /* 0x000fe400078e0024 */
[----:B------:R-:W-:Y:S01]  /*3620*/  IMAD.MOV.U32 R36, RZ, RZ, R39 ;  /* 0x000000ffff247224 */ /* 0x000fe200078e0027 */
[----:B------:R-:W-:Y:S04]  /*3630*/  STL [R1+0xfc], R0 ;  /* 0x0000fc0001007387 */ /* 0x000fe80000100800 */
[----:B------:R-:W2:Y:S01]  /*3640*/  LDL.LU R39, [R1+0x198] ;  /* 0x0001980001277983 */ /* 0x000ea20000300800 */
[----:B------:R-:W-:-:S04]  /*3650*/  IMAD.HI.U32 R6, R10, R2, RZ ;  /* 0x000000020a067227 */ /* 0x000fc800078e00ff */
[----:B------:R-:W-:-:S04]  /*3660*/  IMAD.MOV R6, RZ, RZ, -R6 ;  /* 0x000000ffff067224 */ /* 0x000fc800078e0a06 */
[----:B------:R-:W-:-:S05]  /*3670*/  IMAD R2, R58, R6, R2 ;  /* 0x000000063a027224 */ /* 0x000fca00078e0202 */
[----:B------:R-:W-:Y:S01]  /*3680*/  ISETP.GT.U32.AND P5, PT, R58, R2, PT ;  /* 0x000000023a00720c */ /* 0x000fe20003fa4070 */
[----:B------:R-:W-:Y:S02]  /*3690*/  IMAD.MOV.U32 R23, RZ, RZ, R29 ;  /* 0x000000ffff177224 */ /* 0x000fe400078e001d */
[----:B------:R-:W-:Y:S02]  /*36a0*/  IMAD.MOV.U32 R29, RZ, RZ, R30 ;  /* 0x000000ffff1d7224 */ /* 0x000fe400078e001e */
[----:B------:R-:W-:Y:S02]  /*36b0*/  IMAD.MOV.U32 R30, RZ, RZ, R31 ;  /* 0x000000ffff1e7224 */ /* 0x000fe400078e001f */
[----:B------:R-:W-:Y:S01]  /*36c0*/  IMAD.MOV.U32 R31, RZ, RZ, R34 ;  /* 0x000000ffff1f7224 */ /* 0x000fe200078e0022 */
[----:B0-----:R-:W-:-:S05]  /*36d0*/  IABS R11, R27 ;  /* 0x0000001b000b7213 */ /* 0x001fca0000000000 */
[----:B------:R-:W-:Y:S01]  /*36e0*/  @!P5 IMAD.IADD R2, R2, 0x1, -R58 ;  /* 0x000000010202d824 */ /* 0x000fe200078e0a3a */
[----:B------:R-:W-:-:S04]  /*36f0*/  ISETP.GE.AND P5, PT, R27, RZ, PT ;  /* 0x000000ff1b00720c */ /* 0x000fc80003fa6270 */
[----:B------:R-:W-:Y:S01]  /*3700*/  ISETP.GT.U32.AND P0, PT, R58, R2, PT ;  /* 0x000000023a00720c */ /* 0x000fe20003f04070 */
[----:B------:R-:W-:Y:S01]  /*3710*/  @!P6 IMAD.MOV R9, RZ, RZ, -R9 ;  /* 0x000000ffff09e224 */ /* 0x000fe200078e0a09 */
[----:B------:R-:W-:Y:S02]  /*3720*/  IABS R4, R25 ;  /* 0x0000001900047213 */ /* 0x000fe40000000000 */
[----:B------:R-:W-:-:S09]  /*3730*/  ISETP.GE.AND P3, PT, R25, RZ, PT ;  /* 0x000000ff1900720c */ /* 0x000fd20003f66270 */
[----:B------:R-:W-:-:S04]  /*3740*/  @!P0 IMAD.IADD R2, R2, 0x1, -R58 ;  /* 0x0000000102028824 */ /* 0x000fc800078e0a3a */
[----:B------:R-:W-:Y:S02]  /*3750*/  IMAD.MOV.U32 R14, RZ, RZ, R2 ;  /* 0x000000ffff0e7224 */ /* 0x000fe400078e0002 */
[----:B------:R-:W-:Y:S02]  /*3760*/  IMAD.MOV.U32 R25, RZ, RZ, R29 ;  /* 0x000000ffff197224 */ /* 0x000fe400078e001d */
[----:B------:R-:W-:Y:S02]  /*3770*/  @!P1 IMAD.MOV R14, RZ, RZ, -R14 ;  /* 0x000000ffff0e9224 */ /* 0x000fe400078e0a0e */
[----:B------:R-:W-:Y:S02]  /*3780*/  IMAD.MOV.U32 R24, RZ, RZ, R30 ;  /* 0x000000ffff187224 */ /* 0x000fe400078e001e */
[----:B------:R-:W-:Y:S02]  /*3790*/  IMAD.MOV.U32 R29, RZ, RZ, R31 ;  /* 0x000000ffff1d7224 */ /* 0x000fe400078e001f */
[----:B---3--:R-:W-:-:S02]  /*37a0*/  IMAD.MOV.U32 R30, RZ, RZ, R37 ;  /* 0x000000ffff1e7224 */ /* 0x008fc400078e0025 */
[----:B------:R-:W-:Y:S02]  /*37b0*/  IMAD.MOV.U32 R37, RZ, RZ, R40 ;  /* 0x000000ffff257224 */ /* 0x000fe400078e0028 */
[----:B------:R-:W-:Y:S02]  /*37c0*/  IMAD.MOV.U32 R40, RZ, RZ, R41 ;  /* 0x000000ffff287224 */ /* 0x000fe400078e0029 */
[----:B------:R-:W-:Y:S02]  /*37d0*/  IMAD.MOV.U32 R41, RZ, RZ, R44 ;  /* 0x000000ffff297224 */ /* 0x000fe400078e002c */
[----:B--2---:R-:W-:Y:S02]  /*37e0*/  IMAD.MOV.U32 R34, RZ, RZ, R39 ;  /* 0x000000ffff227224 */ /* 0x004fe400078e0027 */
[----:B------:R-:W2:Y:S04]  /*37f0*/  LDL.LU R39, [R1+0x1c4] ;  /* 0x0001c40001277983 */ /* 0x000ea80000300800 */
[----:B------:R-:W3:Y:S04]  /*3800*/  LDL.LU R27, [R1+0x17c] ;  /* 0x00017c00011b7983 */ /* 0x000ee80000300800 */
[----:B------:R-:W2:Y:S01]  /*3810*/  LDL.LU R22, [R1+0x180] ;  /* 0x0001800001167983 */ /* 0x000ea20000300800 */
[----:B------:R-:W-:-:S02]  /*3820*/  IMAD.MOV.U32 R31, RZ, RZ, R34 ;  /* 0x000000ffff1f7224 */ /* 0x000fc400078e0022 */
[----:B------:R-:W-:Y:S01]  /*3830*/  IMAD.MOV.U32 R34, RZ, RZ, R35 ;  /* 0x000000ffff227224 */ /* 0x000fe200078e0023 */
[----:B------:R0:W-:Y:S01]  /*3840*/  STL [R1+0xf8], R9 ;  /* 0x0000f80901007387 */ /* 0x0001e20000100800 */
[----:B------:R-:W-:-:S03]  /*3850*/  IMAD.MOV.U32 R35, RZ, RZ, R50 ;  /* 0x000000ffff237224 */ /* 0x000fc600078e0032 */
[----:B------:R1:W-:Y:S04]  /*3860*/  STL [R1+0xf4], R14 ;  /* 0x0000f40e01007387 */ /* 0x0003e80000100800 */
[----:B------:R-:W3:Y:S04]  /*3870*/  LDL.LU R50, [R1+0x1f4] ;  /* 0x0001f40001327983 */ /* 0x000ee80000300800 */
[----:B------:R-:W3:Y:S01]  /*3880*/  LDL.LU R44, [R1+0x1c8] ;  /* 0x0001c800012c7983 */ /* 0x000ee20000300800 */
[----:B------:R-:W-:-:S04]  /*3890*/  IMAD.HI.U32 R6, R10, R4, RZ ;  /* 0x000000040a067227 */ /* 0x000fc800078e00ff */
[----:B------:R-:W-:-:S04]  /*38a0*/  IMAD.MOV R6, RZ, RZ, -R6 ;  /* 0x000000ffff067224 */ /* 0x000fc800078e0a06 */
[----:B------:R-:W-:Y:S01]  /*38b0*/  IMAD R5, R58, R6, R4 ;  /* 0x000000063a057224 */ /* 0x000fe200078e0204 */
[----:B------:R-:W-:Y:S01]  /*38c0*/  IABS R12, R28 ;  /* 0x0000001c000c7213 */ /* 0x000fe20000000000 */
[----:B------:R-:W-:-:S03]  /*38d0*/  IMAD.HI.U32 R13, R10, R8, RZ ;  /* 0x000000080a0d7227 */ /* 0x000fc600078e00ff */
[----:B------:R-:W-:Y:S01]  /*38e0*/  ISETP.GT.U32.AND P6, PT, R58, R5, PT ;  /* 0x000000053a00720c */ /* 0x000fe20003fc4070 */
[----:B0-----:R-:W-:Y:S02]  /*38f0*/  IMAD.MOV.U32 R9, RZ, RZ, R12 ;  /* 0x000000ffff097224 */ /* 0x001fe400078e000c */
[----:B------:R-:W-:-:S04]  /*3900*/  IMAD.MOV R12, RZ, RZ, -R13 ;  /* 0x000000ffff0c7224 */ /* 0x000fc800078e0a0d */
[----:B------:R-:W-:-:S06]  /*3910*/  IMAD R8, R58, R12, R8 ;  /* 0x0000000c3a087224 */ /* 0x000fcc00078e0208 */
[----:B------:R-:W-:Y:S01]  /*3920*/  @!P6 IMAD.IADD R5, R5, 0x1, -R58 ;  /* 0x000000010505e824 */ /* 0x000fe200078e0a3a */
[----:B------:R-:W-:Y:S01]  /*3930*/  ISETP.GT.U32.AND P6, PT, R58, R8, PT ;  /* 0x000000083a00720c */ /* 0x000fe20003fc4070 */
[----:B------:R-:W-:Y:S01]  /*3940*/  IMAD.HI.U32 R0, R10, R11, RZ ;  /* 0x0000000b0a007227 */ /* 0x000fe200078e00ff */
[----:B------:R-:W-:Y:S02]  /*3950*/  ISETP.GT.U32.AND P0, PT, R58, R7, PT ;  /* 0x000000073a00720c */ /* 0x000fe40003f04070 */
[----:B------:R-:W-:Y:S01]  /*3960*/  IABS R4, R26 ;  /* 0x0000001a00047213 */ /* 0x000fe20000000000 */
[----:B------:R-:W-:Y:S01]  /*3970*/  IMAD.MOV R0, RZ, RZ, -R0 ;  /* 0x000000ffff007224 */ /* 0x000fe200078e0a00 */
[----:B------:R-:W-:-:S07]  /*3980*/  IABS R6, R21 ;  /* 0x0000001500067213 */ /* 0x000fce0000000000 */
[----:B------:R-:W-:Y:S02]  /*3990*/  @!P6 IMAD.IADD R8, R8, 0x1, -R58 ;  /* 0x000000010808e824 */ /* 0x000fe400078e0a3a */
[----:B------:R-:W-:Y:S02]  /*39a0*/  IMAD R11, R58, R0, R11 ;  /* 0x000000003a0b7224 */ /* 0x000fe400078e020b */
[----:B------:R-:W-:Y:S01]  /*39b0*/  IMAD.HI.U32 R0, R10, R4, RZ ;  /* 0x000000040a007227 */ /* 0x000fe200078e00ff */
[----:B------:R-:W-:-:S03]  /*39c0*/  ISETP.GT.U32.AND P6, PT, R58, R8, PT ;  /* 0x000000083a00720c */ /* 0x000fc60003fc4070 */
[----:B------:R-:W-:-:S04]  /*39d0*/  IMAD.HI.U32 R12, R10, R6, RZ ;  /* 0x000000060a0c7227 */ /* 0x000fc800078e00ff */
[----:B------:R-:W-:Y:S02]  /*39e0*/  IMAD.MOV R0, RZ, RZ, -R0 ;  /* 0x000000ffff007224 */ /* 0x000fe400078e0a00 */
[----:B------:R-:W-:Y:S01]  /*39f0*/  @!P0 IMAD.IADD R7, R7, 0x1, -R58 ;  /* 0x0000000107078824 */ /* 0x000fe200078e0a3a */
[C---:B------:R-:W-:Y:S01]  /*3a00*/  ISETP.GT.U32.AND P0, PT, R58.reuse, R5, PT ;  /* 0x000000053a00720c */ /* 0x040fe20003f04070 */
[----:B------:R-:W-:Y:S01]  /*3a10*/  IMAD R4, R58, R0, R4 ;  /* 0x000000003a047224 */ /* 0x000fe200078e0204 */
[----:B------:R-:W-:Y:S01]  /*3a20*/  IADD3 R12, PT, PT, -R12, RZ, RZ ;  /* 0x000000ff0c0c7210 */ /* 0x000fe20007ffe1ff */
[----:B------:R-:W-:Y:S01]  /*3a30*/  IMAD.HI.U32 R13, R10, R9, RZ ;  /* 0x000000090a0d7227 */ /* 0x000fe200078e00ff */
[----:B------:R-:W-:-:S03]  /*3a40*/  ISETP.GT.U32.AND P1, PT, R58, R7, PT ;  /* 0x000000073a00720c */ /* 0x000fc60003f24070 */
[----:B------:R-:W-:Y:S01]  /*3a50*/  IMAD R6, R58, R12, R6 ;  /* 0x0000000c3a067224 */ /* 0x000fe200078e0206 */
[----:B------:R-:W-:Y:S01]  /*3a60*/  IABS R12, R23 ;  /* 0x00000017000c7213 */ /* 0x000fe20000000000 */
[----:B------:R-:W-:Y:S01]  /*3a70*/  @!P6 IMAD.IADD R8, R8, 0x1, -R58 ;  /* 0x000000010808e824 */ /* 0x000fe200078e0a3a */
[C---:B------:R-:W-:Y:S01]  /*3a80*/  ISETP.GT.U32.AND P6, PT, R58.reuse, R4, PT ;  /* 0x000000043a00720c */ /* 0x040fe20003fc4070 */
[----:B------:R-:W-:Y:S02]  /*3a90*/  IMAD.MOV R13, RZ, RZ, -R13 ;  /* 0x000000ffff0d7224 */ /* 0x000fe400078e0a0d */
[----:B------:R-:W-:Y:S02]  /*3aa0*/  @!P0 IADD3 R5, PT, PT, R5, -R58, RZ ;  /* 0x8000003a05058210 */ /* 0x000fe40007ffe0ff */
[----:B------:R-:W-:-:S03]  /*3ab0*/  IMAD R9, R58, R13, R9 ;  /* 0x0000000d3a097224 */ /* 0x000fc600078e0209 */
[----:B------:R-:W-:Y:S01]  /*3ac0*/  IMAD.MOV.U32 R15, RZ, RZ, R5 ;  /* 0x000000ffff0f7224 */ /* 0x000fe200078e0005 */
[----:B------:R-:W-:Y:S01]  /*3ad0*/  ISETP.GT.U32.AND P0, PT, R58, R11, PT ;  /* 0x0000000b3a00720c */ /* 0x000fe20003f04070 */
[----:B------:R-:W-:-:S03]  /*3ae0*/  @!P1 IMAD.IADD R7, R7, 0x1, -R58 ;  /* 0x0000000107079824 */ /* 0x000fc600078e0a3a */
[----:B------:R-:W-:Y:S02]  /*3af0*/  @!P6 IMAD.IADD R4, R4, 0x1, -R58 ;  /* 0x000000010404e824 */ /* 0x000fe400078e0a3a */
[----:B------:R-:W-:-:S03]  /*3b00*/  @!P4 IMAD.MOV R7, RZ, RZ, -R7 ;  /* 0x000000ffff07c224 */ /* 0x000fc600078e0a07 */
[----:B------:R-:W-:-:S04]  /*3b10*/  ISETP.GT.U32.AND P4, PT, R58, R4, PT ;  /* 0x000000043a00720c */ /* 0x000fc80003f84070 */
[----:B------:R-:W-:Y:S01]  /*3b20*/  @!P0 IMAD.IADD R11, R11, 0x1, -R58 ;  /* 0x000000010b0b8824 */ /* 0x000fe200078e0a3a */
[----:B------:R-:W-:Y:S01]  /*3b30*/  ISETP.GE.AND P0, PT, R28, RZ, PT ;  /* 0x000000ff1c00720c */ /* 0x000fe20003f06270 */
[----:B------:R-:W-:Y:S02]  /*3b40*/  IMAD.MOV.U32 R28, RZ, RZ, R29 ;  /* 0x000000ffff1c7224 */ /* 0x000fe400078e001d */
[----:B------:R-:W-:Y:S02]  /*3b50*/  IMAD.MOV.U32 R29, RZ, RZ, R30 ;  /* 0x000000ffff1d7224 */ /* 0x000fe400078e001e */
[----:B------:R-:W-:Y:S02]  /*3b60*/  @!P3 IMAD.MOV R15, RZ, RZ, -R15 ;  /* 0x000000ffff0fb224 */ /* 0x000fe400078e0a0f */
[----:B------:R-:W-:Y:S02]  /*3b70*/  IMAD.MOV.U32 R30, RZ, RZ, R31 ;  /* 0x000000ffff1e7224 */ /* 0x000fe400078e001f */
[----:B------:R-:W-:-:S02]  /*3b80*/  IMAD.MOV.U32 R31, RZ, RZ, R35 ;  /* 0x000000ffff1f7224 */ /* 0x000fc400078e0023 */
[----:B------:R-:W-:Y:S01]  /*3b90*/  @!P4 IMAD.IADD R4, R4, 0x1, -R58 ;  /* 0x000000010404c824 */ /* 0x000fe200078e0a3a */
[----:B------:R-:W-:Y:S01]  /*3ba0*/  ISETP.GE.AND P4, PT, R26, RZ, PT ;  /* 0x000000ff1a00720c */ /* 0x000fe20003f86270 */
[----:B------:R-:W-:Y:S01]  /*3bb0*/  IMAD.MOV.U32 R26, RZ, RZ, R29 ;  /* 0x000000ffff1a7224 */ /* 0x000fe200078e001d */
[----:B------:R-:W-:Y:S01]  /*3bc0*/  STL [R1+0xf0], R15 ;  /* 0x0000f00f01007387 */ /* 0x000fe20000100800 */
[----:B------:R-:W-:Y:S02]  /*3bd0*/  IMAD.MOV.U32 R29, RZ, RZ, R30 ;  /* 0x000000ffff1d7224 */ /* 0x000fe400078e001e */
[----:B------:R-:W-:Y:S01]  /*3be0*/  IMAD.MOV.U32 R30, RZ, RZ, R31 ;  /* 0x000000ffff1e7224 */ /* 0x000fe200078e001f */
[----:B------:R0:W-:Y:S01]  /*3bf0*/  STL [R1+0xec], R7 ;  /* 0x0000ec0701007387 */ /* 0x0001e20000100800 */
[----:B------:R-:W-:Y:S02]  /*3c00*/  IMAD.MOV.U32 R31, RZ, RZ, R32 ;  /* 0x000000ffff1f7224 */ /* 0x000fe400078e0020 */
[----:B------:R-:W-:Y:S01]  /*3c10*/  IMAD.MOV.U32 R32, RZ, RZ, R37 ;  /* 0x000000ffff207224 */ /* 0x000fe200078e0025 */
[----:B----4-:R-:W-:-:S02]  /*3c20*/  MOV R37, R53 ;  /* 0x0000003500257202 */ /* 0x010fc40000000f00 */
[----:B--2---:R-:W-:Y:S02]  /*3c30*/  IABS R0, R22 ;  /* 0x0000001600007213 */ /* 0x004fe40000000000 */
[----:B---3--:R-:W-:-:S03]  /*3c40*/  IABS R13, R27 ;  /* 0x0000001b000d7213 */ /* 0x008fc60000000000 */
[----:B------:R-:W-:Y:S02]  /*3c50*/  IMAD.MOV.U32 R2, RZ, RZ, R0 ;  /* 0x000000ffff027224 */ /* 0x000fe400078e0000 */
[----:B------:R-:W-:Y:S02]  /*3c60*/  IMAD.MOV.U32 R0, RZ, RZ, R12 ;  /* 0x000000ffff007224 */ /* 0x000fe400078e000c */
[----:B------:R-:W-:-:S04]  /*3c70*/  IMAD.HI.U32 R5, R10, R13, RZ ;  /* 0x0000000d0a057227 */ /* 0x000fc800078e00ff */
[----:B------:R-:W-:-:S04]  /*3c80*/  IMAD.HI.U32 R12, R10, R0, RZ ;  /* 0x000000000a0c7227 */ /* 0x000fc800078e00ff */
[----:B------:R-:W-:Y:S02]  /*3c90*/  IMAD.MOV R12, RZ, RZ, -R12 ;  /* 0x000000ffff0c7224 */ /* 0x000fe400078e0a0c */
[----:B------:R-:W-:Y:S02]  /*3ca0*/  IMAD.MOV R5, RZ, RZ, -R5 ;  /* 0x000000ffff057224 */ /* 0x000fe400078e0a05 */
[C---:B------:R-:W-:Y:S02]  /*3cb0*/  IMAD R0, R58.reuse, R12, R0 ;  /* 0x0000000c3a007224 */ /* 0x040fe400078e0200 */
[----:B------:R-:W-:Y:S02]  /*3cc0*/  IMAD.MOV.U32 R12, RZ, RZ, R8 ;  /* 0x000000ffff0c7224 */ /* 0x000fe400078e0008 */
[----:B------:R-:W-:-:S03]  /*3cd0*/  IMAD R5, R58, R5, R13 ;  /* 0x000000053a057224 */ /* 0x000fc600078e020d */
[----:B------:R-:W-:Y:S02]  /*3ce0*/  @!P2 IADD3 R12, PT, PT, -R12, RZ, RZ ;  /* 0x000000ff0c0ca210 */ /* 0x000fe40007ffe1ff */
[----:B------:R-:W-:Y:S01]  /*3cf0*/  ISETP.GT.U32.AND P2, PT, R58, R5, PT ;  /* 0x000000053a00720c */ /* 0x000fe20003f44070 */
[----:B------:R-:W-:Y:S02]  /*3d00*/  IMAD.MOV.U32 R35, RZ, RZ, R44 ;  /* 0x000000ffff237224 */ /* 0x000fe400078e002c */
[----:B------:R2:W-:Y:S01]  /*3d10*/  STL [R1+0xe8], R12 ;  /* 0x0000e80c01007387 */ /* 0x0005e20000100800 */
[----:B------:R-:W-:-:S03]  /*3d20*/  IMAD.MOV.U32 R44, RZ, RZ, R50 ;  /* 0x000000ffff2c7224 */ /* 0x000fc600078e0032 */
[----:B------:R-:W3:Y:S04]  /*3d30*/  LDL.LU R50, [R1+0x220] ;  /* 0x0002200001327983 */ /* 0x000ee80000300800 */
[----:B------:R-:W4:Y:S02]  /*3d40*/  LDL.LU R53, [R1+0x234] ;  /* 0x0002340001357983 */ /* 0x000f240000300800 */
[----:B------:R-:W-:Y:S01]  /*3d50*/  @!P2 IMAD.IADD R5, R5, 0x1, -R58 ;  /* 0x000000010505a824 */ /* 0x000fe200078e0a3a */
[----:B------:R-:W-:Y:S01]  /*3d60*/  ISETP.GE.AND P2, PT, R27, RZ, PT ;  /* 0x000000ff1b00720c */ /* 0x000fe20003f46270 */
[----:B------:R-:W-:Y:S02]  /*3d70*/  IMAD.MOV.U32 R27, RZ, RZ, R29 ;  /* 0x000000ffff1b7224 */ /* 0x000fe400078e001d */
[----:B------:R-:W3:Y:S01]  /*3d80*/  LDL.LU R29, [R1+0x1a4] ;  /* 0x0001a400011d7983 */ /* 0x000ee20000300800 */
[----:B------:R-:W-:-:S02]  /*3d90*/  ISETP.GT.U32.AND P3, PT, R58, R9, PT ;  /* 0x000000093a00720c */ /* 0x000fc40003f64070 */
[----:B------:R-:W-:Y:S01]  /*3da0*/  ISETP.GT.U32.AND P1, PT, R58, R6, PT ;  /* 0x000000063a00720c */ /* 0x000fe20003f24070 */
[----:B-1----:R-:W-:-:S10]  /*3db0*/  IMAD.HI.U32 R14, R10, R2, RZ ;  /* 0x000000020a0e7227 */ /* 0x002fd400078e00ff */
[--C-:B------:R-:W-:Y:S01]  /*3dc0*/  @!P3 IMAD.IADD R9, R9, 0x1, -R58.reuse ;  /* 0x000000010909b824 */ /* 0x100fe200078e0a3a */
[----:B------:R-:W-:Y:S01]  /*3dd0*/  ISETP.GT.U32.AND P3, PT, R58, R11, PT ;  /* 0x0000000b3a00720c */ /* 0x000fe20003f64070 */
[----:B------:R-:W-:-:S03]  /*3de0*/  @!P1 IMAD.IADD R6, R6, 0x1, -R58 ;  /* 0x0000000106069824 */ /* 0x000fc600078e0a3a */
[C---:B------:R-:W-:Y:S01]  /*3df0*/  ISETP.GT.U32.AND P1, PT, R58.reuse, R9, PT ;  /* 0x000000093a00720c */ /* 0x040fe20003f24070 */
[----:B------:R-:W-:Y:S01]  /*3e00*/  IMAD.MOV R14, RZ, RZ, -R14 ;  /* 0x000000ffff0e7224 */ /* 0x000fe200078e0a0e */
[----:B------:R-:W-:-:S03]  /*3e10*/  ISETP.GT.U32.AND P6, PT, R58, R6, PT ;  /* 0x000000063a00720c */ /* 0x000fc60003fc4070 */
[----:B------:R-:W-:Y:S01]  /*3e20*/  IMAD R2, R58, R14, R2 ;  /* 0x0000000e3a027224 */ /* 0x000fe200078e0202 */
[----:B0-----:R-:W-:-:S03]  /*3e30*/  IABS R7, R24 ;  /* 0x0000001800077213 */ /* 0x001fc60000000000 */
[----:B------:R-:W-:Y:S01]  /*3e40*/  @!P3 IMAD.IADD R11, R11, 0x1, -R58 ;  /* 0x000000010b0bb824 */ /* 0x000fe200078e0a3a */
[----:B------:R-:W-:Y:S01]  /*3e50*/  ISETP.GT.U32.AND P3, PT, R58, R2, PT ;  /* 0x000000023a00720c */ /* 0x000fe20003f64070 */
[----:B--2---:R-:W-:-:S04]  /*3e60*/  IMAD.HI.U32 R12, R10, R7, RZ ;  /* 0x000000070a0c7227 */ /* 0x004fc800078e00ff */
[--C-:B------:R-:W-:Y:S01]  /*3e70*/  @!P1 IMAD.IADD R9, R9, 0x1, -R58.reuse ;  /* 0x0000000109099824 */ /* 0x100fe200078e0a3a */
[----:B------:R-:W-:Y:S01]  /*3e80*/  ISETP.GE.AND P1, PT, R21, RZ, PT ;  /* 0x000000ff1500720c */ /* 0x000fe20003f26270 */
[----:B------:R-:W-:Y:S02]  /*3e90*/  @!P5 IMAD.MOV R11, RZ, RZ, -R11 ;  /* 0x000000ffff0bd224 */ /* 0x000fe400078e0a0b */
[----:B------:R-:W-:Y:S02]  /*3ea0*/  @!P6 IMAD.IADD R6, R6, 0x1, -R58 ;  /* 0x000000010606e824 */ /* 0x000fe400078e0a3a */
[----:B------:R-:W-:Y:S01]  /*3eb0*/  IMAD.MOV R13, RZ, RZ, -R12 ;  /* 0x000000ffff0d7224 */ /* 0x000fe200078e0a0c */
[----:B------:R-:W-:Y:S01]  /*3ec0*/  IABS R8, R25 ;  /* 0x0000001900087213 */ /* 0x000fe20000000000 */
[----:B------:R0:W-:Y:S01]  /*3ed0*/  STL [R1+0xe4], R11 ;  /* 0x0000e40b01007387 */ /* 0x0001e20000100800 */
[C---:B------:R-:W-:Y:S01]  /*3ee0*/  ISETP.GT.U32.AND P5, PT, R58.reuse, R5, PT ;  /* 0x000000053a00720c */ /* 0x040fe20003fa4070 */
[----:B------:R-:W-:-:S02]  /*3ef0*/  IMAD R7, R58, R13, R7 ;  /* 0x0000000d3a077224 */ /* 0x000fc400078e0207 */
[----:B------:R-:W-:Y:S02]  /*3f00*/  @!P3 IMAD.IADD R2, R2, 0x1, -R58 ;  /* 0x000000010202b824 */ /* 0x000fe400078e0a3a */
[----:B------:R-:W-:-:S04]  /*3f10*/  IMAD.HI.U32 R12, R10, R8, RZ ;  /* 0x000000080a0c7227 */ /* 0x000fc800078e00ff */
[----:B0-----:R-:W-:Y:S02]  /*3f20*/  IMAD.MOV.U32 R11, RZ, RZ, R6 ;  /* 0x000000ffff0b7224 */ /* 0x001fe400078e0006 */
[----:B------:R-:W-:Y:S02]  /*3f30*/  @!P0 IMAD.MOV R9, RZ, RZ, -R9 ;  /* 0x000000ffff098224 */ /* 0x000fe400078e0a09 */
[----:B------:R-:W-:Y:S01]  /*3f40*/  @!P1 IMAD.MOV R11, RZ, RZ, -R11 ;  /* 0x000000ffff0b9224 */ /* 0x000fe200078e0a0b */
[C---:B------:R-:W-:Y:S01]  /*3f50*/  ISETP.GT.U32.AND P1, PT, R58.reuse, R7, PT ;  /* 0x000000073a00720c */ /* 0x040fe20003f24070 */
[----:B------:R-:W-:Y:S01]  /*3f60*/  IMAD.MOV R12, RZ, RZ, -R12 ;  /* 0x000000ffff0c7224 */ /* 0x000fe200078e0a0c */
[C---:B------:R-:W-:Y:S01]  /*3f70*/  ISETP.GT.U32.AND P0, PT, R58.reuse, R2, PT ;  /* 0x000000023a00720c */ /* 0x040fe20003f04070 */
[----:B------:R0:W-:Y:S01]  /*3f80*/  STL [R1+0xe0], R9 ;  /* 0x0000e00901007387 */ /* 0x0001e20000100800 */
[----:B------:R-:W-:Y:S01]  /*3f90*/  @!P5 IMAD.IADD R5, R5, 0x1, -R58 ;  /* 0x000000010505d824 */ /* 0x000fe200078e0a3a */
[----:B------:R-:W-:Y:S01]  /*3fa0*/  ISETP.GT.U32.AND P6, PT, R58, R0, PT ;  /* 0x000000003a00720c */ /* 0x000fe20003fc4070 */
[----:B0-----:R-:W-:-:S02]  /*3fb0*/  IMAD.MOV.U32 R9, RZ, RZ, R4 ;  /* 0x000000ffff097224 */ /* 0x001fc400078e0004 */
[----:B------:R-:W-:Y:S02]  /*3fc0*/  IMAD R4, R58, R12, R8 ;  /* 0x0000000c3a047224 */ /* 0x000fe400078e0208 */
[----:B------:R-:W-:-:S03]  /*3fd0*/  IMAD.MOV.U32 R12, RZ, RZ, R5 ;  /* 0x000000ffff0c7224 */ /* 0x000fc600078e0005 */
[----:B------:R-:W-:Y:S02]  /*3fe0*/  @!P1 IADD3 R7, PT, PT, R7, -R58, RZ ;  /* 0x8000003a07079210 */ /* 0x000fe40007ffe0ff */
[----:B------:R-:W-:Y:S01]  /*3ff0*/  ISETP.GT.U32.AND P5, PT, R58, R4, PT ;  /* 0x000000043a00720c */ /* 0x000fe20003fa4070 */
[----:B------:R-:W-:Y:S01]  /*4000*/  @!P4 IMAD.MOV R9, RZ, RZ, -R9 ;  /* 0x000000ffff09c224 */ /* 0x000fe200078e0a09 */
[----:B------:R-:W-:Y:S01]  /*4010*/  IABS R6, R28 ;  /* 0x0000001c00067213 */ /* 0x000fe20000000000 */
[----:B------:R-:W-:Y:S01]  /*4020*/  @!P2 IMAD.MOV R12, RZ, RZ, -R12 ;  /* 0x000000ffff0ca224 */ /* 0x000fe200078e0a0c */
[----:B------:R-:W-:Y:S01]  /*4030*/  ISETP.GE.AND P1, PT, R28, RZ, PT ;  /* 0x000000ff1c00720c */ /* 0x000fe20003f26270 */
[----:B------:R-:W-:Y:S01]  /*4040*/  @!P0 IMAD.IADD R2, R2, 0x1, -R58 ;  /* 0x0000000102028824 */ /* 0x000fe200078e0a3a */
[----:B------:R-:W-:Y:S01]  /*4050*/  ISETP.GE.AND P0, PT, R24, RZ, PT ;  /* 0x000000ff1800720c */ /* 0x000fe20003f06270 */
[----:B------:R-:W-:Y:S01]  /*4060*/  STL [R1+0xdc], R11 ;  /* 0x0000dc0b01007387 */ /* 0x000fe20000100800 */
[----:B------:R-:W-:-:S02]  /*4070*/  IMAD.MOV.U32 R24, RZ, RZ, R30 ;  /* 0x000000ffff187224 */ /* 0x000fc400078e001e */
[----:B------:R-:W-:Y:S01]  /*4080*/  IMAD.MOV.U32 R30, RZ, RZ, R32 ;  /* 0x000000ffff1e7224 */ /* 0x000fe200078e0020 */
[----:B------:R0:W-:Y:S01]  /*4090*/  STL [R1+0xd8], R9 ;  /* 0x0000d80901007387 */ /* 0x0001e20000100800 */
[----:B------:R-:W-:Y:S02]  /*40a0*/  IMAD.MOV.U32 R32, RZ, RZ, R34 ;  /* 0x000000ffff207224 */ /* 0x000fe400078e0022 */
[----:B------:R-:W-:Y:S01]  /*40b0*/  IMAD.MOV.U32 R34, RZ, RZ, R42 ;  /* 0x000000ffff227224 */ /* 0x000fe200078e002a */
[----:B------:R-:W-:Y:S01]  /*40c0*/  STL [R1+0xd4], R12 ;  /* 0x0000d40c01007387 */ /* 0x000fe20000100800 */
[----:B------:R-:W-:Y:S01]  /*40d0*/  ISETP.GE.AND P3, PT, R22, RZ, PT ;  /* 0x000000ff1600720c */ /* 0x000fe20003f66270 */
[--C-:B------:R-:W-:Y:S02]  /*40e0*/  @!P6 IMAD.IADD R0, R0, 0x1, -R58.reuse ;  /* 0x000000010000e824 */ /* 0x100fe400078e0a3a */
[----:B------:R-:W-:Y:S01]  /*40f0*/  @!P5 IMAD.IADD R4, R4, 0x1, -R58 ;  /* 0x000000010404d824 */ /* 0x000fe200078e0a3a */
[----:B------:R-:W-:Y:S01]  /*4100*/  ISETP.GT.U32.AND P5, PT, R58, R7, PT ;  /* 0x000000073a00720c */ /* 0x000fe20003fa4070 */
[----:B0-----:R-:W-:Y:S01]  /*4110*/  IMAD.HI.U32 R9, R10, R6, RZ ;  /* 0x000000060a097227 */ /* 0x001fe200078e00ff */
[----:B------:R-:W-:-:S02]  /*4120*/  IABS R11, R27 ;  /* 0x0000001b000b7213 */ /* 0x000fc40000000000 */
[C---:B------:R-:W-:Y:S01]  /*4130*/  ISETP.GT.U32.AND P6, PT, R58.reuse, R0, PT ;  /* 0x000000003a00720c */ /* 0x040fe20003fc4070 */
[----:B------:R-:W-:Y:S02]  /*4140*/  IMAD.MOV R5, RZ, RZ, -R9 ;  /* 0x000000ffff057224 */ /* 0x000fe400078e0a09 */
[----:B------:R-:W-:Y:S01]  /*4150*/  IMAD.MOV.U32 R9, RZ, RZ, R11 ;  /* 0x000000ffff097224 */ /* 0x000fe200078e000b */
[----:B------:R-:W-:Y:S02]  /*4160*/  MOV R11, R2 ;  /* 0x00000002000b7202 */ /* 0x000fe40000000f00 */
[----:B------:R-:W-:Y:S02]  /*4170*/  ISETP.GE.AND P4, PT, R23, RZ, PT ;  /* 0x000000ff1700720c */ /* 0x000fe40003f86270 */
[----:B------:R-:W-:Y:S01]  /*4180*/  ISETP.GT.U32.AND P2, PT, R58, R4, PT ;  /* 0x000000043a00720c */ /* 0x000fe20003f44070 */
[----:B------:R-:W-:Y:S02]  /*4190*/  @!P3 IMAD.MOV R11, RZ, RZ, -R11 ;  /* 0x000000ffff0bb224 */ /* 0x000fe400078e0a0b */
[--C-:B------:R-:W-:Y:S01]  /*41a0*/  @!P5 IMAD.IADD R7, R7, 0x1, -R58.reuse ;  /* 0x000000010707d824 */ /* 0x100fe200078e0a3a */
[----:B------:R-:W-:Y:S01]  /*41b0*/  ISETP.GE.AND P5, PT, R27, RZ, PT ;  /* 0x000000ff1b00720c */ /* 0x000fe20003fa6270 */
[----:B------:R-:W-:-:S06]  /*41c0*/  @!P6 IMAD.IADD R0, R0, 0x1, -R58 ;  /* 0x000000010000e824 */ /* 0x000fcc00078e0a3a */
[----:B------:R-:W-:Y:S02]  /*41d0*/  @!P4 IMAD.MOV R0, RZ, RZ, -R0 ;  /* 0x000000ffff00c224 */ /* 0x000fe400078e0a00 */
[----:B------:R-:W-:Y:S01]  /*41e0*/  @!P2 IMAD.IADD R4, R4, 0x1, -R58 ;  /* 0x000000010404a824 */ /* 0x000fe200078e0a3a */
[----:B------:R-:W-:Y:S01]  /*41f0*/  ISETP.GE.AND P6, PT, R25, RZ, PT ;  /* 0x000000ff1900720c */ /* 0x000fe20003fc6270 */
[----:B---3--:R-:W-:Y:S02]  /*4200*/  IMAD.MOV.U32 R28, RZ, RZ, R29 ;  /* 0x000000ffff1c7224 */ /* 0x008fe400078e001d */
[----:B------:R-:W-:Y:S02]  /*4210*/  IMAD.MOV.U32 R29, RZ, RZ, R31 ;  /* 0x000000ffff1d7224 */ /* 0x000fe400078e001f */
[----:B------:R-:W-:Y:S02]  /*4220*/  IMAD.MOV.U32 R31, RZ, RZ, R33 ;  /* 0x000000ffff1f7224 */ /* 0x000fe400078e0021 */
[----:B------:R-:W-:-:S02]  /*4230*/  IMAD.MOV.U32 R33, RZ, RZ, R36 ;  /* 0x000000ffff217224 */ /* 0x000fc400078e0024 */
[----:B------:R-:W-:Y:S02]  /*4240*/  IMAD.MOV.U32 R36, RZ, RZ, R37 ;  /* 0x000000ffff247224 */ /* 0x000fe400078e0025 */
[----:B------:R-:W-:Y:S02]  /*4250*/  IMAD.MOV.U32 R37, RZ, RZ, R48 ;  /* 0x000000ffff257224 */ /* 0x000fe400078e0030 */
[----:B------:R-:W2:Y:S04]  /*4260*/  LDL.LU R48, [R1+0x224] ;  /* 0x0002240001307983 */ /* 0x000ea80000300800 */
[----:B------:R-:W3:Y:S04]  /*4270*/  LDL.LU R42, [R1+0x1e4] ;  /* 0x0001e400012a7983 */ /* 0x000ee80000300800 */
[----:B------:R-:W2:Y:S01]  /*4280*/  LDL.LU R21, [R1+0x1a8] ;  /* 0x0001a80001157983 */ /* 0x000ea20000300800 */
[----:B------:R-:W-:-:S03]  /*4290*/  IMAD.MOV.U32 R27, RZ, RZ, R29 ;  /* 0x000000ffff1b7224 */ /* 0x000fc600078e001d */
[----:B------:R0:W-:Y:S01]  /*42a0*/  STL [R1+0xd0], R11 ;  /* 0x0000d00b01007387 */ /* 0x0001e20000100800 */
[----:B------:R-:W-:Y:S02]  /*42b0*/  IMAD.MOV.U32 R29, RZ, RZ, R30 ;  /* 0x000000ffff1d7224 */ /* 0x000fe400078e001e */
[----:B------:R-:W-:Y:S02]  /*42c0*/  IMAD.MOV.U32 R30, RZ, RZ, R31 ;  /* 0x000000ffff1e7224 */ /* 0x000fe400078e001f */
[----:B------:R-:W-:Y:S01]  /*42d0*/  IMAD.MOV.U32 R31, RZ, RZ, R32 ;  /* 0x000000ffff1f7224 */ /* 0x000fe200078e0020 */
[----:B0-----:R-:W-:Y:S01]  /*42e0*/  MOV R11, R7 ;  /* 0x00000007000b7202 */ /* 0x001fe20000000f00 */
[----:B------:R-:W-:Y:S01]  /*42f0*/  IMAD.MOV.U32 R32, RZ, RZ, R33 ;  /* 0x000000ffff207224 */ /* 0x000fe200078e0021 */
[----:B------:R-:W-:Y:S01]  /*4300*/  ISETP.GE.AND P2, PT, R27, RZ, PT ;  /* 0x000000ff1b00720c */ /* 0x000fe20003f46270 */
[----:B------:R-:W-:Y:S01]  /*4310*/  IMAD.MOV.U32 R33, RZ, RZ, R39 ;  /* 0x000000ffff217224 */ /* 0x000fe200078e0027 */
[----:B------:R-:W-:Y:S01]  /*4320*/  IABS R7, R27 ;  /* 0x0000001b00077213 */ /* 0x000fe20000000000 */
[----:B------:R-:W-:-:S02]  /*4330*/  @!P0 IMAD.MOV R11, RZ, RZ, -R11 ;  /* 0x000000ffff0b8224 */ /* 0x000fc400078e0a0b */
[----:B------:R-:W-:Y:S02]  /*4340*/  IMAD.MOV.U32 R39, RZ, RZ, R40 ;  /* 0x000000ffff277224 */ /* 0x000fe400078e0028 */
[----:B------:R-:W-:Y:S01]  /*4350*/  IMAD.MOV.U32 R27, RZ, RZ, R29 ;  /* 0x000000ffff1b7224 */ /* 0x000fe200078e001d */
[----:B------:R0:W-:Y:S01]  /*4360*/  STL [R1+0xcc], R0 ;  /* 0x0000cc0001007387 */ /* 0x0001e20000100800 */
[----:B------:R-:W-:Y:S02]  /*4370*/  IMAD.MOV.U32 R40, RZ, RZ, R43 ;  /* 0x000000ffff287224 */ /* 0x000fe400078e002b */
[----:B------:R-:W-:Y:S02]  /*4380*/  IMAD.MOV.U32 R29, RZ, RZ, R30 ;  /* 0x000000ffff1d7224 */ /* 0x000fe400078e001e */
[----:B------:R-:W-:Y:S02]  /*4390*/  IMAD.MOV.U32 R43, RZ, RZ, R49 ;  /* 0x000000ffff2b7224 */ /* 0x000fe400078e0031 */
[----:B------:R-:W-:Y:S01]  /*43a0*/  IMAD.MOV.U32 R30, RZ, RZ, R31 ;  /* 0x000000ffff1e7224 */ /* 0x000fe200078e001f */
[----:B------:R-:W3:Y:S01]  /*43b0*/  LDL.LU R49, [R1+0x228] ;  /* 0x0002280001317983 */ /* 0x000ee20000300800 */
[----:B------:R-:W-:-:S02]  /*43c0*/  IMAD.MOV.U32 R31, RZ, RZ, R32 ;  /* 0x000000ffff1f7224 */ /* 0x000fc400078e0020 */
[----:B------:R-:W-:Y:S01]  /*43d0*/  IMAD.MOV.U32 R32, RZ, RZ, R33 ;  /* 0x000000ffff207224 */ /* 0x000fe200078e0021 */
[----:B------:R1:W-:Y:S04]  /*43e0*/  STL [R1+0xc8], R11 ;  /* 0x0000c80b01007387 */ /* 0x0003e80000100800 */
[----:B------:R-:W3:Y:S01]  /*43f0*/  LDL.LU R33, [R1+0x1cc] ;  /* 0x0001cc0001217983 */ /* 0x000ee20000300800 */
[----:B------:R-:W-:Y:S02]  /*4400*/  IMAD.MOV.U32 R23, RZ, RZ, R29 ;  /* 0x000000ffff177224 */ /* 0x000fe400078e001d */
[----:B------:R-:W-:Y:S02]  /*4410*/  IMAD.MOV.U32 R29, RZ, RZ, R30 ;  /* 0x000000ffff1d7224 */ /* 0x000fe400078e001e */
[----:B------:R-:W-:-:S02]  /*4420*/  IMAD.MOV.U32 R30, RZ, RZ, R31 ;  /* 0x000000ffff1e7224 */ /* 0x000fc400078e001f */
[----:B------:R-:W-:Y:S02]  /*4430*/  IMAD.MOV.U32 R31, RZ, RZ, R32 ;  /* 0x000000ffff1f7224 */ /* 0x000fe400078e0020 */
[----:B------:R-:W-:Y:S02]  /*4440*/  IMAD.MOV.U32 R32, RZ, RZ, R54 ;  /* 0x000000ffff207224 */ /* 0x000fe400078e0036 */
[----:B------:R-:W4:Y:S04]  /*4450*/  LDL.LU R54, [R1+0x248] ;  /* 0x0002480001367983 */ /* 0x000f280000300800 */
[----:B------:R-:W4:Y:S01]  /*4460*/  LDL.LU R25, [R1+0x1b0] ;  /* 0x0001b00001197983 */ /* 0x000f220000300800 */
[----:B------:R-:W-:Y:S01]  /*4470*/  IMAD R5, R58, R5, R6 ;  /* 0x000000053a057224 */ /* 0x000fe200078e0206 */
[----:B------:R-:W-:Y:S01]  /*4480*/  IABS R8, R26 ;  /* 0x0000001a00087213 */ /* 0x000fe20000000000 */
[----:B------:R-:W-:Y:S01]  /*4490*/  IMAD.HI.U32 R2, R10, R9, RZ ;  /* 0x000000090a027227 */ /* 0x000fe200078e00ff */
[----:B------:R-:W4:Y:S02]  /*44a0*/  LDL.LU R22, [R1+0x1b4] ;  /* 0x0001b40001167983 */ /* 0x000f240000300800 */
[----:B------:R-:W-:Y:S01]  /*44b0*/  ISETP.GT.U32.AND P3, PT, R58, R5, PT ;  /* 0x000000053a00720c */ /* 0x000fe20003f64070 */
[----:B------:R-:W-:-:S04]  /*44c0*/  IMAD.HI.U32 R6, R10, R8, RZ ;  /* 0x000000080a067227 */ /* 0x000fc800078e00ff */
[----:B------:R-:W-:Y:S02]  /*44d0*/  IMAD.MOV R6, RZ, RZ, -R6 ;  /* 0x000000ffff067224 */ /* 0x000fe400078e0a06 */
[----:B------:R-:W-:-:S06]  /*44e0*/  IMAD.MOV.U32 R13, RZ, RZ, R4 ;  /* 0x000000ffff0d7224 */ /* 0x000fcc00078e0004 */
[----:B------:R-:W-:Y:S02]  /*44f0*/  @!P3 IMAD.IADD R5, R5, 0x1, -R58 ;  /* 0x000000010505b824 */ /* 0x000fe400078e0a3a */
[----:B0-----:R-:W-:-:S03]  /*4500*/  IMAD R0, R58, R6, R8 ;  /* 0x000000063a007224 */ /* 0x001fc600078e0208 */
[C---:B------:R-:W-:Y:S01]  /*4510*/  ISETP.GT.U32.AND P0, PT, R58.reuse, R5, PT ;  /* 0x000000053a00720c */ /* 0x040fe20003f04070 */
[----:B------:R-:W-:Y:S02]  /*4520*/  IMAD.MOV R2, RZ, RZ, -R2 ;  /* 0x000000ffff027224 */ /* 0x000fe400078e0a02 */
[----:B------:R-:W-:Y:S01]  /*4530*/  @!P6 IMAD.MOV R13, RZ, RZ, -R13 ;  /* 0x000000ffff0de224 */ /* 0x000fe200078e0a0d */
[----:B------:R-:W-:Y:S01]  /*4540*/  ISETP.GT.U32.AND P6, PT, R58, R0, PT ;  /* 0x000000003a00720c */ /* 0x000fe20003fc4070 */
[----:B------:R-:W-:-:S04]  /*4550*/  IMAD.HI.U32 R12, R10, R7, RZ ;  /* 0x000000070a0c7227 */ /* 0x000fc800078e00ff */
[C---:B------:R-:W-:Y:S02]  /*4560*/  IMAD R8, R58.reuse, R2, R9 ;  /* 0x000000023a087224 */ /* 0x040fe400078e0209 */
[----:B------:R-:W-:Y:S02]  /*4570*/  IMAD.MOV R12, RZ, RZ, -R12 ;  /* 0x000000ffff0c7224 */ /* 0x000fe400078e0a0c */
[--C-:B------:R-:W-:Y:S01]  /*4580*/  @!P0 IMAD.IADD R5, R5, 0x1, -R58.reuse ;  /* 0x0000000105058824 */ /* 0x100fe200078e0a3a */
[C---:B------:R-:W-:Y:S01]  /*4590*/  ISETP.GT.U32.AND P0, PT, R58.reuse, R8, PT ;  /* 0x000000083a00720c */ /* 0x040fe20003f04070 */
[----:B------:R-:W-:Y:S02]  /*45a0*/  IMAD R7, R58, R12, R7 ;  /* 0x0000000c3a077224 */ /* 0x000fe400078e0207 */
[----:B------:R-:W-:-:S03]  /*45b0*/  @!P6 IMAD.IADD R0, R0, 0x1, -R58 ;  /* 0x000000010000e824 */ /* 0x000fc600078e0a3a */
[----:B------:R-:W-:Y:S02]  /*45c0*/  ISETP.GT.U32.AND P6, PT, R58, R7, PT ;  /* 0x000000073a00720c */ /* 0x000fe40003fc4070 */
[----:B-1----:R-:W-:-:S05]  /*45d0*/  IABS R11, R27 ;  /* 0x0000001b000b7213 */ /* 0x002fca0000000000 */
[----:B------:R-:W-:Y:S01]  /*45e0*/  @!P0 IMAD.IADD R8, R8, 0x1, -R58 ;  /* 0x0000000108088824 */ /* 0x000fe200078e0a3a */
[----:B------:R-:W-:Y:S01]  /*45f0*/  ISETP.GT.U32.AND P0, PT, R58, R0, PT ;  /* 0x000000003a00720c */ /* 0x000fe20003f04070 */
[----:B------:R-:W-:-:S04]  /*4600*/  IMAD.HI.U32 R2, R10, R11, RZ ;  /* 0x0000000b0a027227 */ /* 0x000fc800078e00ff */
[----:B------:R-:W-:Y:S01]  /*4610*/  @!P6 IMAD.IADD R7, R7, 0x1, -R58 ;  /* 0x000000010707e824 */ /* 0x000fe200078e0a3a */
[----:B------:R-:W-:Y:S01]  /*4620*/  IADD3 R2, PT, PT, -R2, RZ, RZ ;  /* 0x000000ff02027210 */ /* 0x000fe20007ffe1ff */
[----:B------:R-:W-:-:S03]  /*4630*/  IMAD.MOV.U32 R14, RZ, RZ, R5 ;  /* 0x000000ffff0e7224 */ /* 0x000fc600078e0005 */
[C---:B------:R-:W-:Y:S01]  /*4640*/  ISETP.GT.U32.AND P6, PT, R58.reuse, R7, PT ;  /* 0x000000073a00720c */ /* 0x040fe20003fc4070 */
[C---:B------:R-:W-:Y:S02]  /*4650*/  IMAD R11, R58.reuse, R2, R11 ;  /* 0x000000023a0b7224 */ /* 0x040fe400078e020b */
[----:B------:R-:W-:Y:S01]  /*4660*/  @!P1 IMAD.MOV R14, RZ, RZ, -R14 ;  /* 0x000000ffff0e9224 */ /* 0x000fe200078e0a0e */
[----:B------:R-:W-:Y:S01]  /*4670*/  ISETP.GT.U32.AND P1, PT, R58, R8, PT ;  /* 0x000000083a00720c */ /* 0x000fe20003f24070 */
[----:B------:R-:W-:Y:S01]  /*4680*/  @!P0 IMAD.IADD R0, R0, 0x1, -R58 ;  /* 0x0000000100008824 */ /* 0x000fe200078e0a3a */
[----:B------:R-:W-:Y:S02]  /*4690*/  ISETP.GE.AND P4, PT, R26, RZ, PT ;  /* 0x000000ff1a00720c */ /* 0x000fe40003f86270 */
[----:B------:R-:W-:Y:S01]  /*46a0*/  ISETP.GT.U32.AND P0, PT, R58, R11, PT ;  /* 0x0000000b3a00720c */ /* 0x000fe20003f04070 */
[----:B------:R-:W-:-:S04]  /*46b0*/  IMAD.MOV.U32 R15, RZ, RZ, R0 ;  /* 0x000000ffff0f7224 */ /* 0x000fc800078e0000 */
[--C-:B------:R-:W-:Y:S01]  /*46c0*/  @!P6 IMAD.IADD R7, R7, 0x1, -R58.reuse ;  /* 0x000000010707e824 */ /* 0x100fe200078e0a3a */
[----:B------:R-:W-:Y:S01]  /*46d0*/  ISETP.GE.AND P3, PT, R27, RZ, PT ;  /* 0x000000ff1b00720c */ /* 0x000fe20003f66270 */
[----:B------:R-:W-:Y:S02]  /*46e0*/  IMAD.MOV.U32 R27, RZ, RZ, R29 ;  /* 0x000000ffff1b7224 */ /* 0x000fe400078e001d */
[----:B------:R-:W-:Y:S02]  /*46f0*/  @!P1 IMAD.IADD R8, R8, 0x1, -R58 ;  /* 0x0000000108089824 */ /* 0x000fe400078e0a3a */
[----:B------:R-:W-:Y:S02]  /*4700*/  IMAD.MOV.U32 R26, RZ, RZ, R30 ;  /* 0x000000ffff1a7224 */ /* 0x000fe400078e001e */
[----:B------:R-:W-:Y:S01]  /*4710*/  IMAD.MOV.U32 R29, RZ, RZ, R31 ;  /* 0x000000ffff1d7224 */ /* 0x000fe200078e001f */
[----:B------:R0:W-:Y:S01]  /*4720*/  STL [R1+0xc4], R13 ;  /* 0x0000c40d01007387 */ /* 0x0001e20000100800 */
[----:B------:R-:W-:-:S02]  /*4730*/  IMAD.MOV.U32 R30, RZ, RZ, R35 ;  /* 0x000000ffff1e7224 */ /* 0x000fc400078e0023 */
[----:B------:R-:W-:Y:S01]  /*4740*/  @!P4 IMAD.MOV R15, RZ, RZ, -R15 ;  /* 0x000000ffff0fc224 */ /* 0x000fe200078e0a0f */
[----:B------:R-:W-:Y:S01]  /*4750*/  IABS R9, R28 ;  /* 0x0000001c00097213 */ /* 0x000fe20000000000 */
[----:B------:R-:W-:Y:S01]  /*4760*/  @!P0 IMAD.IADD R11, R11, 0x1, -R58 ;  /* 0x000000010b0b8824 */ /* 0x000fe200078e0a3a */
[----:B------:R1:W-:Y:S01]  /*4770*/  STL [R1+0xc0], R14 ;  /* 0x0000c00e01007387 */ /* 0x0003e20000100800 */
[----:B------:R-:W-:Y:S01]  /*4780*/  @!P5 IMAD.MOV R8, RZ, RZ, -R8 ;  /* 0x000000ffff08d224 */ /* 0x000fe200078e0a08 */
[----:B------:R-:W-:Y:S02]  /*4790*/  MOV R35, R38 ;  /* 0x0000002600237202 */ /* 0x000fe40000000f00 */
[----:B------:R-:W-:Y:S01]  /*47a0*/  ISETP.GE.AND P0, PT, R28, RZ, PT ;  /* 0x000000ff1c00720c */ /* 0x000fe20003f06270 */
[----:B------:R-:W4:Y:S01]  /*47b0*/  LDL.LU R38, [R1+0x200] ;  /* 0x0002000001267983 */ /* 0x000f220000300800 */
[----:B------:R-:W-:Y:S01]  /*47c0*/  IABS R4, R24 ;  /* 0x0000001800047213 */ /* 0x000fe20000000000 */
[----:B------:R-:W-:-:S02]  /*47d0*/  IMAD.MOV.U32 R28, RZ, RZ, R29 ;  /* 0x000000ffff1c7224 */ /* 0x000fc400078e001d */
[----:B------:R-:W-:Y:S02]  /*47e0*/  IMAD.MOV.U32 R29, RZ, RZ, R30 ;  /* 0x000000ffff1d7224 */ /* 0x000fe400078e001e */
[----:B------:R-:W-:-:S04]  /*47f0*/  IMAD.HI.U32 R2, R10, R4, RZ ;  /* 0x000000040a027227 */ /* 0x000fc800078e00ff */
[----:B------:R-:W-:Y:S02]  /*4800*/  IMAD.MOV R2, RZ, RZ, -R2 ;  /* 0x000000ffff027224 */ /* 0x000fe400078e0a02 */
[----:B0-----:R-:W-:-:S04]  /*4810*/  IMAD.HI.U32 R13, R10, R9, RZ ;  /* 0x000000090a0d7227 */ /* 0x001fc800078e00ff */
[----:B------:R-:W-:Y:S02]  /*4820*/  IMAD R4, R58, R2, R4 ;  /* 0x000000023a047224 */ /* 0x000fe400078e0204 */
[----:B------:R-:W-:-:S03]  /*4830*/  IMAD.MOV R13, RZ, RZ, -R13 ;  /* 0x000000ffff0d7224 */ /* 0x000fc600078e0a0d */
[C---:B------:R-:W-:Y:S01]  /*4840*/  ISETP.GT.U32.AND P6, PT, R58.reuse, R4, PT ;  /* 0x000000043a00720c */ /* 0x040fe20003fc4070 */
[----:B------:R-:W-:-:S12]  /*4850*/  IMAD R9, R58, R13, R9 ;  /* 0x0000000d3a097224 */ /* 0x000fd800078e0209 */
[----:B------:R-:W-:-:S05]  /*4860*/  @!P6 IMAD.IADD R4, R4, 0x1, -R58 ;  /* 0x000000010404e824 */ /* 0x000fca00078e0a3a */
[----:B------:R-:W-:-:S13]  /*4870*/  ISETP.GT.U32.AND P5, PT, R58, R4, PT ;  /* 0x000000043a00720c */ /* 0x000fda0003fa4070 */
[----:B------:R-:W-:Y:S01]  /*4880*/  @!P5 IMAD.IADD R4, R4, 0x1, -R58 ;  /* 0x000000010404d824 */ /* 0x000fe200078e0a3a */
[----:B------:R-:W-:Y:S01]  /*4890*/  ISETP.GE.AND P5, PT, R24, RZ, PT ;  /* 0x000000ff1800720c */ /* 0x000fe20003fa6270 */
[----:B------:R-:W-:Y:S01]  /*48a0*/  IMAD.MOV.U32 R24, RZ, RZ, R29 ;  /* 0x000000ffff187224 */ /* 0x000fe200078e001d */
[----:B--2---:R-:W-:-:S05]  /*48b0*/  IABS R6, R21 ;  /* 0x0000001500067213 */ /* 0x004fca0000000000 */
[----:B------:R-:W-:-:S04]  /*48c0*/  IMAD.HI.U32 R12, R10, R6, RZ ;  /* 0x000000060a0c7227 */ /* 0x000fc800078e00ff */
[----:B------:R-:W-:-:S04]  /*48d0*/  IMAD.MOV R12, RZ, RZ, -R12 ;  /* 0x000000ffff0c7224 */ /* 0x000fc800078e0a0c */
[----:B------:R-:W-:Y:S01]  /*48e0*/  IMAD R6, R58, R12, R6 ;  /* 0x0000000c3a067224 */ /* 0x000fe200078e0206 */
[----:B------:R-:W-:-:S05]  /*48f0*/  IABS R12, R23 ;  /* 0x00000017000c7213 */ /* 0x000fca0000000000 */
[----:B------:R-:W-:-:S04]  /*4900*/  IMAD.HI.U32 R0, R10, R12, RZ ;  /* 0x0000000c0a007227 */ /* 0x000fc800078e00ff */
[----:B------:R-:W-:-:S04]  /*4910*/  IMAD.MOV R0, RZ, RZ, -R0 ;  /* 0x000000ffff007224 */ /* 0x000fc800078e0a00 */
[----:B------:R-:W-:Y:S02]  /*4920*/  IMAD R0, R58, R0, R12 ;  /* 0x000000003a007224 */ /* 0x000fe400078e020c */
[----:B------:R-:W-:-:S05]  /*4930*/  IMAD.MOV.U32 R12, RZ, RZ, R7 ;  /* 0x000000ffff0c7224 */ /* 0x000fca00078e0007 */
[----:B------:R-:W-:Y:S01]  /*4940*/  @!P2 IADD3 R12, PT, PT, -R12, RZ, RZ ;  /* 0x000000ff0c0ca210 */ /* 0x000fe20007ffe1ff */
[----:B---3--:R-:W-:Y:S02]  /*4950*/  IMAD.MOV.U32 R31, RZ, RZ, R33 ;  /* 0x000000ffff1f7224 */ /* 0x008fe400078e0021 */
[----:B------:R-:W-:Y:S02]  /*4960*/  IMAD.MOV.U32 R33, RZ, RZ, R51 ;  /* 0x000000ffff217224 */ /* 0x000fe400078e0033 */
[----:B------:R-:W2:Y:S01]  /*4970*/  LDL.LU R51, [R1+0x22c] ;  /* 0x00022c0001337983 */ /* 0x000ea20000300800 */
[----:B------:R-:W-:Y:S02]  /*4980*/  IMAD.MOV.U32 R30, RZ, RZ, R31 ;  /* 0x000000ffff1e7224 */ /* 0x000fe400078e001f */
[----:B------:R-:W-:Y:S01]  /*4990*/  IMAD.MOV.U32 R31, RZ, RZ, R32 ;  /* 0x000000ffff1f7224 */ /* 0x000fe200078e0020 */
[----:B------:R-:W-:Y:S01]  /*49a0*/  STL [R1+0xbc], R15 ;  /* 0x0000bc0f01007387 */ /* 0x000fe20000100800 */
[----:B------:R-:W-:-:S03]  /*49b0*/  IMAD.MOV.U32 R32, RZ, RZ, R33 ;  /* 0x000000ffff207224 */ /* 0x000fc600078e0021 */
[----:B------:R0:W-:Y:S04]  /*49c0*/  STL [R1+0xb8], R8 ;  /* 0x0000b80801007387 */ /* 0x0001e80000100800 */
[----:B------:R3:W-:Y:S04]  /*49d0*/  STL [R1+0x98], R12 ;  /* 0x0000980c01007387 */ /* 0x0007e80000100800 */
[----:B------:R-:W2:Y:S01]  /*49e0*/  LDL.LU R33, [R1+0x1d4] ;  /* 0x0001d40001217983 */ /* 0x000ea20000300800 */
[----:B----4-:R-:W-:-:S05]  /*49f0*/  IABS R13, R25 ;  /* 0x00000019000d7213 */ /* 0x010fca0000000000 */
[----:B------:R-:W-:-:S04]  /*4a00*/  IMAD.MOV.U32 R5, RZ, RZ, R13 ;  /* 0x000000ffff057224 */ /* 0x000fc800078e000d */
[----:B-1----:R-:W-:-:S04]  /*4a10*/  IMAD.HI.U32 R14, R10, R5, RZ ;  /* 0x000000050a0e7227 */ /* 0x002fc800078e00ff */
[----:B------:R-:W-:-:S04]  /*4a20*/  IMAD.MOV R14, RZ, RZ, -R14 ;  /* 0x000000ffff0e7224 */ /* 0x000fc800078e0a0e */
[----:B------:R-:W-:-:S05]  /*4a30*/  IMAD R5, R58, R14, R5 ;  /* 0x0000000e3a057224 */ /* 0x000fca00078e0205 */
[----:B------:R-:W-:Y:S01]  /*4a40*/  ISETP.GT.U32.AND P2, PT, R58, R5, PT ;  /* 0x000000053a00720c */ /* 0x000fe20003f44070 */
[----:B------:R-:W-:Y:S02]  /*4a50*/  IMAD.MOV.U32 R29, RZ, RZ, R30 ;  /* 0x000000ffff1d7224 */ /* 0x000fe400078e001e */
[----:B------:R-:W-:Y:S02]  /*4a60*/  IMAD.MOV.U32 R30, RZ, RZ, R32 ;  /* 0x000000ffff1e7224 */ /* 0x000fe400078e0020 */
[----:B------:R-:W-:Y:S02]  /*4a70*/  IMAD.MOV.U32 R32, RZ, RZ, R34 ;  /* 0x000000ffff207224 */ /* 0x000fe400078e0022 */
[----:B------:R-:W-:Y:S02]  /*4a80*/  IMAD.MOV.U32 R34, RZ, RZ, R46 ;  /* 0x000000ffff227224 */ /* 0x000fe400078e002e */
[----:B------:R-:W-:Y:S01]  /*4a90*/  IMAD.MOV.U32 R46, RZ, RZ, R49 ;  /* 0x000000ffff2e7224 */ /* 0x000fe200078e0031 */
[----:B------:R-:W-:-:S02]  /*4aa0*/  MOV R49, R53 ;  /* 0x0000003500317202 */ /* 0x000fc40000000f00 */
[----:B------:R-:W4:Y:S01]  /*4ab0*/  LDL.LU R53, [R1+0x230] ;  /* 0x0002300001357983 */ /* 0x000f220000300800 */
[----:B------:R-:W-:Y:S01]  /*4ac0*/  @!P2 IMAD.IADD R5, R5, 0x1, -R58 ;  /* 0x000000010505a824 */ /* 0x000fe200078e0a3a */
[----:B------:R-:W-:Y:S01]  /*4ad0*/  ISETP.GE.AND P2, PT, R25, RZ, PT ;  /* 0x000000ff1900720c */ /* 0x000fe20003f46270 */
[----:B------:R-:W-:Y:S02]  /*4ae0*/  IMAD.MOV.U32 R25, RZ, RZ, R29 ;  /* 0x000000ffff197224 */ /* 0x000fe400078e001d */
[----:B------:R-:W4:Y:S01]  /*4af0*/  LDL.LU R29, [R1+0x1d8] ;  /* 0x0001d800011d7983 */ /* 0x000f220000300800 */
[C---:B------:R-:W-:Y:S02]  /*4b00*/  ISETP.GT.U32.AND P1, PT, R58.reuse, R6, PT ;  /* 0x000000063a00720c */ /* 0x040fe40003f24070 */
[----:B------:R-:W-:Y:S02]  /*4b10*/  ISETP.GT.U32.AND P4, PT, R58, R9, PT ;  /* 0x000000093a00720c */ /* 0x000fe40003f84070 */
[----:B------:R-:W-:-:S09]  /*4b20*/  IABS R2, R22 ;  /* 0x0000001600027213 */ /* 0x000fd20000000000 */
[--C-:B------:R-:W-:Y:S02]  /*4b30*/  @!P1 IMAD.IADD R6, R6, 0x1, -R58.reuse ;  /* 0x0000000106069824 */ /* 0x100fe400078e0a3a */
[----:B------:R-:W-:Y:S01]  /*4b40*/  @!P4 IMAD.IADD R9, R9, 0x1, -R58 ;  /* 0x000000010909c824 */ /* 0x000fe200078e0a3a */
[C---:B------:R-:W-:Y:S02]  /*4b50*/  ISETP.GT.U32.AND P4, PT, R58.reuse, R11, PT ;  /* 0x0000000b3a00720c */ /* 0x040fe40003f84070 */
[----:B------:R-:W-:Y:S01]  /*4b60*/  ISETP.GT.U32.AND P6, PT, R58, R6, PT ;  /* 0x000000063a00720c */ /* 0x000fe20003fc4070 */
[----:B------:R-:W-:-:S04]  /*4b70*/  IMAD.HI.U32 R13, R10, R2, RZ ;  /* 0x000000020a0d7227 */ /* 0x000fc800078e00ff */
[----:B------:R-:W-:-:S04]  /*4b80*/  IMAD.MOV R13, RZ, RZ, -R13 ;  /* 0x000000ffff0d7224 */ /* 0x000fc800078e0a0d */
[C---:B------:R-:W-:Y:S01]  /*4b90*/  IMAD R2, R58.reuse, R13, R2 ;  /* 0x0000000d3a027224 */ /* 0x040fe200078e0202 */
[----:B------:R-:W-:Y:S01]  /*4ba0*/  ISETP.GT.U32.AND P1, PT, R58, R9, PT ;  /* 0x000000093a00720c */ /* 0x000fe20003f24070 */
[--C-:B------:R-:W-:Y:S02]  /*4bb0*/  @!P4 IMAD.IADD R11, R11, 0x1, -R58.reuse ;  /* 0x000000010b0bc824 */ /* 0x100fe400078e0a3a */
[----:B------:R-:W-:Y:S01]  /*4bc0*/  @!P6 IMAD.IADD R6, R6, 0x1, -R58 ;  /* 0x000000010606e824 */ /* 0x000fe200078e0a3a */
[C---:B------:R-:W-:Y:S02]  /*4bd0*/  ISETP.GT.U32.AND P6, PT, R58.reuse, R0, PT ;  /* 0x000000003a00720c */ /* 0x040fe40003fc4070 */
[C---:B------:R-:W-:Y:S01]  /*4be0*/  ISETP.GT.U32.AND P4, PT, R58.reuse, R2, PT ;  /* 0x000000023a00720c */ /* 0x040fe20003f84070 */
[----:B------:R-:W-:Y:S01]  /*4bf0*/  @!P3 IMAD.MOV R11, RZ, RZ, -R11 ;  /* 0x000000ffff0bb224 */ /* 0x000fe200078e0a0b */
[----:B------:R-:W-:Y:S02]  /*4c00*/  IABS R7, R26 ;  /* 0x0000001a00077213 */ /* 0x000fe40000000000 */
[----:B------:R-:W-:-:S02]  /*4c10*/  ISETP.GT.U32.AND P3, PT, R58, R5, PT ;  /* 0x000000053a00720c */ /* 0x000fc40003f64070 */
[----:B0-----:R-:W-:Y:S01]  /*4c20*/  IABS R8, R27 ;  /* 0x0000001b00087213 */ /* 0x001fe20000000000 */
[----:B---3--:R-:W-:-:S04]  /*4c30*/  IMAD.HI.U32 R12, R10, R7, RZ ;  /* 0x000000070a0c7227 */ /* 0x008fc800078e00ff */
[--C-:B------:R-:W-:Y:S02]  /*4c40*/  @!P6 IMAD.IADD R0, R0, 0x1, -R58.reuse ;  /* 0x000000010000e824 */ /* 0x100fe400078e0a3a */
[--C-:B------:R-:W-:Y:S01]  /*4c50*/  @!P1 IMAD.IADD R9, R9, 0x1, -R58.reuse ;  /* 0x0000000109099824 */ /* 0x100fe200078e0a3a */
[----:B------:R-:W-:Y:S01]  /*4c60*/  ISETP.GE.AND P1, PT, R21, RZ, PT ;  /* 0x000000ff1500720c */ /* 0x000fe20003f26270 */
[----:B------:R-:W-:Y:S02]  /*4c70*/  @!P4 IMAD.IADD R2, R2, 0x1, -R58 ;  /* 0x000000010202c824 */ /* 0x000fe400078e0a3a */
[----:B------:R-:W-:Y:S01]  /*4c80*/  IMAD.MOV R13, RZ, RZ, -R12 ;  /* 0x000000ffff0d7224 */ /* 0x000fe200078e0a0c */
[----:B------:R-:W-:Y:S01]  /*4c90*/  ISETP.GT.U32.AND P6, PT, R58, R0, PT ;  /* 0x000000003a00720c */ /* 0x000fe20003fc4070 */
[----:B------:R-:W-:-:S04]  /*4ca0*/  IMAD.HI.U32 R12, R10, R8, RZ ;  /* 0x000000080a0c7227 */ /* 0x000fc800078e00ff */
[----:B------:R-:W-:Y:S01]  /*4cb0*/  @!P0 IMAD.MOV R9, RZ, RZ, -R9 ;  /* 0x000000ffff098224 */ /* 0x000fe200078e0a09 */
[C---:B------:R-:W-:Y:S01]  /*4cc0*/  ISETP.GT.U32.AND P0, PT, R58.reuse, R2, PT ;  /* 0x000000023a00720c */ /* 0x040fe20003f04070 */
[----:B------:R-:W-:Y:S02]  /*4cd0*/  IMAD.MOV R12, RZ, RZ, -R12 ;  /* 0x000000ffff0c7224 */ /* 0x000fe400078e0a0c */
[----:B------:R-:W-:Y:S01]  /*4ce0*/  @!P3 IMAD.IADD R5, R5, 0x1, -R58 ;  /* 0x000000010505b824 */ /* 0x000fe200078e0a3a */
[----:B------:R-:W-:Y:S01]  /*4cf0*/  STL [R1+0x8c], R11 ;  /* 0x00008c0b01007387 */ /* 0x000fe20000100800 */
[----:B------:R-:W-:-:S03]  /*4d00*/  IMAD R8, R58, R12, R8 ;  /* 0x0000000c3a087224 */ /* 0x000fc600078e0208 */
[----:B------:R0:W-:Y:S01]  /*4d10*/  STL [R1+0x88], R9 ;  /* 0x0000880901007387 */ /* 0x0001e20000100800 */
[----:B------:R-:W-:Y:S01]  /*4d20*/  MOV R12, R5 ;  /* 0x00000005000c7202 */ /* 0x000fe20000000f00 */
[----:B------:R-:W-:Y:S02]  /*4d30*/  @!P5 IMAD.MOV R4, RZ, RZ, -R4 ;  /* 0x000000ffff04d224 */ /* 0x000fe400078e0a04 */
[----:B------:R-:W-:Y:S02]  /*4d40*/  @!P6 IMAD.IADD R0, R0, 0x1, -R58 ;  /* 0x000000010000e824 */ /* 0x000fe400078e0a3a */
[----:B0-----:R-:W-:Y:S01]  /*4d50*/  IMAD.MOV.U32 R9, RZ, RZ, R6 ;  /* 0x000000ffff097224 */ /* 0x001fe200078e0006 */
[----:B------:R-:W-:Y:S01]  /*4d60*/  ISETP.GE.AND P6, PT, R27, RZ, PT ;  /* 0x000000ff1b00720c */ /* 0x000fe20003fc6270 */
[----:B------:R-:W-:Y:S02]  /*4d70*/  @!P2 IMAD.MOV R12, RZ, RZ, -R12 ;  /* 0x000000ffff0ca224 */ /* 0x000fe400078e0a0c */
[----:B------:R-:W-:-:S02]  /*4d80*/  @!P1 IMAD.MOV R9, RZ, RZ, -R9 ;  /* 0x000000ffff099224 */ /* 0x000fc400078e0a09 */
[----:B------:R-:W-:Y:S01]  /*4d90*/  @!P0 IMAD.IADD R2, R2, 0x1, -R58 ;  /* 0x0000000102028824 */ /* 0x000fe200078e0a3a */
[----:B------:R-:W-:Y:S01]  /*4da0*/  ISETP.GE.AND P0, PT, R26, RZ, PT ;  /* 0x000000ff1a00720c */ /* 0x000fe20003f06270 */
[----:B------:R-:W-:Y:S01]  /*4db0*/  IMAD.MOV.U32 R26, RZ, RZ, R32 ;  /* 0x000000ffff1a7224 */ /* 0x000fe200078e0020 */
[----:B------:R-:W-:Y:S01]  /*4dc0*/  STL [R1+0x84], R9 ;  /* 0x0000840901007387 */ /* 0x000fe20000100800 */
[----:B------:R-:W-:-:S03]  /*4dd0*/  IMAD.MOV.U32 R32, RZ, RZ, R35 ;  /* 0x000000ffff207224 */ /* 0x000fc600078e0023 */
[----:B------:R0:W-:Y:S01]  /*4de0*/  STL [R1+0x80], R4 ;  /* 0x0000800401007387 */ /* 0x0001e20000100800 */
[----:B------:R-:W-:-:S03]  /*4df0*/  IMAD.MOV.U32 R35, RZ, RZ, R44 ;  /* 0x000000ffff237224 */ /* 0x000fc600078e002c */
[----:B------:R1:W-:Y:S01]  /*4e00*/  STL [R1+0x7c], R12 ;  /* 0x00007c0c01007387 */ /* 0x0003e20000100800 */
[----:B------:R-:W-:-:S05]  /*4e10*/  IMAD R7, R58, R13, R7 ;  /* 0x0000000d3a077224 */ /* 0x000fca00078e0207 */
[----:B------:R-:W-:Y:S02]  /*4e20*/  ISETP.GT.U32.AND P1, PT, R58, R7, PT ;  /* 0x000000073a00720c */ /* 0x000fe40003f24070 */
[----:B------:R-:W-:-:S11]  /*4e30*/  IABS R6, R28 ;  /* 0x0000001c00067213 */ /* 0x000fd60000000000 */
[----:B------:R-:W-:Y:S01]  /*4e40*/  @!P1 IMAD.IADD R7, R7, 0x1, -R58 ;  /* 0x0000000107079824 */ /* 0x000fe200078e0a3a */
[----:B------:R-:W-:Y:S01]  /*4e50*/  ISETP.GE.AND P1, PT, R28, RZ, PT ;  /* 0x000000ff1c00720c */ /* 0x000fe20003f26270 */
[----:B0-----:R-:W-:Y:S01]  /*4e60*/  IMAD.HI.U32 R4, R10, R6, RZ ;  /* 0x000000060a047227 */ /* 0x001fe200078e00ff */
[----:B------:R-:W-:Y:S02]  /*4e70*/  ISETP.GE.AND P4, PT, R22, RZ, PT ;  /* 0x000000ff1600720c */ /* 0x000fe40003f86270 */
[----:B------:R-:W-:Y:S01]  /*4e80*/  ISETP.GT.U32.AND P3, PT, R58, R8, PT ;  /* 0x000000083a00720c */ /* 0x000fe20003f64070 */
[----:B------:R-:W-:Y:S02]  /*4e90*/  IMAD.MOV R4, RZ, RZ, -R4 ;  /* 0x000000ffff047224 */ /* 0x000fe400078e0a04 */
[----:B--2---:R-:W-:Y:S02]  /*4ea0*/  IMAD.MOV.U32 R27, RZ, RZ, R33 ;  /* 0x000000ffff1b7224 */ /* 0x004fe400078e0021 */
[----:B------:R-:W-:-:S02]  /*4eb0*/  IMAD.MOV.U32 R33, RZ, RZ, R34 ;  /* 0x000000ffff217224 */ /* 0x000fc400078e0022 */
[----:B------:R-:W-:Y:S02]  /*4ec0*/  IMAD.MOV.U32 R34, RZ, RZ, R45 ;  /* 0x000000ffff227224 */ /* 0x000fe400078e002d */
[----:B------:R-:W-:Y:S02]  /*4ed0*/  IMAD.MOV.U32 R45, RZ, RZ, R50 ;  /* 0x000000ffff2d7224 */ /* 0x000fe400078e0032 */
[----:B------:R-:W2:Y:S04]  /*4ee0*/  LDL.LU R50, [R1+0x238] ;  /* 0x0002380001327983 */ /* 0x000ea80000300800 */
[----:B------:R-:W3:Y:S01]  /*4ef0*/  LDL.LU R44, [R1+0x214] ;  /* 0x00021400012c7983 */ /* 0x000ee20000300800 */
[----:B----4-:R-:W-:Y:S02]  /*4f00*/  IMAD.MOV.U32 R28, RZ, RZ, R29 ;  /* 0x000000ffff1c7224 */ /* 0x010fe400078e001d */
[----:B------:R-:W-:-:S02]  /*4f10*/  IMAD.MOV.U32 R29, RZ, RZ, R31 ;  /* 0x000000ffff1d7224 */ /* 0x000fc400078e001f */
[----:B------:R-:W-:Y:S02]  /*4f20*/  IMAD.MOV.U32 R31, RZ, RZ, R42 ;  /* 0x000000ffff1f7224 */ /* 0x000fe400078e002a */
[----:B------:R-:W4:Y:S01]  /*4f30*/  LDL.LU R42, [R1+0x218] ;  /* 0x00021800012a7983 */ /* 0x000f220000300800 */
[C---:B------:R-:W-:Y:S02]  /*4f40*/  IMAD R4, R58.reuse, R4, R6 ;  /* 0x000000043a047224 */ /* 0x040fe400078e0206 */
[----:B-1----:R-:W-:Y:S01]  /*4f50*/  IMAD.MOV.U32 R12, RZ, RZ, R2 ;  /* 0x000000ffff0c7224 */ /* 0x002fe200078e0002 */
[----:B------:R-:W-:-:S03]  /*4f60*/  ISETP.GT.U32.AND P2, PT, R58, R7, PT ;  /* 0x000000073a00720c */ /* 0x000fc60003f44070 */
[----:B------:R-:W-:Y:S01]  /*4f70*/  @!P4 IMAD.MOV R12, RZ, RZ, -R12 ;  /* 0x000000ffff0cc224 */ /* 0x000fe200078e0a0c */
[----:B------:R-:W-:Y:S01]  /*4f80*/  ISETP.GT.U32.AND P4, PT, R58, R4, PT ;  /* 0x000000043a00720c */ /* 0x000fe20003f84070 */
[--C-:B------:R-:W-:Y:S01]  /*4f90*/  @!P3 IMAD.IADD R8, R8, 0x1, -R58.reuse ;  /* 0x000000010808b824 */ /* 0x100fe200078e0a3a */
[----:B------:R-:W-:Y:S02]  /*4fa0*/  ISETP.GE.AND P5, PT, R23, RZ, PT ;  /* 0x000000ff1700720c */ /* 0x000fe40003fa6270 */
[----:B------:R-:W-:Y:S02]  /*4fb0*/  IABS R11, R25 ;  /* 0x00000019000b7213 */ /* 0x000fe40000000000 */
[----:B------:R-:W-:Y:S02]  /*4fc0*/  IABS R9, R24 ;  /* 0x0000001800097213 */ /* 0x000fe40000000000 */
[----:B------:R-:W-:Y:S01]  /*4fd0*/  ISETP.GT.U32.AND P3, PT, R58, R8, PT ;  /* 0x000000083a00720c */ /* 0x000fe20003f64070 */
[----:B------:R-:W-:Y:S01]  /*4fe0*/  IMAD.MOV.U32 R5, RZ, RZ, R11 ;  /* 0x000000ffff057224 */ /* 0x000fe200078e000b */
[----:B------:R-:W-:Y:S01]  /*4ff0*/  MOV R11, R0 ;  /* 0x00000000000b7202 */ /* 0x000fe20000000f00 */
[----:B------:R-:W-:-:S02]  /*5000*/  @!P2 IMAD.IADD R7, R7, 0x1, -R58 ;  /* 0x000000010707a824 */ /* 0x000fc400078e0a3a */
[----:B------:R-:W-:Y:S02]  /*5010*/  @!P4 IMAD.IADD R4, R4, 0x1, -R58 ;  /* 0x000000010404c824 */ /* 0x000fe400078e0a3a */
[----:B------:R-:W-:-:S04]  /*5020*/  IMAD.HI.U32 R6, R10, R9, RZ ;  /* 0x000000090a067227 */ /* 0x000fc800078e00ff */
[----:B------:R-:W-:-:S04]  /*5030*/  IMAD.HI.U32 R2, R10, R5, RZ ;  /* 0x000000050a027227 */ /* 0x000fc800078e00ff */
[----:B------:R-:W-:Y:S02]  /*5040*/  @!P5 IMAD.MOV R11, RZ, RZ, -R11 ;  /* 0x000000ffff0bd224 */ /* 0x000fe400078e0a0b */
[----:B------:R-:W-:Y:S01]  /*5050*/  @!P0 IMAD.MOV R7, RZ, RZ, -R7 ;  /* 0x000000ffff078224 */ /* 0x000fe200078e0a07 */
[C---:B------:R-:W-:Y:S01]  /*5060*/  ISETP.GT.U32.AND P0, PT, R58.reuse, R4, PT ;  /* 0x000000043a00720c */ /* 0x040fe20003f04070 */
[----:B------:R-:W-:Y:S01]  /*5070*/  IMAD.MOV R6, RZ, RZ, -R6 ;  /* 0x000000ffff067224 */ /* 0x000fe200078e0a06 */
[----:B------:R-:W-:Y:S01]  /*5080*/  STL [R1+0x78], R12 ;  /* 0x0000780c01007387 */ /* 0x000fe20000100800 */
[----:B------:R-:W-:Y:S02]  /*5090*/  IMAD.MOV R0, RZ, RZ, -R2 ;  /* 0x000000ffff007224 */ /* 0x000fe400078e0a02 */
[----:B------:R-:W-:Y:S01]  /*50a0*/  IMAD R2, R58, R6, R9 ;  /* 0x000000063a027224 */ /* 0x000fe200078e0209 */
[----:B------:R0:W-:Y:S01]  /*50b0*/  STL [R1+0x74], R11 ;  /* 0x0000740b01007387 */ /* 0x0001e20000100800 */
[----:B------:R-:W-:-:S02]  /*50c0*/  @!P3 IMAD.IADD R8, R8, 0x1, -R58 ;  /* 0x000000010808b824 */ /* 0x000fc400078e0a3a */
[C---:B------:R-:W-:Y:S02]  /*50d0*/  IMAD R6, R58.reuse, R0, R5 ;  /* 0x000000003a067224 */ /* 0x040fe400078e0205 */
[----:B------:R-:W-:Y:S01]  /*50e0*/  @!P6 IMAD.MOV R8, RZ, RZ, -R8 ;  /* 0x000000ffff08e224 */ /* 0x000fe200078e0a08 */
[----:B------:R-:W-:Y:S02]  /*50f0*/  ISETP.GT.U32.AND P6, PT, R58, R2, PT ;  /* 0x000000023a00720c */ /* 0x000fe40003fc4070 */
[----:B0-----:R-:W-:Y:S01]  /*5100*/  IABS R11, R26 ;  /* 0x0000001a000b7213 */ /* 0x001fe20000000000 */
[----:B------:R-:W-:-:S04]  /*5110*/  @!P0 IMAD.IADD R4, R4, 0x1, -R58 ;  /* 0x0000000104048824 */ /* 0x000fc800078e0a3a */
[----:B------:R-:W-:Y:S01]  /*5120*/  IMAD.HI.U32 R12, R10, R11, RZ ;  /* 0x0000000b0a0c7227 */ /* 0x000fe200078e00ff */
[----:B------:R-:W-:-:S03]  /*5130*/  ISETP.GT.U32.AND P0, PT, R58, R6, PT ;  /* 0x000000063a00720c */ /* 0x000fc60003f04070 */
[----:B------:R-:W-:-:S04]  /*5140*/  IMAD.MOV R12, RZ, RZ, -R12 ;  /* 0x000000ffff0c7224 */ /* 0x000fc800078e0a0c */
[----:B------:R-:W-:Y:S02]  /*5150*/  IMAD R11, R58, R12, R11 ;  /* 0x0000000c3a0b7224 */ /* 0x000fe400078e020b */
[--C-:B------:R-:W-:Y:S01]  /*5160*/  @!P6 IMAD.IADD R2, R2, 0x1, -R58.reuse ;  /* 0x000000010202e824 */ /* 0x100fe200078e0a3a */
[----:B------:R-:W-:Y:S02]  /*5170*/  IABS R13, R29 ;  /* 0x0000001d000d7213 */ /* 0x000fe40000000000 */
[----:B------:R-:W-:Y:S01]  /*5180*/  ISETP.GT.U32.AND P6, PT, R58, R11, PT ;  /* 0x0000000b3a00720c */ /* 0x000fe20003fc4070 */
[----:B------:R-:W-:Y:S01]  /*5190*/  @!P0 IMAD.IADD R6, R6, 0x1, -R58 ;  /* 0x0000000106068824 */ /* 0x000fe200078e0a3a */
[----:B------:R-:W-:Y:S01]  /*51a0*/  IABS R9, R27 ;  /* 0x0000001b00097213 */ /* 0x000fe20000000000 */
[----:B------:R0:W-:Y:S01]  /*51b0*/  STL [R1+0x70], R7 ;  /* 0x0000700701007387 */ /* 0x0001e20000100800 */
[----:B------:R-:W-:-:S03]  /*51c0*/  ISETP.GT.U32.AND P0, PT, R58, R2, PT ;  /* 0x000000023a00720c */ /* 0x000fc60003f04070 */
[----:B------:R1:W-:Y:S01]  /*51d0*/  STL [R1+0x6c], R8 ;  /* 0x00006c0801007387 */ /* 0x0003e20000100800 */
[----:B------:R-:W-:Y:S01]  /*51e0*/  IABS R5, R28 ;  /* 0x0000001c00057213 */ /* 0x000fe20000000000 */
[----:B------:R-:W-:Y:S01]  /*51f0*/  IMAD.MOV.U32 R14, RZ, RZ, R4 ;  /* 0x000000ffff0e7224 */ /* 0x000fe200078e0004 */
[----:B------:R-:W-:Y:S01]  /*5200*/  ISETP.GE.AND P5, PT, R24, RZ, PT ;  /* 0x000000ff1800720c */ /* 0x000fe20003fa6270 */
[----:B0-----:R-:W-:-:S04]  /*5210*/  IMAD.HI.U32 R7, R10, R9, RZ ;  /* 0x000000090a077227 */ /* 0x001fc800078e00ff */
[----:B-1----:R-:W-:Y:S01]  /*5220*/  IMAD.MOV.U32 R8, RZ, RZ, R13 ;  /* 0x000000ffff087224 */ /* 0x002fe200078e000d */
[----:B------:R-:W-:Y:S01]  /*5230*/  IABS R0, R30 ;  /* 0x0000001e00007213 */ /* 0x000fe20000000000 */
[----:B------:R-:W-:Y:S02]  /*5240*/  @!P6 IMAD.IADD R11, R11, 0x1, -R58 ;  /* 0x000000010b0be824 */ /* 0x000fe400078e0a3a */
[----:B------:R-:W-:-:S04]  /*5250*/  IMAD.HI.U32 R12, R10, R8, RZ ;  /* 0x000000080a0c7227 */ /* 0x000fc800078e00ff */
[----:B------:R-:W-:Y:S01]  /*5260*/  @!P1 IMAD.MOV R14, RZ, RZ, -R14 ;  /* 0x000000ffff0e9224 */ /* 0x000fe200078e0a0e */
[----:B------:R-:W-:Y:S01]  /*5270*/  ISETP.GT.U32.AND P1, PT, R58, R6, PT ;  /* 0x000000063a00720c */ /* 0x000fe20003f24070 */
[----:B------:R-:W-:Y:S02]  /*5280*/  IMAD.MOV R7, RZ, RZ, -R7 ;  /* 0x000000ffff077224 */ /* 0x000fe400078e0a07 */
[----:B------:R-:W-:Y:S01]  /*5290*/  IMAD.HI.U32 R13, R10, R5, RZ ;  /* 0x000000050a0d7227 */ /* 0x000fe200078e00ff */
[----:B------:R-:W-:Y:S02]  /*52a0*/  IADD3 R12, PT, PT, -R12, RZ, RZ ;  /* 0x000000ff0c0c7210 */ /* 0x000fe40007ffe1ff */
[C---:B------:R-:W-:Y:S01]  /*52b0*/  ISETP.GT.U32.AND P6, PT, R58.reuse, R11, PT ;  /* 0x0000000b3a00720c */ /* 0x040fe20003fc4070 */
[----:B------:R-:W-:Y:S02]  /*52c0*/  IMAD R9, R58, R7, R9 ;  /* 0x000000073a097224 */ /* 0x000fe400078e0209 */
[----:B------:R-:W-:-:S02]  /*52d0*/  IMAD.MOV R13, RZ, RZ, -R13 ;  /* 0x000000ffff0d7224 */ /* 0x000fc400078e0a0d */
[----:B------:R-:W-:Y:S02]  /*52e0*/  @!P0 IMAD.IADD R2, R2, 0x1, -R58 ;  /* 0x0000000102028824 */ /* 0x000fe400078e0a3a */
[----:B------:R-:W-:-:S04]  /*52f0*/  IMAD.HI.U32 R7, R10, R0, RZ ;  /* 0x000000000a077227 */ /* 0x000fc800078e00ff */
[C---:B------:R-:W-:Y:S01]  /*5300*/  IMAD R8, R58.reuse, R12, R8 ;  /* 0x0000000c3a087224 */ /* 0x040fe200078e0208 */
[----:B------:R-:W-:Y:S01]  /*5310*/  IABS R12, R32 ;  /* 0x00000020000c7213 */ /* 0x000fe20000000000 */
[C---:B------:R-:W-:Y:S01]  /*5320*/  IMAD R5, R58.reuse, R13, R5 ;  /* 0x0000000d3a057224 */ /* 0x040fe200078e0205 */
[----:B------:R-:W-:Y:S01]  /*5330*/  IABS R13, R33 ;  /* 0x00000021000d7213 */ /* 0x000fe20000000000 */
[----:B------:R-:W-:Y:S02]  /*5340*/  IMAD.MOV.U32 R15, RZ, RZ, R2 ;  /* 0x000000ffff0f7224 */ /* 0x000fe400078e0002 */
[----:B------:R-:W-:Y:S02]  /*5350*/  IMAD.MOV R7, RZ, RZ, -R7 ;  /* 0x000000ffff077224 */ /* 0x000fe400078e0a07 */
[----:B------:R-:W-:Y:S01]  /*5360*/  @!P5 IMAD.MOV R15, RZ, RZ, -R15 ;  /* 0x000000ffff0fd224 */ /* 0x000fe200078e0a0f */
[C---:B------:R-:W-:Y:S01]  /*5370*/  ISETP.GT.U32.AND P5, PT, R58.reuse, R5, PT ;  /* 0x000000053a00720c */ /* 0x040fe20003fa4070 */
[C---:B------:R-:W-:Y:S01]  /*5380*/  IMAD R0, R58.reuse, R7, R0 ;  /* 0x000000073a007224 */ /* 0x040fe200078e0200 */
[----:B------:R-:W-:Y:S01]  /*5390*/  IABS R7, R31 ;  /* 0x0000001f00077213 */ /* 0x000fe20000000000 */
[----:B------:R-:W-:Y:S01]  /*53a0*/  IMAD.MOV.U32 R4, RZ, RZ, R12 ;  /* 0x000000ffff047224 */ /* 0x000fe200078e000c */
[----:B------:R-:W-:Y:S01]  /*53b0*/  ISETP.GT.U32.AND P0, PT, R58, R9, PT ;  /* 0x000000093a00720c */ /* 0x000fe20003f04070 */
[--C-:B------:R-:W-:Y:S01]  /*53c0*/  @!P1 IMAD.IADD R6, R6, 0x1, -R58.reuse ;  /* 0x0000000106069824 */ /* 0x100fe200078e0a3a */
[----:B------:R-:W-:Y:S01]  /*53d0*/  ISETP.GT.U32.AND P1, PT, R58, R8, PT ;  /* 0x000000083a00720c */ /* 0x000fe20003f24070 */
[----:B------:R-:W-:Y:S01]  /*53e0*/  IMAD.MOV.U32 R12, RZ, RZ, R13 ;  /* 0x000000ffff0c7224 */ /* 0x000fe200078e000d */
[----:B------:R-:W-:Y:S01]  /*53f0*/  ISETP.GE.AND P3, PT, R26, RZ, PT ;  /* 0x000000ff1a00720c */ /* 0x000fe20003f66270 */
[----:B------:R-:W-:Y:S01]  /*5400*/  @!P6 IMAD.IADD R11, R11, 0x1, -R58 ;  /* 0x000000010b0be824 */ /* 0x000fe200078e0a3a */
[----:B------:R0:W-:Y:S01]  /*5410*/  STL [R1+0x58], R14 ;  /* 0x0000580e01007387 */ /* 0x0001e20000100800 */
[----:B------:R-:W-:Y:S01]  /*5420*/  IMAD.HI.U32 R2, R10, R12, RZ ;  /* 0x0000000c0a027227 */ /* 0x000fe200078e00ff */
[----:B------:R-:W-:-:S02]  /*5430*/  ISETP.GT.U32.AND P6, PT, R58, R0, PT ;  /* 0x000000003a00720c */ /* 0x000fc40003fc4070 */
[----:B------:R-:W-:Y:S01]  /*5440*/  ISETP.GE.AND P2, PT, R25, RZ, PT ;  /* 0x000000ff1900720c */ /* 0x000fe20003f46270 */
[----:B------:R-:W-:Y:S02]  /*5450*/  IMAD.MOV R2, RZ, RZ, -R2 ;  /* 0x000000ffff027224 */ /* 0x000fe400078e0a02 */
[----:B0-----:R-:W-:-:S04]  /*5460*/  IMAD.HI.U32 R14, R10, R7, RZ ;  /* 0x000000070a0e7227 */ /* 0x001fc800078e00ff */
[----:B------:R-:W-:Y:S01]  /*5470*/  IMAD.MOV R14, RZ, RZ, -R14 ;  /* 0x000000ffff0e7224 */ /* 0x000fe200078e0a0e */
[----:B------:R-:W-:Y:S01]  /*5480*/  @!P0 IADD3 R9, PT, PT, R9, -R58, RZ ;  /* 0x8000003a09098210 */ /* 0x000fe20007ffe0ff */
[C---:B------:R-:W-:Y:S02]  /*5490*/  IMAD R2, R58.reuse, R2, R12 ;  /* 0x000000023a027224 */ /* 0x040fe400078e020c */
[--C-:B------:R-:W-:Y:S02]  /*54a0*/  @!P5 IMAD.IADD R5, R5, 0x1, -R58.reuse ;  /* 0x000000010505d824 */ /* 0x100fe400078e0a3a */
[----:B------:R-:W-:Y:S02]  /*54b0*/  IMAD R7, R58, R14, R7 ;  /* 0x0000000e3a077224 */ /* 0x000fe400078e0207 */
[--C-:B------:R-:W-:Y:S02]  /*54c0*/  @!P1 IMAD.IADD R8, R8, 0x1, -R58.reuse ;  /* 0x0000000108089824 */ /* 0x100fe400078e0a3a */
[----:B------:R-:W-:Y:S01]  /*54d0*/  IMAD.MOV.U32 R12, RZ, RZ, R11 ;  /* 0x000000ffff0c7224 */ /* 0x000fe200078e000b */
[----:B------:R-:W-:Y:S01]  /*54e0*/  ISETP.GT.U32.AND P5, PT, R58, R9, PT ;  /* 0x000000093a00720c */ /* 0x000fe20003fa4070 */
[----:B------:R-:W-:Y:S01]  /*54f0*/  @!P6 IMAD.IADD R0, R0, 0x1, -R58 ;  /* 0x000000010000e824 */ /* 0x000fe200078e0a3a */
[C---:B------:R-:W-:Y:S01]  /*5500*/  ISETP.GT.U32.AND P1, PT, R58.reuse, R5, PT ;  /* 0x000000053a00720c */ /* 0x040fe20003f24070 */
[----:B------:R-:W-:Y:S01]  /*5510*/  @!P3 IMAD.MOV R12, RZ, RZ, -R12 ;  /* 0x000000ffff0cb224 */ /* 0x000fe200078e0a0c */
[----:B------:R-:W-:Y:S01]  /*5520*/  ISETP.GT.U32.AND P6, PT, R58, R8, PT ;  /* 0x000000083a00720c */ /* 0x000fe20003fc4070 */
[----:B------:R-:W-:Y:S01]  /*5530*/  IMAD.HI.U32 R13, R10, R4, RZ ;  /* 0x000000040a0d7227 */ /* 0x000fe200078e00ff */
[----:B------:R-:W-:-:S02]  /*5540*/  ISETP.GT.U32.AND P3, PT, R58, R7, PT ;  /* 0x000000073a00720c */ /* 0x000fc40003f64070 */
[----:B------:R-:W-:Y:S01]  /*5550*/  ISETP.GE.AND P4, PT, R27, RZ, PT ;  /* 0x000000ff1b00720c */ /* 0x000fe20003f86270 */
[----:B------:R-:W-:Y:S02]  /*5560*/  @!P2 IMAD.MOV R6, RZ, RZ, -R6 ;  /* 0x000000ffff06a224 */ /* 0x000fe400078e0a06 */
[----:B------:R-:W-:Y:S01]  /*5570*/  IMAD.MOV R13, RZ, RZ, -R13 ;  /* 0x000000ffff0d7224 */ /* 0x000fe200078e0a0d */
[----:B------:R-:W-:Y:S01]  /*5580*/  STL [R1+0x3c], R15 ;  /* 0x00003c0f01007387 */ /* 0x000fe20000100800 */
[----:B------:R-:W-:Y:S02]  /*5590*/  ISETP.GE.AND P0, PT, R28, RZ, PT ;  /* 0x000000ff1c00720c */ /* 0x000fe40003f06270 */
[C---:B------:R-:W-:Y:S01]  /*55a0*/  IMAD R4, R58.reuse, R13, R4 ;  /* 0x0000000d3a047224 */ /* 0x040fe200078e0204 */
[----:B------:R0:W-:Y:S01]  /*55b0*/  STL [R1+0x38], R6 ;  /* 0x0000380601007387 */ /* 0x0001e20000100800 */
[----:B------:R-:W-:Y:S01]  /*55c0*/  ISETP.GT.U32.AND P2, PT, R58, R0, PT ;  /* 0x000000003a00720c */ /* 0x000fe20003f44070 */
[----:B------:R-:W-:-:S02]  /*55d0*/  @!P5 IMAD.IADD R9, R9, 0x1, -R58 ;  /* 0x000000010909d824 */ /* 0x000fc400078e0a3a */
[--C-:B------:R-:W-:Y:S01]  /*55e0*/  @!P1 IMAD.IADD R5, R5, 0x1, -R58.reuse ;  /* 0x0000000105059824 */ /* 0x100fe200078e0a3a */
[----:B------:R1:W-:Y:S01]  /*55f0*/  STL [R1+0x34], R12 ;  /* 0x0000340c01007387 */ /* 0x0003e20000100800 */
[----:B------:R-:W-:Y:S02]  /*5600*/  ISETP.GT.U32.AND P5, PT, R58, R4, PT ;  /* 0x000000043a00720c */ /* 0x000fe40003fa4070 */
[----:B0-----:R-:W-:Y:S01]  /*5610*/  IABS R6, R34 ;  /* 0x0000002200067213 */ /* 0x001fe20000000000 */
[--C-:B------:R-:W-:Y:S01]  /*5620*/  @!P6 IMAD.IADD R8, R8, 0x1, -R58.reuse ;  /* 0x000000010808e824 */ /* 0x100fe200078e0a3a */
[----:B------:R-:W-:Y:S01]  /*5630*/  ISETP.GE.AND P1, PT, R29, RZ, PT ;  /* 0x000000ff1d00720c */ /* 0x000fe20003f26270 */
[----:B------:R-:W-:Y:S01]  /*5640*/  @!P3 IMAD.IADD R7, R7, 0x1, -R58 ;  /* 0x000000010707b824 */ /* 0x000fe200078e0a3a */
[----:B------:R-:W-:Y:S01]  /*5650*/  IABS R11, R35 ;  /* 0x00000023000b7213 */ /* 0x000fe20000000000 */
[----:B-1----:R-:W-:Y:S01]  /*5660*/  IMAD.HI.U32 R12, R10, R6, RZ ;  /* 0x000000060a0c7227 */ /* 0x002fe200078e00ff */
[----:B------:R-:W-:-:S02]  /*5670*/  ISETP.GT.U32.AND P6, PT, R58, R2, PT ;  /* 0x000000023a00720c */ /* 0x000fc40003fc4070 */
[----:B------:R-:W-:Y:S01]  /*5680*/  @!P4 IADD3 R9, PT, PT, -R9, RZ, RZ ;  /* 0x000000ff0909c210 */ /* 0x000fe20007ffe1ff */
[----:B------:R-:W-:Y:S01]  /*5690*/  IMAD.MOV R13, RZ, RZ, -R12 ;  /* 0x000000ffff0d7224 */ /* 0x000fe200078e0a0c */
[----:B------:R-:W-:Y:S01]  /*56a0*/  ISETP.GT.U32.AND P4, PT, R58, R7, PT ;  /* 0x000000073a00720c */ /* 0x000fe20003f84070 */
[----:B------:R-:W-:-:S04]  /*56b0*/  IMAD.HI.U32 R12, R10, R11, RZ ;  /* 0x0000000b0a0c7227 */ /* 0x000fc800078e00ff */
[----:B------:R-:W-:Y:S01]  /*56c0*/  @!P2 IMAD.IADD R0, R0, 0x1, -R58 ;  /* 0x000000010000a824 */ /* 0x000fe200078e0a3a */
[----:B------:R-:W-:Y:S01]  /*56d0*/  ISETP.GE.AND P2, PT, R30, RZ, PT ;  /* 0x000000ff1e00720c */ /* 0x000fe20003f46270 */
[----:B------:R-:W-:Y:S02]  /*56e0*/  @!P0 IMAD.MOV R5, RZ, RZ, -R5 ;  /* 0x000000ffff058224 */ /* 0x000fe400078e0a05 */
[----:B------:R-:W-:Y:S02]  /*56f0*/  IMAD R6, R58, R13, R6 ;  /* 0x0000000d3a067224 */ /* 0x000fe400078e0206 */
[----:B------:R-:W-:Y:S01]  /*5700*/  IMAD.MOV R12, RZ, RZ, -R12 ;  /* 0x000000ffff0c7224 */ /* 0x000fe200078e0a0c */
[----:B------:R-:W-:Y:S01]  /*5710*/  STL [R1+0x30], R9 ;  /* 0x0000300901007387 */ /* 0x000fe20000100800 */
[----:B------:R-:W-:Y:S02]  /*5720*/  @!P5 IMAD.IADD R4, R4, 0x1, -R58 ;  /* 0x000000010404d824 */ /* 0x000fe400078e0a3a */
[----:B------:R-:W-:Y:S01]  /*5730*/  @!P1 IMAD.MOV R8, RZ, RZ, -R8 ;  /* 0x000000ffff089224 */ /* 0x000fe200078e0a08 */
[----:B------:R0:W-:Y:S01]  /*5740*/  STL [R1+0x2c], R5 ;  /* 0x00002c0501007387 */ /* 0x0001e20000100800 */
[--C-:B------:R-:W-:Y:S01]  /*5750*/  @!P6 IMAD.IADD R2, R2, 0x1, -R58.reuse ;  /* 0x000000010202e824 */ /* 0x100fe200078e0a3a */
[----:B------:R-:W-:Y:S01]  /*5760*/  ISETP.GT.U32.AND P1, PT, R58, R6, PT ;  /* 0x000000063a00720c */ /* 0x000fe20003f24070 */
[----:B------:R-:W-:Y:S01]  /*5770*/  @!P4 IMAD.IADD R7, R7, 0x1, -R58 ;  /* 0x000000010707c824 */ /* 0x000fe200078e0a3a */
[----:B------:R-:W-:-:S02]  /*5780*/  ISETP.GE.AND P3, PT, R31, RZ, PT ;  /* 0x000000ff1f00720c */ /* 0x000fc40003f66270 */
[C---:B------:R-:W-:Y:S01]  /*5790*/  ISETP.GT.U32.AND P0, PT, R58.reuse, R4, PT ;  /* 0x000000043a00720c */ /* 0x040fe20003f04070 */
[C---:B0-----:R-:W-:Y:S01]  /*57a0*/  IMAD R5, R58.reuse, R12, R11 ;  /* 0x0000000c3a057224 */ /* 0x041fe200078e020b */
[----:B------:R-:W-:Y:S01]  /*57b0*/  ISETP.GT.U32.AND P6, PT, R58, R2, PT ;  /* 0x000000023a00720c */ /* 0x000fe20003fc4070 */
[----:B------:R-:W-:-:S03]  /*57c0*/  IMAD.MOV.U32 R9, RZ, RZ, R0 ;  /* 0x000000ffff097224 */ /* 0x000fc600078e0000 */
[----:B------:R-:W-:Y:S01]  /*57d0*/  ISETP.GT.U32.AND P4, PT, R58, R5, PT ;  /* 0x000000053a00720c */ /* 0x000fe20003f84070 */
[----:B------:R-:W-:Y:S01]  /*57e0*/  @!P2 IMAD.MOV R9, RZ, RZ, -R9 ;  /* 0x000000ffff09a224 */ /* 0x000fe200078e0a09 */
[----:B------:R-:W-:Y:S02]  /*57f0*/  ISETP.GE.AND P5, PT, R32, RZ, PT ;  /* 0x000000ff2000720c */ /* 0x000fe40003fa6270 */
[----:B------:R-:W-:Y:S01]  /*5800*/  ISETP.GE.AND P2, PT, R33, RZ, PT ;  /* 0x000000ff2100720c */ /* 0x000fe20003f46270 */
[----:B------:R0:W-:Y:S01]  /*5810*/  STL [R1+0x20], R8 ;  /* 0x0000200801007387 */ /* 0x0001e20000100800 */
[----:B------:R-:W-:Y:S01]  /*5820*/  IABS R0, R36 ;  /* 0x0000002400007213 */ /* 0x000fe20000000000 */
[--C-:B------:R-:W-:Y:S02]  /*5830*/  @!P1 IMAD.IADD R6, R6, 0x1, -R58.reuse ;  /* 0x0000000106069824 */ /* 0x100fe400078e0a3a */
[----:B------:R-:W-:Y:S01]  /*5840*/  IMAD.MOV.U32 R11, RZ, RZ, R7 ;  /* 0x000000ffff0b7224 */ /* 0x000fe200078e0007 */
[----:B------:R1:W-:Y:S01]  /*5850*/  STL [R1+0x1c], R9 ;  /* 0x00001c0901007387 */ /* 0x0003e20000100800 */
[--C-:B------:R-:W-:Y:S01]  /*5860*/  @!P0 IMAD.IADD R4, R4, 0x1, -R58.reuse ;  /* 0x0000000104048824 */ /* 0x100fe200078e0a3a */
[----:B0-----:R-:W-:Y:S01]  /*5870*/  IABS R8, R37 ;  /* 0x0000002500087213 */ /* 0x001fe20000000000 */
[----:B------:R-:W-:Y:S01]  /*5880*/  @!P3 IMAD.MOV R11, RZ, RZ, -R11 ;  /* 0x000000ffff0bb224 */ /* 0x000fe200078e0a0b */
[----:B------:R-:W-:Y:S01]  /*5890*/  ISETP.GT.U32.AND P3, PT, R58, R6, PT ;  /* 0x000000063a00720c */ /* 0x000fe20003f64070 */
[----:B------:R-:W-:-:S02]  /*58a0*/  @!P6 IMAD.IADD R2, R2, 0x1, -R58 ;  /* 0x000000010202e824 */ /* 0x000fc400078e0a3a */
[----:B-1----:R-:W-:-:S04]  /*58b0*/  IMAD.HI.U32 R9, R10, R0, RZ ;  /* 0x000000000a097227 */ /* 0x002fc800078e00ff */
[----:B------:R-:W-:Y:S02]  /*58c0*/  @!P4 IMAD.IADD R5, R5, 0x1, -R58 ;  /* 0x000000010505c824 */ /* 0x000fe400078e0a3a */
[----:B------:R-:W-:Y:S01]  /*58d0*/  IMAD.HI.U32 R7, R10, R8, RZ ;  /* 0x000000080a077227 */ /* 0x000fe200078e00ff */
[----:B------:R-:W-:-:S03]  /*58e0*/  IABS R61, R38 ;  /* 0x00000026003d7213 */ /* 0x000fc60000000000 */
[----:B------:R-:W-:Y:S01]  /*58f0*/  @!P5 IMAD.MOV R4, RZ, RZ, -R4 ;  /* 0x000000ffff04d224 */ /* 0x000fe200078e0a04 */
[C---:B------:R-:W-:Y:S01]  /*5900*/  ISETP.GT.U32.AND P4, PT, R58.reuse, R5, PT ;  /* 0x000000053a00720c */ /* 0x040fe20003f84070 */
[----:B------:R-:W-:Y:S02]  /*5910*/  IMAD.MOV R9, RZ, RZ, -R9 ;  /* 0x000000ffff097224 */ /* 0x000fe400078e0a09 */
[----:B------:R-:W-:Y:S02]  /*5920*/  @!P2 IMAD.MOV R2, RZ, RZ, -R2 ;  /* 0x000000ffff02a224 */ /* 0x000fe400078e0a02 */
[----:B------:R-:W-:Y:S01]  /*5930*/  IMAD.MOV R7, RZ, RZ, -R7 ;  /* 0x000000ffff077224 */ /* 0x000fe200078e0a07 */
[----:B------:R-:W-:Y:S01]  /*5940*/  STL [R1+0x18], R11 ;  /* 0x0000180b01007387 */ /* 0x000fe20000100800 */
[C---:B------:R-:W-:Y:S01]  /*5950*/  IMAD R0, R58.reuse, R9, R0 ;  /* 0x000000093a007224 */ /* 0x040fe200078e0200 */
[----:B------:R-:W-:Y:S02]  /*5960*/  ISETP.GE.AND P6, PT, R35, RZ, PT ;  /* 0x000000ff2300720c */ /* 0x000fe40003fc6270 */
[----:B------:R0:W-:Y:S04]  /*5970*/  STL [R1+0x14], R4 ;  /* 0x0000140401007387 */ /* 0x0001e80000100800 */
[----:B------:R1:W-:Y:S01]  /*5980*/  STL [R1+0x10], R2 ;  /* 0x0000100201007387 */ /* 0x0003e20000100800 */
[C---:B------:R-:W-:Y:S01]  /*5990*/  ISETP.GT.U32.AND P5, PT, R58.reuse, R0, PT ;  /* 0x000000003a00720c */ /* 0x040fe20003fa4070 */
[----:B0-----:R-:W-:Y:S01]  /*59a0*/  IMAD R4, R58, R7, R8 ;  /* 0x000000073a047224 */ /* 0x001fe200078e0208 */
[----:B------:R-:W-:Y:S01]  /*59b0*/  @!P3 IADD3 R6, PT, PT, R6, -R58, RZ ;  /* 0x8000003a0606b210 */ /* 0x000fe20007ffe0ff */
[----:B-1----:R-:W-:-:S03]  /*59c0*/  IMAD.HI.U32 R2, R10, R61, RZ ;  /* 0x0000003d0a027227 */ /* 0x002fc600078e00ff */
[C---:B------:R-:W-:Y:S01]  /*59d0*/  ISETP.GT.U32.AND P3, PT, R58.reuse, R4, PT ;  /* 0x000000043a00720c */ /* 0x040fe20003f64070 */
[----:B------:R-:W-:Y:S02]  /*59e0*/  IMAD.MOV R2, RZ, RZ, -R2 ;  /* 0x000000ffff027224 */ /* 0x000fe400078e0a02 */
[----:B------:R-:W-:Y:S02]  /*59f0*/  @!P4 IMAD.IADD R5, R5, 0x1, -R58 ;  /* 0x000000010505c824 */ /* 0x000fe400078e0a3a */
[----:B------:R-:W-:Y:S01]  /*5a00*/  IMAD R61, R58, R2, R61 ;  /* 0x000000023a3d7224 */ /* 0x000fe200078e023d */
[----:B------:R-:W-:Y:S01]  /*5a10*/  ISETP.GE.AND P0, PT, R34, RZ, PT ;  /* 0x000000ff2200720c */ /* 0x000fe20003f06270 */
[----:B------:R-:W-:-:S03]  /*5a20*/  @!P6 IMAD.MOV R5, RZ, RZ, -R5 ;  /* 0x000000ffff05e224 */ /* 0x000fc600078e0a05 */
[----:B------:R-:W-:Y:S01]  /*5a30*/  ISETP.GT.U32.AND P6, PT, R58, R61, PT ;  /* 0x0000003d3a00720c */ /* 0x000fe20003fc4070 */
[--C-:B------:R-:W-:Y:S01]  /*5a40*/  @!P5 IMAD.IADD R0, R0, 0x1, -R58.reuse ;  /* 0x000000010000d824 */ /* 0x100fe200078e0a3a */
[----:B------:R-:W-:Y:S01]  /*5a50*/  IABS R60, R41 ;  /* 0x00000029003c7213 */ /* 0x000fe20000000000 */
[----:B------:R-:W-:Y:S01]  /*5a60*/  @!P3 IMAD.IADD R4, R4, 0x1, -R58 ;  /* 0x000000010404b824 */ /* 0x000fe200078e0a3a */
[----:B------:R-:W-:Y:S01]  /*5a70*/  ISETP.GE.AND P5, PT, R41, RZ, PT ;  /* 0x000000ff2900720c */ /* 0x000fe20003fa6270 */
[----:B---3--:R-:W-:Y:S02]  /*5a80*/  IMAD.MOV.U32 R41, RZ, RZ, R44 ;  /* 0x000000ffff297224 */ /* 0x008fe400078e002c */
[----:B------:R-:W-:Y:S02]  /*5a90*/  IMAD.MOV.U32 R44, RZ, RZ, R45 ;  /* 0x000000ffff2c7224 */ /* 0x000fe400078e002d */
[----:B------:R-:W-:Y:S01]  /*5aa0*/  IMAD.MOV.U32 R45, RZ, RZ, R46 ;  /* 0x000000ffff2d7224 */ /* 0x000fe200078e002e */
[----:B------:R-:W-:Y:S01]  /*5ab0*/  ISETP.GT.U32.AND P3, PT, R58, R4, PT ;  /* 0x000000043a00720c */ /* 0x000fe20003f64070 */
[----:B------:R-:W-:-:S02]  /*5ac0*/  IMAD.MOV.U32 R46, RZ, RZ, R48 ;  /* 0x000000ffff2e7224 */ /* 0x000fc400078e0030 */
[----:B------:R-:W-:Y:S02]  /*5ad0*/  IMAD.MOV.U32 R48, RZ, RZ, R51 ;  /* 0x000000ffff307224 */ /* 0x000fe400078e0033 */
[----:B------:R-:W-:Y:S02]  /*5ae0*/  IMAD.MOV.U32 R51, RZ, RZ, R52 ;  /* 0x000000ffff337224 */ /* 0x000fe400078e0034 */
[----:B------:R-:W-:Y:S02]  /*5af0*/  @!P0 IMAD.MOV R6, RZ, RZ, -R6 ;  /* 0x000000ffff068224 */ /* 0x000fe400078e0a06 */
[----:B------:R-:W-:Y:S01]  /*5b00*/  IMAD.MOV.U32 R52, RZ, RZ, R54 ;  /* 0x000000ffff347224 */ /* 0x000fe200078e0036 */
[----:B------:R-:W-:Y:S01]  /*5b10*/  ISETP.GE.AND P2, PT, R37, RZ, PT ;  /* 0x000000ff2500720c */ /* 0x000fe20003f46270 */
[----:B------:R-:W-:Y:S02]  /*5b20*/  IMAD.MOV.U32 R54, RZ, RZ, R55 ;  /* 0x000000ffff367224 */ /* 0x000fe400078e0037 */
[----:B------:R-:W-:Y:S01]  /*5b30*/  IMAD.MOV.U32 R55, RZ, RZ, R59 ;  /* 0x000000ffff377224 */ /* 0x000fe200078e003b */
[----:B------:R-:W-:Y:S01]  /*5b40*/  IABS R59, R39 ;  /* 0x00000027003b7213 */ /* 0x000fe20000000000 */
[----:B------:R-:W-:Y:S01]  /*5b50*/  IMAD.HI.U32 R2, R10, R60, RZ ;  /* 0x0000003c0a027227 */ /* 0x000fe200078e00ff */
[----:B------:R-:W-:Y:S03]  /*5b60*/  STL [R1+0xc], R6 ;  /* 0x00000c0601007387 */ /* 0x000fe60000100800 */
[----:B------:R-:W-:Y:S01]  /*5b70*/  @!P6 IMAD.IADD R61, R61, 0x1, -R58 ;  /* 0x000000013d3de824 */ /* 0x000fe200078e0a3a */
[----:B------:R0:W-:Y:S01]  /*5b80*/  STL [R1+0x8], R5 ;  /* 0x0000080501007387 */ /* 0x0001e20000100800 */
[----:B------:R-:W-:-:S03]  /*5b90*/  ISETP.GT.U32.AND P0, PT, R58, R0, PT ;  /* 0x000000003a00720c */ /* 0x000fc60003f04070 */
[----:B------:R-:W-:Y:S01]  /*5ba0*/  ISETP.GT.U32.AND P6, PT, R58, R61, PT ;  /* 0x0000003d3a00720c */ /* 0x000fe20003fc4070 */
[----:B------:R-:W-:Y:S01]  /*5bb0*/  @!P3 IMAD.IADD R4, R4, 0x1, -R58 ;  /* 0x000000010404b824 */ /* 0x000fe200078e0a3a */
[----:B0-----:R-:W-:Y:S01]  /*5bc0*/  IADD3 R5, PT, PT, -R2, RZ, RZ ;  /* 0x000000ff02057210 */ /* 0x001fe20007ffe1ff */
[----:B------:R-:W-:-:S04]  /*5bd0*/  IMAD.HI.U32 R2, R10, R59, RZ ;  /* 0x0000003b0a027227 */ /* 0x000fc800078e00ff */
[----:B------:R-:W-:Y:S01]  /*5be0*/  IMAD.MOV R2, RZ, RZ, -R2 ;  /* 0x000000ffff027224 */ /* 0x000fe200078e0a02 */
[----:B------:R-:W-:Y:S01]  /*5bf0*/  IABS R28, R40 ;  /* 0x00000028001c7213 */ /* 0x000fe20000000000 */
[C---:B------:R-:W-:Y:S02]  /*5c00*/  IMAD R60, R58.reuse, R5, R60 ;  /* 0x000000053a3c7224 */ /* 0x040fe400078e023c */
[----:B------:R-:W-:Y:S01]  /*5c10*/  @!P2 IMAD.MOV R4, RZ, RZ, -R4 ;  /* 0x000000ffff04a224 */ /* 0x000fe200078e0a04 */
[----:B------:R-:W-:Y:S01]  /*5c20*/  ISETP.GE.AND P2, PT, R47, RZ, PT ;  /* 0x000000ff2f00720c */ /* 0x000fe20003f46270 */
[----:B------:R-:W-:Y:S01]  /*5c30*/  IMAD R59, R58, R2, R59 ;  /* 0x000000023a3b7224 */ /* 0x000fe200078e023b */
[----:B------:R-:W-:Y:S01]  /*5c40*/  IABS R47, R47 ;  /* 0x0000002f002f7213 */ /* 0x000fe20000000000 */
[--C-:B------:R-:W-:Y:S01]  /*5c50*/  @!P0 IMAD.IADD R0, R0, 0x1, -R58.reuse ;  /* 0x0000000100008824 */ /* 0x100fe200078e0a3a */
[----:B------:R-:W-:Y:S01]  /*5c60*/  ISETP.GE.AND P1, PT, R36, RZ, PT ;  /* 0x000000ff2400720c */ /* 0x000fe20003f26270 */
[----:B------:R-:W-:Y:S01]  /*5c70*/  @!P6 IMAD.IADD R61, R61, 0x1, -R58 ;  /* 0x000000013d3de824 */ /* 0x000fe200078e0a3a */
[----:B------:R-:W-:Y:S01]  /*5c80*/  ISETP.GE.AND P4, PT, R38, RZ, PT ;  /* 0x000000ff2600720c */ /* 0x000fe20003f86270 */
[----:B------:R-:W-:Y:S01]  /*5c90*/  IMAD.HI.U32 R5, R10, R28, RZ ;  /* 0x0000001c0a057227 */ /* 0x000fe200078e00ff */
[----:B------:R-:W-:-:S02]  /*5ca0*/  ISETP.GT.U32.AND P3, PT, R58, R60, PT ;  /* 0x0000003c3a00720c */ /* 0x000fc40003f64070 */
[----:B------:R-:W-:Y:S01]  /*5cb0*/  ISETP.GT.U32.AND P6, PT, R58, R59, PT ;  /* 0x0000003b3a00720c */ /* 0x000fe20003fc4070 */
[----:B------:R-:W-:-:S04]  /*5cc0*/  IMAD.HI.U32 R2, R10, R47, RZ ;  /* 0x0000002f0a027227 */ /* 0x000fc800078e00ff */
[----:B------:R-:W-:Y:S02]  /*5cd0*/  IMAD.MOV.U32 R6, RZ, RZ, R0 ;  /* 0x000000ffff067224 */ /* 0x000fe400078e0000 */
[----:B------:R-:W-:Y:S02]  /*5ce0*/  IMAD.MOV R0, RZ, RZ, -R5 ;  /* 0x000000ffff007224 */ /* 0x000fe400078e0a05 */
[----:B------:R-:W-:Y:S02]  /*5cf0*/  IMAD.MOV R2, RZ, RZ, -R2 ;  /* 0x000000ffff027224 */ /* 0x000fe400078e0a02 */
[C---:B------:R-:W-:Y:S01]  /*5d00*/  IMAD R28, R58.reuse, R0, R28 ;  /* 0x000000003a1c7224 */ /* 0x040fe200078e021c */
[----:B------:R-:W-:Y:S01]  /*5d10*/  IABS R20, R41 ;  /* 0x0000002900147213 */ /* 0x000fe20000000000 */
[----:B------:R-:W-:Y:S02]  /*5d20*/  IMAD R47, R58, R2, R47 ;  /* 0x000000023a2f7224 */ /* 0x000fe400078e022f */
[----:B------:R-:W-:-:S02]  /*5d30*/  @!P1 IMAD.MOV R6, RZ, RZ, -R6 ;  /* 0x000000ffff069224 */ /* 0x000fc400078e0a06 */
[--C-:B------:R-:W-:Y:S02]  /*5d40*/  @!P3 IMAD.IADD R60, R60, 0x1, -R58.reuse ;  /* 0x000000013c3cb824 */ /* 0x100fe400078e0a3a */
[----:B------:R-:W-:Y:S01]  /*5d50*/  @!P4 IMAD.MOV R61, RZ, RZ, -R61 ;  /* 0x000000ffff3dc224 */ /* 0x000fe200078e0a3d */
[C---:B------:R-:W-:Y:S01]  /*5d60*/  ISETP.GT.U32.AND P4, PT, R58.reuse, R28, PT ;  /* 0x0000001c3a00720c */ /* 0x040fe20003f84070 */
[----:B------:R-:W-:Y:S01]  /*5d70*/  @!P6 IMAD.IADD R59, R59, 0x1, -R58 ;  /* 0x000000013b3be824 */ /* 0x000fe200078e0a3a */
[----:B------:R-:W-:Y:S01]  /*5d80*/  ISETP.GT.U32.AND P6, PT, R58, R47, PT ;  /* 0x0000002f3a00720c */ /* 0x000fe20003fc4070 */
[----:B------:R-:W-:Y:S01]  /*5d90*/  IMAD.HI.U32 R0, R10, R20, RZ ;  /* 0x000000140a007227 */ /* 0x000fe200078e00ff */
[----:B------:R-:W-:Y:S01]  /*5da0*/  STL [R1+0x4], R6 ;  /* 0x0000040601007387 */ /* 0x000fe20000100800 */
[----:B------:R-:W-:Y:S02]  /*5db0*/  ISETP.GT.U32.AND P3, PT, R58, R60, PT ;  /* 0x0000003c3a00720c */ /* 0x000fe40003f64070 */
[----:B------:R-:W-:Y:S01]  /*5dc0*/  IMAD.MOV R0, RZ, RZ, -R0 ;  /* 0x000000ffff007224 */ /* 0x000fe200078e0a00 */
[----:B------:R0:W-:Y:S01]  /*5dd0*/  STL [R1], R4 ;  /* 0x0000000401007387 */ /* 0x0001e20000100800 */
[----:B----4-:R-:W-:-:S02]  /*5de0*/  IABS R26, R42 ;  /* 0x0000002a001a7213 */ /* 0x010fc40000000000 */
[----:B------:R-:W-:Y:S01]  /*5df0*/  IMAD R20, R58, R0, R20 ;  /* 0x000000003a147224 */ /* 0x000fe200078e0214 */
[----:B0-----:R-:W-:Y:S01]  /*5e00*/  IABS R4, R43 ;  /* 0x0000002b00047213 */ /* 0x001fe20000000000 */
[----:B------:R-:W-:Y:S01]  /*5e10*/  @!P4 IMAD.IADD R28, R28, 0x1, -R58 ;  /* 0x000000011c1cc824 */ /* 0x000fe200078e0a3a */
[----:B------:R-:W-:-:S03]  /*5e20*/  ISETP.GT.U32.AND P4, PT, R58, R59, PT ;  /* 0x0000003b3a00720c */ /* 0x000fc60003f84070 */
[----:B------:R-:W-:Y:S01]  /*5e30*/  IMAD.HI.U32 R0, R10, R4, RZ ;  /* 0x000000040a007227 */ /* 0x000fe200078e00ff */
[----:B------:R-:W-:-:S03]  /*5e40*/  IABS R6, R44 ;  /* 0x0000002c00067213 */ /* 0x000fc60000000000 */
[----:B------:R-:W-:Y:S02]  /*5e50*/  @!P6 IMAD.IADD R47, R47, 0x1, -R58 ;  /* 0x000000012f2fe824 */ /* 0x000fe400078e0a3a */
[----:B------:R-:W-:Y:S01]  /*5e60*/  IMAD.MOV R0, RZ, RZ, -R0 ;  /* 0x000000ffff007224 */ /* 0x000fe200078e0a00 */
[----:B------:R-:W-:Y:S01]  /*5e70*/  ISETP.GE.AND P0, PT, R39, RZ, PT ;  /* 0x000000ff2700720c */ /* 0x000fe20003f06270 */
[----:B------:R-:W-:Y:S02]  /*5e80*/  @!P3 IMAD.IADD R60, R60, 0x1, -R58 ;  /* 0x000000013c3cb824 */ /* 0x000fe400078e0a3a */
[----:B------:R-:W-:Y:S01]  /*5e90*/  IMAD.HI.U32 R2, R10, R26, RZ ;  /* 0x0000001a0a027227 */ /* 0x000fe200078e00ff */
[----:B------:R-:W-:-:S03]  /*5ea0*/  ISETP.GT.U32.AND P6, PT, R58, R47, PT ;  /* 0x0000002f3a00720c */ /* 0x000fc60003fc4070 */
[----:B------:R-:W-:Y:S02]  /*5eb0*/  IMAD R4, R58, R0, R4 ;  /* 0x000000003a047224 */ /* 0x000fe400078e0204 */
[----:B------:R-:W-:Y:S01]  /*5ec0*/  IMAD.HI.U32 R0, R10, R6, RZ ;  /* 0x000000060a007227 */ /* 0x000fe200078e00ff */
[----:B------:R-:W-:-:S03]  /*5ed0*/  IADD3 R2, PT, PT, -R2, RZ, RZ ;  /* 0x000000ff02027210 */ /* 0x000fc60007ffe1ff */
[----:B------:R-:W-:Y:S01]  /*5ee0*/  @!P5 IMAD.MOV R60, RZ, RZ, -R60 ;  /* 0x000000ffff3cd224 */ /* 0x000fe200078e0a3c */
[C---:B------:R-:W-:Y:S01]  /*5ef0*/  ISETP.GT.U32.AND P5, PT, R58.reuse, R28, PT ;  /* 0x0000001c3a00720c */ /* 0x040fe20003fa4070 */
[----:B------:R-:W-:Y:S02]  /*5f00*/  IMAD.MOV R0, RZ, RZ, -R0 ;  /* 0x000000ffff007224 */ /* 0x000fe400078e0a00 */
[C---:B------:R-:W-:Y:S02]  /*5f10*/  IMAD R26, R58.reuse, R2, R26 ;  /* 0x000000023a1a7224 */ /* 0x040fe400078e021a */
[----:B------:R-:W-:Y:S02]  /*5f20*/  @!P4 IMAD.IADD R59, R59, 0x1, -R58 ;  /* 0x000000013b3bc824 */ /* 0x000fe400078e0a3a */
[C---:B------:R-:W-:Y:S02]  /*5f30*/  IMAD R6, R58.reuse, R0, R6 ;  /* 0x000000003a067224 */ /* 0x040fe400078e0206 */
[----:B------:R-:W-:Y:S01]  /*5f40*/  @!P0 IMAD.MOV R59, RZ, RZ, -R59 ;  /* 0x000000ffff3b8224 */ /* 0x000fe200078e0a3b */
[C---:B------:R-:W-:Y:S01]  /*5f50*/  ISETP.GT.U32.AND P0, PT, R58.reuse, R26, PT ;  /* 0x0000001a3a00720c */ /* 0x040fe20003f04070 */
[--C-:B------:R-:W-:Y:S01]  /*5f60*/  @!P6 IMAD.IADD R47, R47, 0x1, -R58.reuse ;  /* 0x000000012f2fe824 */ /* 0x100fe200078e0a3a */
[----:B------:R-:W-:Y:S01]  /*5f70*/  ISETP.GT.U32.AND P6, PT, R58, R6, PT ;  /* 0x000000063a00720c */ /* 0x000fe20003fc4070 */
[----:B------:R-:W-:Y:S01]  /*5f80*/  @!P5 IMAD.IADD R28, R28, 0x1, -R58 ;  /* 0x000000011c1cd824 */ /* 0x000fe200078e0a3a */
[----:B------:R-:W-:-:S02]  /*5f90*/  ISETP.GT.U32.AND P4, PT, R58, R20, PT ;  /* 0x000000143a00720c */ /* 0x000fc40003f84070 */
[----:B------:R-:W-:Y:S02]  /*5fa0*/  ISETP.GT.U32.AND P5, PT, R58, R4, PT ;  /* 0x000000043a00720c */ /* 0x000fe40003fa4070 */
[----:B------:R-:W-:Y:S02]  /*5fb0*/  ISETP.GE.AND P1, PT, R40, RZ, PT ;  /* 0x000000ff2800720c */ /* 0x000fe40003f26270 */
[----:B------:R-:W-:Y:S02]  /*5fc0*/  IABS R18, R45 ;  /* 0x0000002d00127213 */ /* 0x000fe40000000000 */
[----:B------:R-:W-:Y:S01]  /*5fd0*/  IABS R12, R46 ;  /* 0x0000002e000c7213 */ /* 0x000fe20000000000 */
[----:B------:R-:W-:Y:S02]  /*5fe0*/  @!P0 IMAD.IADD R26, R26, 0x1, -R58 ;  /* 0x000000011a1a8824 */ /* 0x000fe400078e0a3a */
[----:B------:R-:W-:Y:S01]  /*5ff0*/  IMAD.HI.U32 R0, R10, R18, RZ ;  /* 0x000000120a007227 */ /* 0x000fe200078e00ff */
[----:B------:R-:W-:-:S03]  /*6000*/  IABS R24, R48 ;  /* 0x0000003000187213 */ /* 0x000fc60000000000 */
[----:B------:R-:W-:Y:S02]  /*6010*/  @!P6 IMAD.IADD R6, R6, 0x1, -R58 ;  /* 0x000000010606e824 */ /* 0x000fe400078e0a3a */
[----:B------:R-:W-:Y:S01]  /*6020*/  IMAD.MOV R0, RZ, RZ, -R0 ;  /* 0x000000ffff007224 */ /* 0x000fe200078e0a00 */
[----:B------:R-:W-:Y:S01]  /*6030*/  @!P1 IADD3 R28, PT, PT, -R28, RZ, RZ ;  /* 0x000000ff1c1c9210 */ /* 0x000fe20007ffe1ff */
[----:B------:R-:W-:Y:S01]  /*6040*/  IMAD.HI.U32 R2, R10, R12, RZ ;  /* 0x0000000c0a027227 */ /* 0x000fe200078e00ff */
[----:B------:R-:W-:-:S03]  /*6050*/  ISETP.GT.U32.AND P1, PT, R58, R6, PT ;  /* 0x000000063a00720c */ /* 0x000fc60003f24070 */
[--C-:B------:R-:W-:Y:S02]  /*6060*/  @!P4 IMAD.IADD R20, R20, 0x1, -R58.reuse ;  /* 0x000000011414c824 */ /* 0x100fe400078e0a3a */
[----:B------:R-:W-:Y:S01]  /*6070*/  @!P5 IMAD.IADD R4, R4, 0x1, -R58 ;  /* 0x000000010404d824 */ /* 0x000fe200078e0a3a */
[C---:B------:R-:W-:Y:S01]  /*6080*/  ISETP.GT.U32.AND P5, PT, R58.reuse, R26, PT ;  /* 0x0000001a3a00720c */ /* 0x040fe20003fa4070 */
[----:B------:R-:W-:Y:S02]  /*6090*/  IMAD R18, R58, R0, R18 ;  /* 0x000000003a127224 */ /* 0x000fe400078e0212 */
[----:B------:R-:W-:Y:S01]  /*60a0*/  IMAD.HI.U32 R0, R10, R24, RZ ;  /* 0x000000180a007227 */ /* 0x000fe200078e00ff */
[----:B------:R-:W-:-:S03]  /*60b0*/  ISETP.GT.U32.AND P0, PT, R58, R20, PT ;  /* 0x000000143a00720c */ /* 0x000fc60003f04070 */
[----:B------:R-:W-:Y:S02]  /*60c0*/  IMAD.MOV R2, RZ, RZ, -R2 ;  /* 0x000000ffff027224 */ /* 0x000fe400078e0a02 */
[----:B------:R-:W-:Y:S02]  /*60d0*/  IMAD.MOV R0, RZ, RZ, -R0 ;  /* 0x000000ffff007224 */ /* 0x000fe400078e0a00 */
[C---:B------:R-:W-:Y:S01]  /*60e0*/  IMAD R12, R58.reuse, R2, R12 ;  /* 0x000000023a0c7224 */ /* 0x040fe200078e020c */
[C---:B------:R-:W-:Y:S01]  /*60f0*/  ISETP.GT.U32.AND P6, PT, R58.reuse, R4, PT ;  /* 0x000000043a00720c */ /* 0x040fe20003fc4070 */
[C---:B------:R-:W-:Y:S02]  /*6100*/  IMAD R24, R58.reuse, R0, R24 ;  /* 0x000000003a187224 */ /* 0x040fe400078e0218 */
[----:B------:R-:W-:Y:S01]  /*6110*/  @!P2 IMAD.MOV R47, RZ, RZ, -R47 ;  /* 0x000000ffff2fa224 */ /* 0x000fe200078e0a2f */
[----:B------:R-:W-:Y:S01]  /*6120*/  ISETP.GT.U32.AND P2, PT, R58, R12, PT ;  /* 0x0000000c3a00720c */ /* 0x000fe20003f44070 */
[--C-:B------:R-:W-:Y:S01]  /*6130*/  @!P5 IMAD.IADD R26, R26, 0x1, -R58.reuse ;  /* 0x000000011a1ad824 */ /* 0x100fe200078e0a3a */
[----:B------:R-:W-:Y:S01]  /*6140*/  IABS R30, R53 ;  /* 0x00000035001e7213 */ /* 0x000fe20000000000 */
[----:B------:R-:W-:Y:S01]  /*6150*/  @!P1 IMAD.IADD R6, R6, 0x1, -R58 ;  /* 0x0000000106069824 */ /* 0x000fe200078e0a3a */
[----:B------:R-:W-:-:S02]  /*6160*/  ISETP.GT.U32.AND P5, PT, R58, R18, PT ;  /* 0x000000123a00720c */ /* 0x000fc40003fa4070 */
[----:B------:R-:W-:Y:S01]  /*6170*/  ISETP.GT.U32.AND P1, PT, R58, R24, PT ;  /* 0x000000183a00720c */ /* 0x000fe20003f24070 */
[--C-:B------:R-:W-:Y:S01]  /*6180*/  @!P0 IMAD.IADD R20, R20, 0x1, -R58.reuse ;  /* 0x0000000114148824 */ /* 0x100fe200078e0a3a */
[----:B------:R-:W-:Y:S01]  /*6190*/  ISETP.GE.AND P4, PT, R42, RZ, PT ;  /* 0x000000ff2a00720c */ /* 0x000fe20003f86270 */
[----:B------:R-:W-:Y:S01]  /*61a0*/  IMAD.HI.U32 R0, R10, R30, RZ ;  /* 0x0000001e0a007227 */ /* 0x000fe200078e00ff */
[----:B------:R-:W-:Y:S02]  /*61b0*/  ISETP.GE.AND P0, PT, R43, RZ, PT ;  /* 0x000000ff2b00720c */ /* 0x000fe40003f06270 */
[----:B------:R-:W-:Y:S01]  /*61c0*/  ISETP.GE.AND P3, PT, R41, RZ, PT ;  /* 0x000000ff2900720c */ /* 0x000fe20003f66270 */
[----:B------:R-:W-:Y:S01]  /*61d0*/  @!P6 IMAD.IADD R4, R4, 0x1, -R58 ;  /* 0x000000010404e824 */ /* 0x000fe200078e0a3a */
[----:B------:R-:W-:Y:S01]  /*61e0*/  ISETP.GE.AND P6, PT, R44, RZ, PT ;  /* 0x000000ff2c00720c */ /* 0x000fe20003fc6270 */
[----:B------:R-:W-:Y:S02]  /*61f0*/  IMAD.MOV R0, RZ, RZ, -R0 ;  /* 0x000000ffff007224 */ /* 0x000fe400078e0a00 */
[----:B------:R-:W-:-:S02]  /*6200*/  @!P2 IMAD.IADD R12, R12, 0x1, -R58 ;  /* 0x000000010c0ca824 */ /* 0x000fc400078e0a3a */
[----:B------:R-:W-:Y:S02]  /*6210*/  @!P5 IMAD.IADD R18, R18, 0x1, -R58 ;  /* 0x000000011212d824 */ /* 0x000fe400078e0a3a */
[----:B------:R-:W-:Y:S02]  /*6220*/  IMAD R30, R58, R0, R30 ;  /* 0x000000003a1e7224 */ /* 0x000fe400078e021e */
[----:B------:R-:W-:Y:S01]  /*6230*/  @!P1 IMAD.IADD R24, R24, 0x1, -R58 ;  /* 0x0000000118189824 */ /* 0x000fe200078e0a3a */
[C---:B------:R-:W-:Y:S01]  /*6240*/  ISETP.GT.U32.AND P1, PT, R58.reuse, R12, PT ;  /* 0x0000000c3a00720c */ /* 0x040fe20003f24070 */
[----:B------:R-:W-:Y:S01]  /*6250*/  @!P4 IMAD.MOV R26, RZ, RZ, -R26 ;  /* 0x000000ffff1ac224 */ /* 0x000fe200078e0a1a */
[C---:B------:R-:W-:Y:S01]  /*6260*/  ISETP.GT.U32.AND P4, PT, R58.reuse, R18, PT ;  /* 0x000000123a00720c */ /* 0x040fe20003f84070 */
[----:B------:R-:W-:Y:S01]  /*6270*/  @!P0 IMAD.MOV R4, RZ, RZ, -R4 ;  /* 0x000000ffff048224 */ /* 0x000fe200078e0a04 */
[C---:B------:R-:W-:Y:S01]  /*6280*/  ISETP.GT.U32.AND P0, PT, R58.reuse, R30, PT ;  /* 0x0000001e3a00720c */ /* 0x040fe20003f04070 */
[----:B------:R-:W-:Y:S01]  /*6290*/  @!P3 IMAD.MOV R20, RZ, RZ, -R20 ;  /* 0x000000ffff14b224 */ /* 0x000fe200078e0a14 */
[----:B------:R-:W-:Y:S01]  /*62a0*/  ISETP.GT.U32.AND P3, PT, R58, R24, PT ;  /* 0x000000183a00720c */ /* 0x000fe20003f64070 */
[----:B------:R-:W-:Y:S01]  /*62b0*/  @!P6 IMAD.MOV R6, RZ, RZ, -R6 ;  /* 0x000000ffff06e224 */ /* 0x000fe200078e0a06 */
[----:B------:R-:W-:-:S02]  /*62c0*/  ISETP.GE.AND P2, PT, R46, RZ, PT ;  /* 0x000000ff2e00720c */ /* 0x000fc40003f46270 */
[----:B------:R-:W-:Y:S01]  /*62d0*/  ISETP.GE.AND P5, PT, R45, RZ, PT ;  /* 0x000000ff2d00720c */ /* 0x000fe20003fa6270 */
[----:B------:R-:W-:Y:S01]  /*62e0*/  STL [R1+0x2380], R61 ;  /* 0x0023803d01007387 */ /* 0x000fe20000100800 */
[----:B------:R-:W-:-:S03]  /*62f0*/  ISETP.GE.AND P6, PT, R48, RZ, PT ;  /* 0x000000ff3000720c */ /* 0x000fc60003fc6270 */
[----:B------:R-:W-:Y:S01]  /*6300*/  STL [R1+0x2384], R60 ;  /* 0x0023843c01007387 */ /* 0x000fe20000100800 */
[----:B------:R-:W-:-:S03]  /*6310*/  @!P1 IADD3 R12, PT, PT, R12, -R58, RZ ;  /* 0x8000003a0c0c9210 */ /* 0x000fc60007ffe0ff */
[----:B------:R-:W-:Y:S04]  /*6320*/  STL [R1+0x2388], R59 ;  /* 0x0023883b01007387 */ /* 0x000fe80000100800 */
[----:B------:R-:W-:Y:S01]  /*6330*/  STL [R1+0x238c], R28 ;  /* 0x00238c1c01007387 */ /* 0x000fe20000100800 */
[----:B------:R-:W-:-:S03]  /*6340*/  @!P4 IMAD.IADD R18, R18, 0x1, -R58 ;  /* 0x000000011212c824 */ /* 0x000fc600078e0a3a */
[----:B------:R-:W-:Y:S01]  /*6350*/  STL [R1+0x2390], R47 ;  /* 0x0023902f01007387 */ /* 0x000fe20000100800 */
[----:B------:R-:W-:-:S03]  /*6360*/  @!P0 IMAD.IADD R30, R30, 0x1, -R58 ;  /* 0x000000011e1e8824 */ /* 0x000fc600078e0a3a */
[----:B------:R-:W-:Y:S01]  /*6370*/  STL [R1+0x2394], R20 ;  /* 0x0023941401007387 */ /* 0x000fe20000100800 */
[----:B--2---:R-:W-:Y:S01]  /*6380*/  IABS R46, R50 ;  /* 0x00000032002e7213 */ /* 0x004fe20000000000 */
[----:B------:R-:W-:Y:S02]  /*6390*/  @!P3 IMAD.IADD R24, R24, 0x1, -R58 ;  /* 0x000000011818b824 */ /* 0x000fe400078e0a3a */
[----:B------:R-:W-:Y:S01]  /*63a0*/  STL [R1+0x2398], R26 ;  /* 0x0023981a01007387 */ /* 0x000fe20000100800 */
[----:B------:R-:W-:-:S03]  /*63b0*/  ISETP.GE.AND P0, PT, R50, RZ, PT ;  /* 0x000000ff3200720c */ /* 0x000fc60003f06270 */
[----:B------:R-:W-:Y:S01]  /*63c0*/  STL [R1+0x239c], R4 ;  /* 0x00239c0401007387 */ /* 0x000fe20000100800 */
[----:B------:R-:W-:-:S03]  /*63d0*/  @!P2 IMAD.MOV R12, RZ, RZ, -R12 ;  /* 0x000000ffff0ca224 */ /* 0x000fc600078e0a0c */
[----:B------:R-:W-:Y:S01]  /*63e0*/  STL [R1+0x23a0], R6 ;  /* 0x0023a00601007387 */ /* 0x000fe20000100800 */
[----:B------:R-:W-:-:S03]  /*63f0*/  @!P5 IMAD.MOV R18, RZ, RZ, -R18 ;  /* 0x000000ffff12d224 */ /* 0x000fc600078e0a12 */
[----:B------:R-:W2:Y:S01]  /*6400*/  LDL.LU R50, [R1+0x254] ;  /* 0x0002540001327983 */ /* 0x000ea20000300800 */
[----:B------:R-:W-:Y:S01]  /*6410*/  @!P6 IMAD.MOV R24, RZ, RZ, -R24 ;  /* 0x000000ffff18e224 */ /* 0x000fe200078e0a18 */
[----:B------:R-:W-:Y:S02]  /*6420*/  ISETP.GE.AND P1, PT, R53, RZ, PT ;  /* 0x000000ff3500720c */ /* 0x000fe40003f26270 */
[----:B------:R-:W-:Y:S01]  /*6430*/  STL [R1+0x23a4], R12 ;  /* 0x0023a40c01007387 */ /* 0x000fe20000100800 */
[----:B------:R-:W-:Y:S02]  /*6440*/  IABS R53, R51 ;  /* 0x0000003300357213 */ /* 0x000fe40000000000 */
[----:B------:R-:W-:Y:S01]  /*6450*/  ISETP.GE.AND P6, PT, R51, RZ, PT ;  /* 0x000000ff3300720c */ /* 0x000fe20003fc6270 */
[----:B------:R-:W-:Y:S04]  /*6460*/  STL [R1+0x23a8], R18 ;  /* 0x0023a81201007387 */ /* 0x000fe80000100800 */
[----:B------:R-:W-:Y:S01]  /*6470*/  STL [R1+0x23ac], R24 ;  /* 0x0023ac1801007387 */ /* 0x000fe20000100800 */
[----:B------:R-:W-:-:S03]  /*6480*/  IABS R38, R49 ;  /* 0x0000003100267213 */ /* 0x000fc60000000000 */
[----:B------:R-:W3:Y:S02]  /*6490*/  LDL.LU R51, [R1+0x258] ;  /* 0x0002580001337983 */ /* 0x000ee40000300800 */
[----:B------:R-:W-:-:S04]  /*64a0*/  IMAD.HI.U32 R0, R10, R38, RZ ;  /* 0x000000260a007227 */ /* 0x000fc800078e00ff */
[----:B------:R-:W-:-:S04]  /*64b0*/  IMAD.MOV R0, RZ, RZ, -R0 ;  /* 0x000000ffff007224 */ /* 0x000fc800078e0a00 */
[----:B------:R-:W-:-:S05]  /*64c0*/  IMAD R38, R58, R0, R38 ;  /* 0x000000003a267224 */ /* 0x000fca00078e0226 */
[----:B------:R-:W-:-:S13]  /*64d0*/  ISETP.GT.U32.AND P4, PT, R58, R38, PT ;  /* 0x000000263a00720c */ /* 0x000fda0003f84070 */
[----:B------:R-:W-:Y:S01]  /*64e0*/  @!P4 IMAD.IADD R38, R38, 0x1, -R58 ;  /* 0x000000012626c824 */ /* 0x000fe200078e0a3a */
[----:B------:R-:W-:Y:S02]  /*64f0*/  ISETP.GT.U32.AND P4, PT, R58, R30, PT ;  /* 0x0000001e3a00720c */ /* 0x000fe40003f84070 */
[----:B------:R-:W-:-:S11]  /*6500*/  IABS R19, R56 ;  /* 0x0000003800137213 */ /* 0x000fd60000000000 */
[----:B------:R-:W-:Y:S01]  /*6510*/  @!P4 IMAD.IADD R30, R30, 0x1, -R58 ;  /* 0x000000011e1ec824 */ /* 0x000fe200078e0a3a */
[----:B------:R-:W-:Y:S02]  /*6520*/  ISETP.GE.AND P4, PT, R56, RZ, PT ;  /* 0x000000ff3800720c */ /* 0x000fe40003f86270 */
[----:B------:R-:W4:Y:S01]  /*6530*/  LDL.LU R56, [R1+0x25c] ;  /* 0x00025c0001387983 */ /* 0x000f220000300800 */
[----:B------:R-:W-:-:S04]  /*6540*/  IMAD.HI.U32 R0, R10, R46, RZ ;  /* 0x0000002e0a007227 */ /* 0x000fc800078e00ff */
[----:B------:R-:W-:-:S04]  /*6550*/  IMAD.MOV R0, RZ, RZ, -R0 ;  /* 0x000000ffff007224 */ /* 0x000fc800078e0a00 */
[----:B------:R-:W-:-:S05]  /*6560*/  IMAD R46, R58, R0, R46 ;  /* 0x000000003a2e7224 */ /* 0x000fca00078e022e */
[----:B------:R-:W-:Y:S02]  /*6570*/  ISETP.GT.U32.AND P5, PT, R58, R46, PT ;  /* 0x0000002e3a00720c */ /* 0x000fe40003fa4070 */
[----:B------:R-:W-:-:S11]  /*6580*/  IABS R44, R57 ;  /* 0x00000039002c7213 */ /* 0x000fd60000000000 */
[----:B------:R-:W-:Y:S01]  /*6590*/  @!P5 IMAD.IADD R46, R46, 0x1, -R58 ;  /* 0x000000012e2ed824 */ /* 0x000fe200078e0a3a */
[----:B------:R-:W-:Y:S02]  /*65a0*/  ISETP.GE.AND P5, PT, R57, RZ, PT ;  /* 0x000000ff3900720c */ /* 0x000fe40003fa6270 */
[----:B------:R-:W4:Y:S01]  /*65b0*/  LDL.LU R57, [R1+0x260] ;  /* 0x0002600001397983 */ /* 0x000f220000300800 */
[----:B------:R-:W-:Y:S01]  /*65c0*/  ISETP.GT.U32.AND P2, PT, R58, R38, PT ;  /* 0x000000263a00720c */ /* 0x000fe20003f44070 */
[----:B------:R-:W-:-:S04]  /*65d0*/  IMAD.HI.U32 R0, R10, R53, RZ ;  /* 0x000000350a007227 */ /* 0x000fc800078e00ff */
[----:B------:R-:W-:-:S04]  /*65e0*/  IMAD.MOV R0, RZ, RZ, -R0 ;  /* 0x000000ffff007224 */ /* 0x000fc800078e0a00 */
[----:B------:R-:W-:-:S04]  /*65f0*/  IMAD R53, R58, R0, R53 ;  /* 0x000000003a357224 */ /* 0x000fc800078e0235 */
[----:B------:R-:W-:Y:S01]  /*6600*/  @!P2 IMAD.IADD R38, R38, 0x1, -R58 ;  /* 0x000000012626a824 */ /* 0x000fe200078e0a3a */
[----:B------:R-:W-:Y:S01]  /*6610*/  ISETP.GT.U32.AND P2, PT, R58, R53, PT ;  /* 0x000000353a00720c */ /* 0x000fe20003f44070 */
[----:B------:R-:W-:Y:S01]  /*6620*/  IMAD.HI.U32 R0, R10, R44, RZ ;  /* 0x0000002c0a007227 */ /* 0x000fe200078e00ff */
[----:B------:R-:W-:-:S03]  /*6630*/  IABS R8, R52 ;  /* 0x0000003400087213 */ /* 0x000fc60000000000 */
[----:B------:R-:W-:Y:S01]  /*6640*/  IMAD.MOV R0, RZ, RZ, -R0 ;  /* 0x000000ffff007224 */ /* 0x000fe200078e0a00 */
[----:B------:R-:W-:Y:S01]  /*6650*/  @!P1 IADD3 R30, PT, PT, -R30, RZ, RZ ;  /* 0x000000ff1e1e9210 */ /* 0x000fe20007ffe1ff */
[----:B------:R-:W-:Y:S01]  /*6660*/  IMAD.HI.U32 R2, R10, R19, RZ ;  /* 0x000000130a027227 */ /* 0x000fe200078e00ff */
[----:B------:R-:W-:-:S05]  /*6670*/  ISETP.GE.AND P3, PT, R49, RZ, PT ;  /* 0x000000ff3100720c */ /* 0x000fca0003f66270 */
[----:B------:R-:W-:Y:S01]  /*6680*/  @!P2 IMAD.IADD R53, R53, 0x1, -R58 ;  /* 0x000000013535a824 */ /* 0x000fe200078e0a3a */
[----:B------:R-:W-:Y:S01]  /*6690*/  IABS R5, R54 ;  /* 0x0000003600057213 */ /* 0x000fe20000000000 */
[----:B------:R-:W-:Y:S02]  /*66a0*/  IMAD R44, R58, R0, R44 ;  /* 0x000000003a2c7224 */ /* 0x000fe400078e022c */
[----:B------:R-:W-:Y:S01]  /*66b0*/  IMAD.HI.U32 R0, R10, R8, RZ ;  /* 0x000000080a007227 */ /* 0x000fe200078e00ff */
[C---:B------:R-:W-:Y:S02]  /*66c0*/  ISETP.GT.U32.AND P1, PT, R58.reuse, R53, PT ;  /* 0x000000353a00720c */ /* 0x040fe40003f24070 */
[----:B------:R-:W-:Y:S01]  /*66d0*/  ISETP.GT.U32.AND P2, PT, R58, R46, PT ;  /* 0x0000002e3a00720c */ /* 0x000fe20003f44070 */
[----:B------:R-:W-:Y:S02]  /*66e0*/  IMAD.MOV R2, RZ, RZ, -R2 ;  /* 0x000000ffff027224 */ /* 0x000fe400078e0a02 */
[----:B------:R-:W-:-:S02]  /*66f0*/  IMAD.MOV R0, RZ, RZ, -R0 ;  /* 0x000000ffff007224 */ /* 0x000fc400078e0a00 */
[----:B------:R-:W-:-:S04]  /*6700*/  IMAD.HI.U32 R9, R10, R5, RZ ;  /* 0x000000050a097227 */ /* 0x000fc800078e00ff */
[C---:B------:R-:W-:Y:S02]  /*6710*/  IMAD R19, R58.reuse, R2, R19 ;  /* 0x000000023a137224 */ /* 0x040fe400078e0213 */
[C---:B------:R-:W-:Y:S02]  /*6720*/  IMAD R8, R58.reuse, R0, R8 ;  /* 0x000000003a087224 */ /* 0x040fe400078e0208 */
[----:B------:R-:W-:Y:S02]  /*6730*/  IMAD.MOV R9, RZ, RZ, -R9 ;  /* 0x000000ffff097224 */ /* 0x000fe400078e0a09 */
[----:B------:R-:W-:Y:S01]  /*6740*/  @!P3 IMAD.MOV R38, RZ, RZ, -R38 ;  /* 0x000000ffff26b224 */ /* 0x000fe200078e0a26 */
[C---:B------:R-:W-:Y:S01]  /*6750*/  ISETP.GT.U32.AND P3, PT, R58.reuse, R19, PT ;  /* 0x000000133a00720c */ /* 0x040fe20003f64070 */
[----:B------:R-:W-:Y:S02]  /*6760*/  @!P1 IMAD.IADD R53, R53, 0x1, -R58 ;  /* 0x0000000135359824 */ /* 0x000fe400078e0a3a */
[----:B------:R-:W-:-:S02]  /*6770*/  IMAD R5, R58, R9, R5 ;  /* 0x000000093a057224 */ /* 0x000fc400078e0205 */
[--C-:B------:R-:W-:Y:S01]  /*6780*/  @!P2 IMAD.IADD R46, R46, 0x1, -R58.reuse ;  /* 0x000000012e2ea824 */ /* 0x100fe200078e0a3a */
[C---:B------:R-:W-:Y:S01]  /*6790*/  ISETP.GT.U32.AND P2, PT, R58.reuse, R44, PT ;  /* 0x0000002c3a00720c */ /* 0x040fe20003f44070 */
[----:B------:R-:W-:Y:S01]  /*67a0*/  @!P6 IMAD.MOV R53, RZ, RZ, -R53 ;  /* 0x000000ffff35e224 */ /* 0x000fe200078e0a35 */
[C---:B------:R-:W-:Y:S02]  /*67b0*/  ISETP.GT.U32.AND P6, PT, R58.reuse, R5, PT ;  /* 0x000000053a00720c */ /* 0x040fe40003fc4070 */
[----:B------:R-:W-:Y:S02]  /*67c0*/  ISETP.GT.U32.AND P1, PT, R58, R8, PT ;  /* 0x000000083a00720c */ /* 0x000fe40003f24070 */
[----:B------:R-:W-:Y:S01]  /*67d0*/  IABS R39, R55 ;  /* 0x0000003700277213 */ /* 0x000fe20000000000 */
[----:B------:R-:W-:-:S04]  /*67e0*/  @!P3 IMAD.IADD R19, R19, 0x1, -R58 ;  /* 0x000000011313b824 */ /* 0x000fc800078e0a3a */
[----:B------:R-:W-:-:S04]  /*67f0*/  IMAD.HI.U32 R2, R10, R39, RZ ;  /* 0x000000270a027227 */ /* 0x000fc800078e00ff */
[--C-:B------:R-:W-:Y:S01]  /*6800*/  @!P2 IMAD.IADD R44, R44, 0x1, -R58.reuse ;  /* 0x000000012c2ca824 */ /* 0x100fe200078e0a3a */
[----:B------:R-:W-:Y:S01]  /*6810*/  ISETP.GT.U32.AND P2, PT, R58, R19, PT ;  /* 0x000000133a00720c */ /* 0x000fe20003f44070 */
[--C-:B------:R-:W-:Y:S02]  /*6820*/  @!P6 IMAD.IADD R5, R5, 0x1, -R58.reuse ;  /* 0x000000010505e824 */ /* 0x100fe400078e0a3a */
[----:B------:R-:W-:Y:S02]  /*6830*/  @!P1 IMAD.IADD R8, R8, 0x1, -R58 ;  /* 0x0000000108089824 */ /* 0x000fe400078e0a3a */
[----:B------:R-:W-:Y:S02]  /*6840*/  IMAD.MOV R2, RZ, RZ, -R2 ;  /* 0x000000ffff027224 */ /* 0x000fe400078e0a02 */
[----:B------:R-:W-:Y:S01]  /*6850*/  @!P0 IMAD.MOV R46, RZ, RZ, -R46 ;  /* 0x000000ffff2e8224 */ /* 0x000fe200078e0a2e */
[C---:B------:R-:W-:Y:S01]  /*6860*/  ISETP.GT.U32.AND P0, PT, R58.reuse, R44, PT ;  /* 0x0000002c3a00720c */ /* 0x040fe20003f04070 */
[C---:B------:R-:W-:Y:S01]  /*6870*/  IMAD R39, R58.reuse, R2, R39 ;  /* 0x000000023a277224 */ /* 0x040fe200078e0227 */
[----:B------:R-:W-:-:S02]  /*6880*/  ISETP.GT.U32.AND P1, PT, R58, R8, PT ;  /* 0x000000083a00720c */ /* 0x000fc40003f24070 */
[----:B------:R-:W-:Y:S01]  /*6890*/  ISETP.GE.AND P3, PT, R52, RZ, PT ;  /* 0x000000ff3400720c */ /* 0x000fe20003f66270 */
[--C-:B------:R-:W-:Y:S01]  /*68a0*/  @!P2 IMAD.IADD R19, R19, 0x1, -R58.reuse ;  /* 0x000000011313a824 */ /* 0x100fe200078e0a3a */
[----:B------:R-:W-:Y:S01]  /*68b0*/  ISETP.GT.U32.AND P2, PT, R58, R39, PT ;  /* 0x000000273a00720c */ /* 0x000fe20003f44070 */
[----:B------:R-:W-:Y:S04]  /*68c0*/  STL [R1+0x23b0], R30 ;  /* 0x0023b01e01007387 */ /* 0x000fe80000100800 */
[----:B------:R-:W-:Y:S04]  /*68d0*/  STL [R1+0x23b4], R38 ;  /* 0x0023b42601007387 */ /* 0x000fe80000100800 */
[----:B------:R-:W4:Y:S01]  /*68e0*/  LDL.LU R52, [R1+0x264] ;  /* 0x0002640001347983 */ /* 0x000f220000300800 */
[----:B------:R-:W-:Y:S01]  /*68f0*/  @!P0 IMAD.IADD R44, R44, 0x1, -R58 ;  /* 0x000000012c2c8824 */ /* 0x000fe200078e0a3a */
[----:B------:R-:W-:Y:S01]  /*6900*/  @!P1 IADD3 R8, PT, PT, R8, -R58, RZ ;  /* 0x8000003a08089210 */ /* 0x000fe20007ffe0ff */
[----:B------:R-:W-:Y:S01]  /*6910*/  @!P4 IMAD.MOV R19, RZ, RZ, -R19 ;  /* 0x000000ffff13c224 */ /* 0x000fe200078e0a13 */
[----:B------:R-:W-:Y:S01]  /*6920*/  STL [R1+0x23b8], R46 ;  /* 0x0023b82e01007387 */ /* 0x000fe20000100800 */
[----:B------:R-:W-:Y:S01]  /*6930*/  @!P5 IMAD.MOV R44, RZ, RZ, -R44 ;  /* 0x000000ffff2cd224 */ /* 0x000fe200078e0a2c */
[----:B------:R-:W-:Y:S01]  /*6940*/  ISETP.GE.AND P1, PT, R54, RZ, PT ;  /* 0x000000ff3600720c */ /* 0x000fe20003f26270 */
[----:B------:R-:W-:Y:S01]  /*6950*/  @!P2 IMAD.IADD R39, R39, 0x1, -R58 ;  /* 0x000000012727a824 */ /* 0x000fe200078e0a3a */
[----:B------:R-:W-:Y:S01]  /*6960*/  STL [R1+0x23bc], R53 ;  /* 0x0023bc3501007387 */ /* 0x000fe20000100800 */
[----:B------:R-:W-:Y:S01]  /*6970*/  @!P3 IMAD.MOV R8, RZ, RZ, -R8 ;  /* 0x000000ffff08b224 */ /* 0x000fe200078e0a08 */
[----:B------:R-:W-:-:S02]  /*6980*/  ISETP.GE.AND P2, PT, R55, RZ, PT ;  /* 0x000000ff3700720c */ /* 0x000fc40003f46270 */
[----:B------:R-:W4:Y:S04]  /*6990*/  LDL.LU R54, [R1+0x268] ;  /* 0x0002680001367983 */ /* 0x000f280000300800 */
[----:B------:R-:W4:Y:S04]  /*69a0*/  LDL.LU R55, [R1+0x26c] ;  /* 0x00026c0001377983 */ /* 0x000f280000300800 */
[----:B------:R-:W-:Y:S04]  /*69b0*/  STL [R1+0x23c0], R19 ;  /* 0x0023c01301007387 */ /* 0x000fe80000100800 */
[----:B------:R-:W-:Y:S04]  /*69c0*/  STL [R1+0x23c4], R44 ;  /* 0x0023c42c01007387 */ /* 0x000fe80000100800 */
[----:B------:R-:W-:Y:S01]  /*69d0*/  STL [R1+0x23c8], R8 ;  /* 0x0023c80801007387 */ /* 0x000fe20000100800 */
[----:B--2---:R-:W-:-:S05]  /*69e0*/  IABS R7, R50 ;  /* 0x0000003200077213 */ /* 0x004fca0000000000 */
[----:B------:R-:W-:-:S04]  /*69f0*/  IMAD.HI.U32 R0, R10, R7, RZ ;  /* 0x000000070a007227 */ /* 0x000fc800078e00ff */
[----:B------:R-:W-:Y:S01]  /*6a00*/  IMAD.MOV R0, RZ, RZ, -R0 ;  /* 0x000000ffff007224 */ /* 0x000fe200078e0a00 */
[----:B---3--:R-:W-:-:S03]  /*6a10*/  IABS R43, R51 ;  /* 0x00000033002b7213 */ /* 0x008fc60000000000 */
[----:B------:R-:W-:Y:S02]  /*6a20*/  IMAD R7, R58, R0, R7 ;  /* 0x000000003a077224 */ /* 0x000fe400078e0207 */
[----:B------:R-:W-:-:S04]  /*6a30*/  IMAD.HI.U32 R0, R10, R43, RZ ;  /* 0x0000002b0a007227 */ /* 0x000fc800078e00ff */
[----:B------:R-:W-:-:S04]  /*6a40*/  IMAD.MOV R0, RZ, RZ, -R0 ;  /* 0x000000ffff007224 */ /* 0x000fc800078e0a00 */
[----:B------:R-:W-:-:S05]  /*6a50*/  IMAD R43, R58, R0, R43 ;  /* 0x000000003a2b7224 */ /* 0x000fca00078e022b */
[----:B------:R-:W-:-:S13]  /*6a60*/  ISETP.GT.U32.AND P6, PT, R58, R43, PT ;  /* 0x0000002b3a00720c */ /* 0x000fda0003fc4070 */
[----:B------:R-:W-:-:S05]  /*6a70*/  @!P6 IMAD.IADD R43, R43, 0x1, -R58 ;  /* 0x000000012b2be824 */ /* 0x000fca00078e0a3a */
[C---:B------:R-:W-:Y:S02]  /*6a80*/  ISETP.GT.U32.AND P6, PT, R58.reuse, R43, PT ;  /* 0x0000002b3a00720c */ /* 0x040fe40003fc4070 */
[----:B------:R-:W-:Y:S02]  /*6a90*/  ISETP.GT.U32.AND P0, PT, R58, R7, PT ;  /* 0x000000073a00720c */ /* 0x000fe40003f04070 */
[----:B----4-:R-:W-:-:S09]  /*6aa0*/  IABS R33, R56 ;  /* 0x0000003800217213 */ /* 0x010fd20000000000 */
[--C-:B------:R-:W-:Y:S01]  /*6ab0*/  @!P6 IMAD.IADD R43, R43, 0x1, -R58.reuse ;  /* 0x000000012b2be824 */ /* 0x100fe200078e0a3a */
[----:B------:R-:W-:Y:S02]  /*6ac0*/  ISETP.GE.AND P6, PT, R56, RZ, PT ;  /* 0x000000ff3800720c */ /* 0x000fe40003fc6270 */
[----:B------:R-:W2:Y:S01]  /*6ad0*/  LDL.LU R56, [R1+0x270] ;  /* 0x0002700001387983 */ /* 0x000ea20000300800 */
[----:B------:R-:W-:Y:S01]  /*6ae0*/  @!P0 IMAD.IADD R7, R7, 0x1, -R58 ;  /* 0x0000000107078824 */ /* 0x000fe200078e0a3a */
[----:B------:R-:W-:Y:S01]  /*6af0*/  ISETP.GT.U32.AND P0, PT, R58, R5, PT ;  /* 0x000000053a00720c */ /* 0x000fe20003f04070 */
[----:B------:R-:W-:-:S04]  /*6b00*/  IMAD.HI.U32 R2, R10, R33, RZ ;  /* 0x000000210a027227 */ /* 0x000fc800078e00ff */
[----:B------:R-:W-:-:S04]  /*6b10*/  IMAD.MOV R2, RZ, RZ, -R2 ;  /* 0x000000ffff027224 */ /* 0x000fc800078e0a02 */
[----:B------:R-:W-:-:S04]  /*6b20*/  IMAD R33, R58, R2, R33 ;  /* 0x000000023a217224 */ /* 0x000fc800078e0221 */
[----:B------:R-:W-:Y:S01]  /*6b30*/  @!P0 IMAD.IADD R5, R5, 0x1, -R58 ;  /* 0x0000000105058824 */ /* 0x000fe200078e0a3a */
[----:B------:R-:W-:Y:S02]  /*6b40*/  ISETP.GT.U32.AND P0, PT, R58, R33, PT ;  /* 0x000000213a00720c */ /* 0x000fe40003f04070 */
[----:B------:R-:W-:-:S11]  /*6b50*/  IABS R23, R57 ;  /* 0x0000003900177213 */ /* 0x000fd60000000000 */
[----:B------:R-:W-:Y:S01]  /*6b60*/  @!P0 IMAD.IADD R33, R33, 0x1, -R58 ;  /* 0x0000000121218824 */ /* 0x000fe200078e0a3a */
[----:B------:R-:W-:Y:S02]  /*6b70*/  ISETP.GE.AND P0, PT, R57, RZ, PT ;  /* 0x000000ff3900720c */ /* 0x000fe40003f06270 */
[----:B------:R-:W3:Y:S01]  /*6b80*/  LDL.LU R57, [R1+0x274] ;  /* 0x0002740001397983 */ /* 0x000ee20000300800 */
[----:B------:R-:W-:Y:S01]  /*6b90*/  ISETP.GT.U32.AND P5, PT, R58, R7, PT ;  /* 0x000000073a00720c */ /* 0x000fe20003fa4070 */
[----:B------:R-:W-:-:S04]  /*6ba0*/  IMAD.HI.U32 R0, R10, R23, RZ ;  /* 0x000000170a007227 */ /* 0x000fc800078e00ff */
[----:B------:R-:W-:-:S04]  /*6bb0*/  IMAD.MOV R0, RZ, RZ, -R0 ;  /* 0x000000ffff007224 */ /* 0x000fc800078e0a00 */
[----:B------:R-:W-:-:S04]  /*6bc0*/  IMAD R23, R58, R0, R23 ;  /* 0x000000003a177224 */ /* 0x000fc800078e0217 */
[----:B------:R-:W-:Y:S01]  /*6bd0*/  @!P5 IMAD.IADD R7, R7, 0x1, -R58 ;  /* 0x000000010707d824 */ /* 0x000fe200078e0a3a */
[C---:B------:R-:W-:Y:S02]  /*6be0*/  ISETP.GT.U32.AND P5, PT, R58.reuse, R23, PT ;  /* 0x000000173a00720c */ /* 0x040fe40003fa4070 */
[----:B------:R-:W-:Y:S02]  /*6bf0*/  ISETP.GT.U32.AND P4, PT, R58, R39, PT ;  /* 0x000000273a00720c */ /* 0x000fe40003f84070 */
[----:B------:R-:W-:Y:S01]  /*6c00*/  ISETP.GE.AND P3, PT, R50, RZ, PT ;  /* 0x000000ff3200720c */ /* 0x000fe20003f66270 */
[----:B------:R-:W-:Y:S01]  /*6c10*/  @!P1 IMAD.MOV R5, RZ, RZ, -R5 ;  /* 0x000000ffff059224 */ /* 0x000fe200078e0a05 */
[----:B------:R-:W-:-:S07]  /*6c20*/  ISETP.GT.U32.AND P1, PT, R58, R33, PT ;  /* 0x000000213a00720c */ /* 0x000fce0003f24070 */
[--C-:B------:R-:W-:Y:S02]  /*6c30*/  @!P5 IMAD.IADD R23, R23, 0x1, -R58.reuse ;  /* 0x000000011717d824 */ /* 0x100fe400078e0a3a */
[--C-:B------:R-:W-:Y:S01]  /*6c40*/  @!P4 IMAD.IADD R39, R39, 0x1, -R58.reuse ;  /* 0x000000012727c824 */ /* 0x100fe200078e0a3a */
[----:B------:R-:W-:Y:S02]  /*6c50*/  ISETP.GE.AND P4, PT, R51, RZ, PT ;  /* 0x000000ff3300720c */ /* 0x000fe40003f86270 */
[----:B------:R-:W-:Y:S01]  /*6c60*/  ISETP.GT.U32.AND P5, PT, R58, R23, PT ;  /* 0x000000173a00720c */ /* 0x000fe20003fa4070 */
[----:B------:R-:W-:Y:S02]  /*6c70*/  @!P2 IMAD.MOV R39, RZ, RZ, -R39 ;  /* 0x000000ffff27a224 */ /* 0x000fe400078e0a27 */
[----:B------:R-:W-:Y:S01]  /*6c80*/  @!P3 IMAD.MOV R7, RZ, RZ, -R7 ;  /* 0x000000ffff07b224 */ /* 0x000fe200078e0a07 */
[----:B------:R0:W-:Y:S04]  /*6c90*/  STL [R1+0x23cc], R5 ;  /* 0x0023cc0501007387 */ /* 0x0001e80000100800 */
[----:B------:R-:W-:Y:S04]  /*6ca0*/  STL [R1+0x23d0], R39 ;  /* 0x0023d02701007387 */ /* 0x000fe80000100800 */
[----:B------:R-:W-:Y:S01]  /*6cb0*/  STL [R1+0x23d4], R7 ;  /* 0x0023d40701007387 */ /* 0x000fe20000100800 */
[----:B------:R-:W-:-:S02]  /*6cc0*/  @!P1 IMAD.IADD R33, R33, 0x1, -R58 ;  /* 0x0000000121219824 */ /* 0x000fc400078e0a3a */
[----:B------:R-:W-:Y:S02]  /*6cd0*/  @!P5 IMAD.IADD R23, R23, 0x1, -R58 ;  /* 0x000000011717d824 */ /* 0x000fe400078e0a3a */
[----:B------:R-:W-:Y:S02]  /*6ce0*/  @!P4 IMAD.MOV R43, RZ, RZ, -R43 ;  /* 0x000000ffff2bc224 */ /* 0x000fe400078e0a2b */
[----:B------:R-:W-:Y:S02]  /*6cf0*/  @!P6 IMAD.MOV R33, RZ, RZ, -R33 ;  /* 0x000000ffff21e224 */ /* 0x000fe400078e0a21 */
[----:B------:R-:W-:Y:S01]  /*6d00*/  @!P0 IMAD.MOV R23, RZ, RZ, -R23 ;  /* 0x000000ffff178224 */ /* 0x000fe200078e0a17 */
[----:B------:R-:W-:Y:S02]  /*6d10*/  IABS R48, R52 ;  /* 0x0000003400307213 */ /* 0x000fe40000000000 */
[----:B------:R-:W-:Y:S02]  /*6d20*/  ISETP.GE.AND P3, PT, R52, RZ, PT ;  /* 0x000000ff3400720c */ /* 0x000fe40003f66270 */
[----:B------:R-:W4:Y:S01]  /*6d30*/  LDL.LU R52, [R1+0x278] ;  /* 0x0002780001347983 */ /* 0x000f220000300800 */
[----:B------:R-:W-:-:S03]  /*6d40*/  IMAD.HI.U32 R0, R10, R48, RZ ;  /* 0x000000300a007227 */ /* 0x000fc600078e00ff */
[----:B------:R-:W-:Y:S01]  /*6d50*/  STL [R1+0x23d8], R43 ;  /* 0x0023d82b01007387 */ /* 0x000fe20000100800 */
[----:B------:R-:W-:Y:S01]  /*6d60*/  IMAD.MOV R0, RZ, RZ, -R0 ;  /* 0x000000ffff007224 */ /* 0x000fe200078e0a00 */
[----:B------:R-:W-:Y:S02]  /*6d70*/  IABS R9, R54 ;  /* 0x0000003600097213 */ /* 0x000fe40000000000 */
[----:B------:R-:W-:Y:S02]  /*6d80*/  ISETP.GE.AND P4, PT, R54, RZ, PT ;  /* 0x000000ff3600720c */ /* 0x000fe40003f86270 */
[----:B------:R-:W4:Y:S01]  /*6d90*/  LDL.LU R54, [R1+0x27c] ;  /* 0x00027c0001367983 */ /* 0x000f220000300800 */
[----:B------:R-:W-:-:S03]  /*6da0*/  IMAD R48, R58, R0, R48 ;  /* 0x000000003a307224 */ /* 0x000fc600078e0230 */
[----:B------:R-:W-:Y:S04]  /*6db0*/  STL [R1+0x23dc], R33 ;  /* 0x0023dc2101007387 */ /* 0x000fe80000100800 */
[----:B------:R-:W-:Y:S01]  /*6dc0*/  STL [R1+0x23e0], R23 ;  /* 0x0023e01701007387 */ /* 0x000fe20000100800 */
[----:B------:R-:W-:-:S13]  /*6dd0*/  ISETP.GT.U32.AND P2, PT, R58, R48, PT ;  /* 0x000000303a00720c */ /* 0x000fda0003f44070 */
[----:B------:R-:W-:-:S05]  /*6de0*/  @!P2 IMAD.IADD R48, R48, 0x1, -R58 ;  /* 0x000000013030a824 */ /* 0x000fca00078e0a3a */
[----:B------:R-:W-:Y:S02]  /*6df0*/  ISETP.GT.U32.AND P2, PT, R58, R48, PT ;  /* 0x000000303a00720c */ /* 0x000fe40003f44070 */
[----:B------:R-:W-:-:S11]  /*6e00*/  IABS R36, R55 ;  /* 0x0000003700247213 */ /* 0x000fd60000000000 */
[----:B------:R-:W-:-:S05]  /*6e10*/  @!P2 IMAD.IADD R48, R48, 0x1, -R58 ;  /* 0x000000013030a824 */ /* 0x000fca00078e0a3a */
[----:B------:R-:W-:Y:S02]  /*6e20*/  @!P3 IADD3 R48, PT, PT, -R48, RZ, RZ ;  /* 0x000000ff3030b210 */ /* 0x000fe40007ffe1ff */
[----:B------:R-:W-:Y:S02]  /*6e30*/  ISETP.GE.AND P1, PT, R55, RZ, PT ;  /* 0x000000ff3700720c */ /* 0x000fe40003f26270 */
[----:B--2---:R-:W-:Y:S02]  /*6e40*/  IABS R49, R56 ;  /* 0x0000003800317213 */ /* 0x004fe40000000000 */
[----:B------:R-:W-:Y:S02]  /*6e50*/  ISETP.GE.AND P0, PT, R56, RZ, PT ;  /* 0x000000ff3800720c */ /* 0x000fe40003f06270 */
[----:B------:R-:W2:Y:S04]  /*6e60*/  LDL.LU R56, [R1+0x280] ;  /* 0x0002800001387983 */ /* 0x000ea80000300800 */
[----:B------:R-:W-:Y:S04]  /*6e70*/  STL [R1+0x23e4], R48 ;  /* 0x0023e43001007387 */ /* 0x000fe80000100800 */
[----:B------:R-:W2:Y:S01]  /*6e80*/  LDL.LU R55, [R1+0x284] ;  /* 0x0002840001377983 */ /* 0x000ea20000300800 */
[----:B---3--:R-:W-:-:S02]  /*6e90*/  IABS R31, R57 ;  /* 0x00000039001f7213 */ /* 0x008fc40000000000 */
[----:B------:R-:W-:Y:S02]  /*6ea0*/  ISETP.GE.AND P3, PT, R57, RZ, PT ;  /* 0x000000ff3900720c */ /* 0x000fe40003f66270 */
[----:B------:R-:W3:Y:S01]  /*6eb0*/  LDL.LU R57, [R1+0x288] ;  /* 0x0002880001397983 */ /* 0x000ee20000300800 */
[----:B------:R-:W-:-:S03]  /*6ec0*/  IMAD.HI.U32 R2, R10, R9, RZ ;  /* 0x000000090a027227 */ /* 0x000fc600078e00ff */
[----:B------:R-:W3:Y:S01]  /*6ed0*/  LDL.LU R50, [R1+0x28c] ;  /* 0x00028c0001327983 */ /* 0x000ee20000300800 */
[----:B------:R-:W-:Y:S01]  /*6ee0*/  IMAD.HI.U32 R0, R10, R36, RZ ;  /* 0x000000240a007227 */ /* 0x000fe200078e00ff */
[----:B------:R-:W-:-:S03]  /*6ef0*/  IADD3 R2, PT, PT, -R2, RZ, RZ ;  /* 0x000000ff02027210 */ /* 0x000fc60007ffe1ff */
[----:B------:R-:W-:Y:S02]  /*6f00*/  IMAD.MOV R0, RZ, RZ, -R0 ;  /* 0x000000ffff007224 */ /* 0x000fe400078e0a00 */
[C---:B------:R-:W-:Y:S02]  /*6f10*/  IMAD R9, R58.reuse, R2, R9 ;  /* 0x000000023a097224 */ /* 0x040fe400078e0209 */
[----:B------:R-:W-:-:S03]  /*6f20*/  IMAD R36, R58, R0, R36 ;  /* 0x000000003a247224 */ /* 0x000fc600078e0224 */
[C---:B------:R-:W-:Y:S02]  /*6f30*/  ISETP.GT.U32.AND P5, PT, R58.reuse, R9, PT ;  /* 0x000000093a00720c */ /* 0x040fe40003fa4070 */
[----:B------:R-:W-:Y:S01]  /*6f40*/  ISETP.GT.U32.AND P6, PT, R58, R36, PT ;  /* 0x000000243a00720c */ /* 0x000fe20003fc4070 */
[----:B------:R-:W-:-:S04]  /*6f50*/  IMAD.HI.U32 R0, R10, R49, RZ ;  /* 0x000000310a007227 */ /* 0x000fc800078e00ff */
[----:B------:R-:W-:-:S06]  /*6f60*/  IMAD.MOV R0, RZ, RZ, -R0 ;  /* 0x000000ffff007224 */ /* 0x000fcc00078e0a00 */
[--C-:B------:R-:W-:Y:S02]  /*6f70*/  @!P5 IMAD.IADD R9, R9, 0x1, -R58.reuse ;  /* 0x000000010909d824 */ /* 0x100fe400078e0a3a */
[----:B------:R-:W-:Y:S02]  /*6f80*/  @!P6 IMAD.IADD R36, R36, 0x1, -R58 ;  /* 0x000000012424e824 */ /* 0x000fe400078e0a3a */
[C---:B------:R-:W-:Y:S01]  /*6f90*/  IMAD R49, R58.reuse, R0, R49 ;  /* 0x000000003a317224 */ /* 0x040fe200078e0231 */
[C---:B------:R-:W-:Y:S02]  /*6fa0*/  ISETP.GT.U32.AND P5, PT, R58.reuse, R9, PT ;  /* 0x000000093a00720c */ /* 0x040fe40003fa4070 */
[C---:B------:R-:W-:Y:S02]  /*6fb0*/  ISETP.GT.U32.AND P6, PT, R58.reuse, R36, PT ;  /* 0x000000243a00720c */ /* 0x040fe40003fc4070 */
[----:B------:R-:W-:-:S09]  /*6fc0*/  ISETP.GT.U32.AND P2, PT, R58, R49, PT ;  /* 0x000000313a00720c */ /* 0x000fd20003f44070 */
[--C-:B------:R-:W-:Y:S02]  /*6fd0*/  @!P5 IMAD.IADD R9, R9, 0x1, -R58.reuse ;  /* 0x000000010909d824 */ /* 0x100fe400078e0a3a */
[--C-:B------:R-:W-:Y:S02]  /*6fe0*/  @!P6 IMAD.IADD R36, R36, 0x1, -R58.reuse ;  /* 0x000000012424e824 */ /* 0x100fe400078e0a3a */
[----:B------:R-:W-:Y:S02]  /*6ff0*/  @!P4 IMAD.MOV R9, RZ, RZ, -R9 ;  /* 0x000000ffff09c224 */ /* 0x000fe400078e0a09 */
[----:B------:R-:W-:Y:S02]  /*7000*/  @!P2 IMAD.IADD R49, R49, 0x1, -R58 ;  /* 0x000000013131a824 */ /* 0x000fe400078e0a3a */
[----:B------:R-:W-:Y:S01]  /*7010*/  @!P1 IMAD.MOV R36, RZ, RZ, -R36 ;  /* 0x000000ffff249224 */ /* 0x000fe200078e0a24 */
[----:B------:R-:W-:Y:S02]  /*7020*/  STL [R1+0x23e8], R9 ;  /* 0x0023e80901007387 */ /* 0x000fe40000100800 */
[----:B------:R-:W-:-:S02]  /*7030*/  ISETP.GT.U32.AND P2, PT, R58, R49, PT ;  /* 0x000000313a00720c */ /* 0x000fc40003f44070 */
[----:B------:R-:W-:Y:S01]  /*7040*/  STL [R1+0x23ec], R36 ;  /* 0x0023ec2401007387 */ /* 0x000fe20000100800 */
[----:B------:R-:W-:-:S04]  /*7050*/  IMAD.HI.U32 R11, R10, R31, RZ ;  /* 0x0000001f0a0b7227 */ /* 0x000fc800078e00ff */
[----:B------:R-:W-:-:S04]  /*7060*/  IMAD.MOV R11, RZ, RZ, -R11 ;  /* 0x000000ffff0b7224 */ /* 0x000fc800078e0a0b */
[----:B------:R-:W-:Y:S02]  /*7070*/  IMAD R31, R58, R11, R31 ;  /* 0x0000000b3a1f7224 */ /* 0x000fe400078e021f */
[----:B------:R-:W-:Y:S01]  /*7080*/  @!P2 IMAD.IADD R49, R49, 0x1, -R58 ;  /* 0x000000013131a824 */ /* 0x000fe200078e0a3a */
[----:B----4-:R-:W-:Y:S02]  /*7090*/  IABS R41, R52 ;  /* 0x0000003400297213 */ /* 0x010fe40000000000 */
[----:B------:R-:W-:Y:S02]  /*70a0*/  ISETP.GE.AND P5, PT, R52, RZ, PT ;  /* 0x000000ff3400720c */ /* 0x000fe40003fa6270 */
[----:B------:R-:W4:Y:S01]  /*70b0*/  LDL.LU R52, [R1+0x290] ;  /* 0x0002900001347983 */ /* 0x000f220000300800 */
[----:B------:R-:W-:-:S04]  /*70c0*/  IMAD.HI.U32 R0, R10, R41, RZ ;  /* 0x000000290a007227 */ /* 0x000fc800078e00ff */
[----:B------:R-:W-:Y:S01]  /*70d0*/  IMAD.MOV R0, RZ, RZ, -R0 ;  /* 0x000000ffff007224 */ /* 0x000fe200078e0a00 */
[----:B------:R-:W-:-:S03]  /*70e0*/  ISETP.GT.U32.AND P6, PT, R58, R31, PT ;  /* 0x0000001f3a00720c */ /* 0x000fc60003fc4070 */
[----:B------:R-:W-:Y:S01]  /*70f0*/  IMAD R41, R58, R0, R41 ;  /* 0x000000003a297224 */ /* 0x000fe200078e0229 */
[----:B------:R-:W-:-:S04]  /*7100*/  IABS R2, R54 ;  /* 0x0000003600027213 */ /* 0x000fc80000000000 */
[----:B------:R-:W-:Y:S01]  /*7110*/  ISETP.GT.U32.AND P1, PT, R58, R41, PT ;  /* 0x000000293a00720c */ /* 0x000fe20003f24070 */
[----:B------:R-:W-:-:S04]  /*7120*/  IMAD.HI.U32 R0, R10, R2, RZ ;  /* 0x000000020a007227 */ /* 0x000fc800078e00ff */
[----:B------:R-:W-:Y:S02]  /*7130*/  @!P6 IMAD.IADD R31, R31, 0x1, -R58 ;  /* 0x000000011f1fe824 */ /* 0x000fe400078e0a3a */
[----:B------:R-:W-:-:S04]  /*7140*/  IMAD.MOV R0, RZ, RZ, -R0 ;  /* 0x000000ffff007224 */ /* 0x000fc800078e0a00 */
[C---:B------:R-:W-:Y:S02]  /*7150*/  IMAD R2, R58.reuse, R0, R2 ;  /* 0x000000003a027224 */ /* 0x040fe400078e0202 */
[----:B------:R-:W-:Y:S01]  /*7160*/  @!P1 IMAD.IADD R41, R41, 0x1, -R58 ;  /* 0x0000000129299824 */ /* 0x000fe200078e0a3a */
[----:B------:R-:W-:Y:S01]  /*7170*/  ISETP.GT.U32.AND P1, PT, R58, R31, PT ;  /* 0x0000001f3a00720c */ /* 0x000fe20003f24070 */
[----:B------:R-:W-:-:S12]  /*7180*/  @!P0 IMAD.MOV R49, RZ, RZ, -R49 ;  /* 0x000000ffff318224 */ /* 0x000fd800078e0a31 */
[----:B------:R-:W-:-:S04]  /*7190*/  @!P1 IMAD.IADD R31, R31, 0x1, -R58 ;  /* 0x000000011f1f9824 */ /* 0x000fc800078e0a3a */
[----:B------:R-:W-:Y:S01]  /*71a0*/  @!P3 IMAD.MOV R31, RZ, RZ, -R31 ;  /* 0x000000ffff1fb224 */ /* 0x000fe200078e0a1f */
[----:B------:R-:W-:Y:S02]  /*71b0*/  ISETP.GE.AND P4, PT, R54, RZ, PT ;  /* 0x000000ff3600720c */ /* 0x000fe40003f86270 */
[----:B------:R-:W-:-:S13]  /*71c0*/  ISETP.GT.U32.AND P6, PT, R58, R2, PT ;  /* 0x000000023a00720c */ /* 0x000fda0003fc4070 */
[----:B------:R-:W-:-:S05]  /*71d0*/  @!P6 IMAD.IADD R2, R2, 0x1, -R58 ;  /* 0x000000010202e824 */ /* 0x000fca00078e0a3a */
[----:B------:R-:W-:Y:S02]  /*71e0*/  ISETP.GT.U32.AND P0, PT, R58, R2, PT ;  /* 0x000000023a00720c */ /* 0x000fe40003f04070 */
[----:B--2---:R-:W-:Y:S02]  /*71f0*/  IABS R21, R56 ;  /* 0x0000003800157213 */ /* 0x004fe40000000000 */
[----:B------:R-:W-:Y:S02]  /*7200*/  ISETP.GE.AND P2, PT, R56, RZ, PT ;  /* 0x000000ff3800720c */ /* 0x000fe40003f46270 */
[----:B------:R-:W2:Y:S04]  /*7210*/  LDL.LU R56, [R1+0x294] ;  /* 0x0002940001387983 */ /* 0x000ea80000300800 */
[----:B------:R-:W2:Y:S01]  /*7220*/  LDL.LU R51, [R1+0x298] ;  /* 0x0002980001337983 */ /* 0x000ea20000300800 */
[----:B------:R-:W-:-:S04]  /*7230*/  IMAD.HI.U32 R0, R10, R21, RZ ;  /* 0x000000150a007227 */ /* 0x000fc800078e00ff */
[----:B------:R-:W-:-:S04]  /*7240*/  IMAD.MOV R0, RZ, RZ, -R0 ;  /* 0x000000ffff007224 */ /* 0x000fc800078e0a00 */
[----:B------:R-:W-:-:S05]  /*7250*/  IMAD R21, R58, R0, R21 ;  /* 0x000000003a157224 */ /* 0x000fca00078e0215 */
[----:B------:R-:W-:Y:S01]  /*7260*/  ISETP.GT.U32.AND P1, PT, R58, R21, PT ;  /* 0x000000153a00720c */ /* 0x000fe20003f24070 */
[----:B------:R-:W-:Y:S04]  /*7270*/  STL [R1+0x23f0], R49 ;  /* 0x0023f03101007387 */ /* 0x000fe80000100800 */
[----:B------:R-:W-:Y:S01]  /*7280*/  STL [R1+0x23f4], R31 ;  /* 0x0023f41f01007387 */ /* 0x000fe20000100800 */
[----:B---3--:R-:W-:-:S07]  /*7290*/  IABS R16, R57 ;  /* 0x0000003900107213 */ /* 0x008fce0000000000 */
[--C-:B------:R-:W-:Y:S01]  /*72a0*/  @!P1 IMAD.IADD R21, R21, 0x1, -R58.reuse ;  /* 0x0000000115159824 */ /* 0x100fe200078e0a3a */
[----:B------:R-:W-:Y:S02]  /*72b0*/  ISETP.GE.AND P1, PT, R57, RZ, PT ;  /* 0x000000ff3900720c */ /* 0x000fe40003f26270 */
[----:B------:R-:W3:Y:S04]  /*72c0*/  LDL.LU R57, [R1+0x29c] ;  /* 0x00029c0001397983 */ /* 0x000ee80000300800 */
[----:B------:R-:W3:Y:S01]  /*72d0*/  LDL.LU R54, [R1+0x2a0] ;  /* 0x0002a00001367983 */ /* 0x000ee20000300800 */
[----:B------:R-:W-:Y:S01]  /*72e0*/  @!P0 IMAD.IADD R2, R2, 0x1, -R58 ;  /* 0x0000000102028824 */ /* 0x000fe200078e0a3a */
[----:B------:R-:W-:Y:S02]  /*72f0*/  IABS R17, R55 ;  /* 0x0000003700117213 */ /* 0x000fe40000000000 */
[----:B------:R-:W-:-:S02]  /*7300*/  ISETP.GE.AND P0, PT, R55, RZ, PT ;  /* 0x000000ff3700720c */ /* 0x000fc40003f06270 */
[----:B------:R-:W3:Y:S01]  /*7310*/  LDL.LU R55, [R1+0x2a4] ;  /* 0x0002a40001377983 */ /* 0x000ee20000300800 */
[----:B------:R-:W-:-:S04]  /*7320*/  IMAD.HI.U32 R14, R10, R17, RZ ;  /* 0x000000110a0e7227 */ /* 0x000fc800078e00ff */
[----:B------:R-:W-:-:S04]  /*7330*/  IMAD.MOV R14, RZ, RZ, -R14 ;  /* 0x000000ffff0e7224 */ /* 0x000fc800078e0a0e */
[C---:B------:R-:W-:Y:S01]  /*7340*/  IMAD R17, R58.reuse, R14, R17 ;  /* 0x0000000e3a117224 */ /* 0x040fe200078e0211 */
[----:B------:R-:W-:-:S04]  /*7350*/  ISETP.GT.U32.AND P6, PT, R58, R41, PT ;  /* 0x000000293a00720c */ /* 0x000fc80003fc4070 */
[----:B------:R-:W-:Y:S02]  /*7360*/  ISETP.GT.U32.AND P3, PT, R58, R17, PT ;  /* 0x000000113a00720c */ /* 0x000fe40003f64070 */
[----:B------:R-:W-:Y:S01]  /*7370*/  IABS R11, R50 ;  /* 0x00000032000b7213 */ /* 0x000fe20000000000 */
[----:B------:R-:W-:-:S04]  /*7380*/  IMAD.HI.U32 R13, R10, R16, RZ ;  /* 0x000000100a0d7227 */ /* 0x000fc800078e00ff */
[----:B------:R-:W-:Y:S01]  /*7390*/  IMAD.HI.U32 R0, R10, R11, RZ ;  /* 0x0000000b0a007227 */ /* 0x000fe200078e00ff */
[----:B------:R-:W-:-:S03]  /*73a0*/  IADD3 R13, PT, PT, -R13, RZ, RZ ;  /* 0x000000ff0d0d7210 */ /* 0x000fc60007ffe1ff */
[--C-:B------:R-:W-:Y:S02]  /*73b0*/  @!P6 IMAD.IADD R41, R41, 0x1, -R58.reuse ;  /* 0x000000012929e824 */ /* 0x100fe400078e0a3a */
[----:B------:R-:W-:Y:S02]  /*73c0*/  @!P3 IMAD.IADD R17, R17, 0x1, -R58 ;  /* 0x000000011111b824 */ /* 0x000fe400078e0a3a */
[----:B------:R-:W-:Y:S02]  /*73d0*/  IMAD.MOV R0, RZ, RZ, -R0 ;  /* 0x000000ffff007224 */ /* 0x000fe400078e0a00 */
[C---:B------:R-:W-:Y:S02]  /*73e0*/  IMAD R16, R58.reuse, R13, R16 ;  /* 0x0000000d3a107224 */ /* 0x040fe400078e0210 */
[----:B------:R-:W-:Y:S01]  /*73f0*/  @!P5 IMAD.MOV R41, RZ, RZ, -R41 ;  /* 0x000000ffff29d224 */ /* 0x000fe200078e0a29 */
[C---:B------:R-:W-:Y:S01]  /*7400*/  ISETP.GT.U32.AND P5, PT, R58.reuse, R17, PT ;  /* 0x000000113a00720c */ /* 0x040fe20003fa4070 */
[C---:B------:R-:W-:Y:S01]  /*7410*/  IMAD R11, R58.reuse, R0, R11 ;  /* 0x000000003a0b7224 */ /* 0x040fe200078e020b */
[C---:B------:R-:W-:Y:S01]  /*7420*/  ISETP.GT.U32.AND P6, PT, R58.reuse, R16, PT ;  /* 0x000000103a00720c */ /* 0x040fe20003fc4070 */
[----:B------:R-:W-:Y:S01]  /*7430*/  @!P4 IMAD.MOV R2, RZ, RZ, -R2 ;  /* 0x000000ffff02c224 */ /* 0x000fe200078e0a02 */
[C---:B------:R-:W-:Y:S01]  /*7440*/  ISETP.GT.U32.AND P3, PT, R58.reuse, R21, PT ;  /* 0x000000153a00720c */ /* 0x040fe20003f64070 */
[----:B------:R-:W-:Y:S01]  /*7450*/  STL [R1+0x23f8], R41 ;  /* 0x0023f82901007387 */ /* 0x000fe20000100800 */
[----:B------:R-:W-:-:S03]  /*7460*/  ISETP.GT.U32.AND P4, PT, R58, R11, PT ;  /* 0x0000000b3a00720c */ /* 0x000fc60003f84070 */
[----:B------:R1:W-:Y:S04]  /*7470*/  STL [R1+0x68], R2 ;  /* 0x0000680201007387 */ /* 0x0003e80000100800 */
[--C-:B------:R-:W-:Y:S02]  /*7480*/  @!P5 IMAD.IADD R17, R17, 0x1, -R58.reuse ;  /* 0x000000011111d824 */ /* 0x100fe400078e0a3a */
[----:B------:R-:W-:Y:S01]  /*7490*/  @!P6 IMAD.IADD R16, R16, 0x1, -R58 ;  /* 0x000000011010e824 */ /* 0x000fe200078e0a3a */
[----:B----4-:R-:W-:-:S05]  /*74a0*/  IABS R15, R52 ;  /* 0x00000034000f7213 */ /* 0x010fca0000000000 */
[----:B------:R-:W-:-:S04]  /*74b0*/  IMAD.HI.U32 R0, R10, R15, RZ ;  /* 0x0000000f0a007227 */ /* 0x000fc800078e00ff */
[----:B------:R-:W-:-:S04]  /*74c0*/  IMAD.MOV R0, RZ, RZ, -R0 ;  /* 0x000000ffff007224 */ /* 0x000fc800078e0a00 */
[----:B------:R-:W-:-:S05]  /*74d0*/  IMAD R15, R58, R0, R15 ;  /* 0x000000003a0f7224 */ /* 0x000fca00078e020f */
[C---:B------:R-:W-:Y:S02]  /*74e0*/  ISETP.GT.U32.AND P5, PT, R58.reuse, R15, PT ;  /* 0x0000000f3a00720c */ /* 0x040fe40003fa4070 */
[----:B------:R-:W-:Y:S01]  /*74f0*/  ISETP.GT.U32.AND P6, PT, R58, R16, PT ;  /* 0x000000103a00720c */ /* 0x000fe20003fc4070 */
[--C-:B------:R-:W-:Y:S02]  /*7500*/  @!P3 IMAD.IADD R21, R21, 0x1, -R58.reuse ;  /* 0x000000011515b824 */ /* 0x100fe400078e0a3a */
[----:B------:R-:W-:Y:S02]  /*7510*/  @!P4 IMAD.IADD R11, R11, 0x1, -R58 ;  /* 0x000000010b0bc824 */ /* 0x000fe400078e0a3a */
[----:B0-----:R-:W-:Y:S02]  /*7520*/  IMAD.MOV.U32 R5, RZ, RZ, R21 ;  /* 0x000000ffff057224 */ /* 0x001fe400078e0015 */
[----:B------:R-:W-:-:S04]  /*7530*/  IMAD.MOV.U32 R4, RZ, RZ, R17 ;  /* 0x000000ffff047224 */ /* 0x000fc800078e0011 */
[----:B------:R-:W-:Y:S02]  /*7540*/  @!P5 IMAD.IADD R15, R15, 0x1, -R58 ;  /* 0x000000010f0fd824 */ /* 0x000fe400078e0a3a */
[----:B------:R-:W-:Y:S01]  /*7550*/  @!P2 IMAD.MOV R5, RZ, RZ, -R5 ;  /* 0x000000ffff05a224 */ /* 0x000fe200078e0a05 */
[----:B------:R-:W-:Y:S01]  /*7560*/  ISETP.GT.U32.AND P2, PT, R58, R11, PT ;  /* 0x0000000b3a00720c */ /* 0x000fe20003f44070 */
[----:B------:R-:W-:Y:S02]  /*7570*/  @!P0 IMAD.MOV R4, RZ, RZ, -R4 ;  /* 0x000000ffff048224 */ /* 0x000fe400078e0a04 */
[----:B------:R-:W-:Y:S01]  /*7580*/  @!P6 IMAD.IADD R16, R16, 0x1, -R58 ;  /* 0x000000011010e824 */ /* 0x000fe200078e0a3a */
[----:B------:R-:W-:Y:S02]  /*7590*/  ISETP.GE.AND P6, PT, R52, RZ, PT ;  /* 0x000000ff3400720c */ /* 0x000fe40003fc6270 */
[----:B------:R-:W-:Y:S02]  /*75a0*/  ISETP.GE.AND P3, PT, R50, RZ, PT ;  /* 0x000000ff3200720c */ /* 0x000fe40003f66270 */
[----:B------:R-:W-:-:S05]  /*75b0*/  ISETP.GT.U32.AND P0, PT, R58, R15, PT ;  /* 0x0000000f3a00720c */ /* 0x000fca0003f04070 */
[----:B------:R-:W-:-:S08]  /*75c0*/  @!P2 IMAD.IADD R11, R11, 0x1, -R58 ;  /* 0x000000010b0ba824 */ /* 0x000fd000078e0a3a */
[----:B------:R-:W-:Y:S01]  /*75d0*/  @!P0 IMAD.IADD R15, R15, 0x1, -R58 ;  /* 0x000000010f0f8824 */ /* 0x000fe200078e0a3a */
[----:B--2---:R-:W-:-:S05]  /*75e0*/  IABS R14, R56 ;  /* 0x00000038000e7213 */ /* 0x004fca0000000000 */
[----:B-1----:R-:W-:-:S04]  /*75f0*/  IMAD.HI.U32 R2, R10, R14, RZ ;  /* 0x0000000e0a027227 */ /* 0x002fc800078e00ff */
[----:B------:R-:W-:Y:S01]  /*7600*/  IMAD.MOV R2, RZ, RZ, -R2 ;  /* 0x000000ffff027224 */ /* 0x000fe200078e0a02 */
[----:B------:R-:W-:-:S03]  /*7610*/  IABS R13, R51 ;  /* 0x00000033000d7213 */ /* 0x000fc60000000000 */
[----:B------:R-:W-:Y:S01]  /*7620*/  IMAD R14, R58, R2, R14 ;  /* 0x000000023a0e7224 */ /* 0x000fe200078e020e */
[----:B------:R-:W-:Y:S01]  /*7630*/  ISETP.GE.AND P4, PT, R56, RZ, PT ;  /* 0x000000ff3800720c */ /* 0x000fe20003f86270 */
[----:B------:R-:W-:Y:S01]  /*7640*/  IMAD.HI.U32 R0, R10, R13, RZ ;  /* 0x0000000d0a007227 */ /* 0x000fe200078e00ff */
[----:B------:R-:W2:Y:S02]  /*7650*/  LDL.LU R56, [R1+0x2a8] ;  /* 0x0002a80001387983 */ /* 0x000ea40000300800 */
[----:B------:R-:W-:Y:S02]  /*7660*/  ISETP.GT.U32.AND P5, PT, R58, R14, PT ;  /* 0x0000000e3a00720c */ /* 0x000fe40003fa4070 */
[----:B------:R-:W-:Y:S01]  /*7670*/  IADD3 R0, PT, PT, -R0, RZ, RZ ;  /* 0x000000ff00007210 */ /* 0x000fe20007ffe1ff */
[----:B------:R-:W4:Y:S04]  /*7680*/  LDL.LU R52, [R1+0x2ac] ;  /* 0x0002ac0001347983 */ /* 0x000f280000300800 */
[----:B------:R-:W-:Y:S01]  /*7690*/  STL [R1+0x5c], R5 ;  /* 0x00005c0501007387 */ /* 0x000fe20000100800 */
[----:B------:R-:W-:-:S03]  /*76a0*/  IMAD R13, R58, R0, R13 ;  /* 0x000000003a0d7224 */ /* 0x000fc600078e020d */
[----:B------:R0:W-:Y:S02]  /*76b0*/  STL [R1+0x64], R4 ;  /* 0x0000640401007387 */ /* 0x0001e40000100800 */
[----:B------:R-:W-:Y:S02]  /*76c0*/  @!P5 IMAD.IADD R14, R14, 0x1, -R58 ;  /* 0x000000010e0ed824 */ /* 0x000fe400078e0a3a */
[----:B0-----:R-:W-:-:S03]  /*76d0*/  IMAD.MOV.U32 R4, RZ, RZ, R16 ;  /* 0x000000ffff047224 */ /* 0x001fc600078e0010 */
[C---:B------:R-:W-:Y:S01]  /*76e0*/  ISETP.GT.U32.AND P5, PT, R58.reuse, R14, PT ;  /* 0x0000000e3a00720c */ /* 0x040fe20003fa4070 */
[----:B------:R-:W-:Y:S01]  /*76f0*/  @!P1 IMAD.MOV R4, RZ, RZ, -R4 ;  /* 0x000000ffff049224 */ /* 0x000fe200078e0a04 */
[----:B------:R-:W-:-:S04]  /*7700*/  ISETP.GT.U32.AND P1, PT, R58, R13, PT ;  /* 0x0000000d3a00720c */ /* 0x000fc80003f24070 */
[----:B------:R0:W-:Y:S01]  /*7710*/  STL [R1+0x60], R4 ;  /* 0x0000600401007387 */ /* 0x0001e20000100800 */
[----:B---3--:R-:W-:Y:S02]  /*7720*/  IABS R2, R57 ;  /* 0x0000003900027213 */ /* 0x008fe40000000000 */
[----:B0-----:R-:W-:-:S06]  /*7730*/  MOV R4, R11 ;  /* 0x0000000b00047202 */ /* 0x001fcc0000000f00 */
[--C-:B------:R-:W-:Y:S01]  /*7740*/  @!P1 IMAD.IADD R13, R13, 0x1, -R58.reuse ;  /* 0x000000010d0d9824 */ /* 0x100fe200078e0a3a */
[----:B------:R-:W-:Y:S01]  /*7750*/  ISETP.GE.AND P1, PT, R57, RZ, PT ;  /* 0x000000ff3900720c */ /* 0x000fe20003f26270 */
[----:B------:R-:W-:Y:S01]  /*7760*/  @!P5 IMAD.IADD R14, R14, 0x1, -R58 ;  /* 0x000000010e0ed824 */ /* 0x000fe200078e0a3a */
[----:B------:R-:W3:Y:S01]  /*7770*/  LDL.LU R57, [R1+0x2b0] ;  /* 0x0002b00001397983 */ /* 0x000ee20000300800 */
[----:B------:R-:W-:Y:S02]  /*7780*/  @!P3 IMAD.MOV R4, RZ, RZ, -R4 ;  /* 0x000000ffff04b224 */ /* 0x000fe400078e0a04 */
[----:B------:R-:W-:Y:S01]  /*7790*/  IMAD.MOV.U32 R5, RZ, RZ, R15 ;  /* 0x000000ffff057224 */ /* 0x000fe200078e000f */
[----:B------:R-:W3:Y:S04]  /*77a0*/  LDL.LU R45, [R1+0x2b4] ;  /* 0x0002b400012d7983 */ /* 0x000ee80000300800 */
[----:B------:R0:W-:Y:S01]  /*77b0*/  STL [R1+0x44], R4 ;  /* 0x0000440401007387 */ /* 0x0001e20000100800 */
[----:B------:R-:W-:-:S02]  /*77c0*/  @!P6 IMAD.MOV R5, RZ, RZ, -R5 ;  /* 0x000000ffff05e224 */ /* 0x000fc400078e0a05 */
[----:B0-----:R-:W-:-:S04]  /*77d0*/  IMAD.MOV.U32 R4, RZ, RZ, R14 ;  /* 0x000000ffff047224 */ /* 0x001fc800078e000e */
[----:B------:R-:W-:Y:S01]  /*77e0*/  @!P4 IMAD.MOV R4, RZ, RZ, -R4 ;  /* 0x000000ffff04c224 */ /* 0x000fe200078e0a04 */
[----:B------:R-:W-:Y:S01]  /*77f0*/  STL [R1+0x48], R5 ;  /* 0x0000480501007387 */ /* 0x000fe20000100800 */
[----:B------:R-:W-:Y:S02]  /*7800*/  IABS R0, R54 ;  /* 0x0000003600007213 */ /* 0x000fe40000000000 */
[----:B------:R-:W-:Y:S01]  /*7810*/  ISETP.GE.AND P6, PT, R54, RZ, PT ;  /* 0x000000ff3600720c */ /* 0x000fe20003fc6270 */
[----:B------:R0:W-:Y:S04]  /*7820*/  STL [R1+0x54], R4 ;  /* 0x0000540401007387 */ /* 0x0001e80000100800 */
[----:B------:R-:W3:Y:S01]  /*7830*/  LDL.LU R54, [R1+0x2b8] ;  /* 0x0002b80001367983 */ /* 0x000ee20000300800 */
        /* <DEDUP_REMOVED lines=9> */
[----:B------:R-:W3:Y:S01]  /*78d0*/  LDL.LU R55, [R1+0x2bc] ;  /* 0x0002bc0001377983 */ /* 0x000ee20000300800 */
[----:B------:R-:W-:-:S03]  /*78e0*/  IMAD.HI.U32 R17, R10, R0, RZ ;  /* 0x000000000a117227 */ /* 0x000fc600078e00ff */
[----:B------:R-:W3:Y:S01]  /*78f0*/  LDL.LU R61, [R1+0x2c0] ;  /* 0x0002c000013d7983 */ /* 0x000ee20000300800 */
[----:B------:R-:W-:Y:S01]  /*7900*/  IMAD.HI.U32 R16, R10, R21, RZ ;  /* 0x000000150a107227 */ /* 0x000fe200078e00ff */
[C---:B------:R-:W-:Y:S02]  /*7910*/  ISETP.GT.U32.AND P3, PT, R58.reuse, R2, PT ;  /* 0x000000023a00720c */ /* 0x040fe40003f64070 */
[----:B------:R-:W-:Y:S01]  /*7920*/  ISETP.GE.AND P2, PT, R51, RZ, PT ;  /* 0x000000ff3300720c */ /* 0x000fe20003f46270 */
[----:B------:R-:W-:Y:S01]  /*7930*/  IMAD.MOV R17, RZ, RZ, -R17 ;  /* 0x000000ffff117224 */ /* 0x000fe200078e0a11 */
[----:B------:R-:W3:Y:S01]  /*7940*/  LDL.LU R27, [R1+0x2c4] ;  /* 0x0002c400011b7983 */ /* 0x000ee20000300800 */
[----:B------:R-:W-:Y:S02]  /*7950*/  IMAD.MOV R16, RZ, RZ, -R16 ;  /* 0x000000ffff107224 */ /* 0x000fe400078e0a10 */
[C---:B------:R-:W-:Y:S02]  /*7960*/  IMAD R0, R58.reuse, R17, R0 ;  /* 0x000000113a007224 */ /* 0x040fe400078e0200 */
[----:B------:R-:W-:-:S03]  /*7970*/  IMAD R21, R58, R16, R21 ;  /* 0x000000103a157224 */ /* 0x000fc600078e0215 */
[C---:B------:R-:W-:Y:S02]  /*7980*/  ISETP.GT.U32.AND P5, PT, R58.reuse, R0, PT ;  /* 0x000000003a00720c */ /* 0x040fe40003fa4070 */
[----:B------:R-:W-:-:S11]  /*7990*/  ISETP.GT.U32.AND P4, PT, R58, R21, PT ;  /* 0x000000153a00720c */ /* 0x000fd60003f84070 */
[--C-:B------:R-:W-:Y:S02]  /*79a0*/  @!P5 IMAD.IADD R0, R0, 0x1, -R58.reuse ;  /* 0x000000010000d824 */ /* 0x100fe400078e0a3a */
[----:B------:R-:W-:-:S03]  /*79b0*/  @!P4 IMAD.IADD R21, R21, 0x1, -R58 ;  /* 0x000000011515c824 */ /* 0x000fc600078e0a3a */
[----:B------:R-:W-:Y:S01]  /*79c0*/  ISETP.GT.U32.AND P4, PT, R58, R0, PT ;  /* 0x000000003a00720c */ /* 0x000fe20003f84070 */
[----:B0-----:R-:W-:Y:S02]  /*79d0*/  IMAD.MOV.U32 R4, RZ, RZ, R13 ;  /* 0x000000ffff047224 */ /* 0x001fe400078e000d */
[----:B------:R-:W-:Y:S02]  /*79e0*/  @!P3 IMAD.IADD R2, R2, 0x1, -R58 ;  /* 0x000000010202b824 */ /* 0x000fe400078e0a3a */
[----:B------:R-:W-:-:S08]  /*79f0*/  @!P2 IMAD.MOV R4, RZ, RZ, -R4 ;  /* 0x000000ffff04a224 */ /* 0x000fd000078e0a04 */
[----:B------:R-:W-:Y:S02]  /*7a00*/  @!P4 IMAD.IADD R0, R0, 0x1, -R58 ;  /* 0x000000010000c824 */ /* 0x000fe400078e0a3a */
[----:B------:R-:W-:Y:S01]  /*7a10*/  @!P1 IMAD.MOV R2, RZ, RZ, -R2 ;  /* 0x000000ffff029224 */ /* 0x000fe200078e0a02 */
[----:B------:R0:W-:Y:S04]  /*7a20*/  STL [R1+0x50], R4 ;  /* 0x0000500401007387 */ /* 0x0001e80000100800 */
[----:B------:R1:W-:Y:S04]  /*7a30*/  STL [R1+0x4c], R2 ;  /* 0x00004c0201007387 */ /* 0x0003e80000100800 */
[----:B------:R-:W3:Y:S01]  /*7a40*/  LDL.LU R32, [R1+0x2c8] ;  /* 0x0002c80001207983 */ /* 0x000ee20000300800 */
[----:B0-----:R-:W-:-:S03]  /*7a50*/  IMAD.MOV.U32 R4, RZ, RZ, R0 ;  /* 0x000000ffff047224 */ /* 0x001fc600078e0000 */
[----:B------:R-:W3:Y:S01]  /*7a60*/  LDL.LU R34, [R1+0x2cc] ;  /* 0x0002cc0001227983 */ /* 0x000ee20000300800 */
[----:B------:R-:W-:Y:S01]  /*7a70*/  @!P6 IMAD.MOV R4, RZ, RZ, -R4 ;  /* 0x000000ffff04e224 */ /* 0x000fe200078e0a04 */
[----:B------:R-:W-:Y:S02]  /*7a80*/  ISETP.GT.U32.AND P2, PT, R58, R21, PT ;  /* 0x000000153a00720c */ /* 0x000fe40003f44070 */
[----:B------:R-:W3:Y:S11]  /*7a90*/  LDL.LU R37, [R1+0x2d0] ;  /* 0x0002d00001257983 */ /* 0x000ef60000300800 */
[----:B------:R-:W-:-:S04]  /*7aa0*/  @!P2 IMAD.IADD R21, R21, 0x1, -R58 ;  /* 0x000000011515a824 */ /* 0x000fc800078e0a3a */
[----:B------:R-:W-:Y:S01]  /*7ab0*/  @!P0 IMAD.MOV R21, RZ, RZ, -R21 ;  /* 0x000000ffff158224 */ /* 0x000fe200078e0a15 */
[----:B--2---:R-:W-:-:S05]  /*7ac0*/  IABS R35, R56 ;  /* 0x0000003800237213 */ /* 0x004fca0000000000 */
[----:B------:R-:W-:Y:S01]  /*7ad0*/  IMAD.HI.U32 R11, R10, R35, RZ ;  /* 0x000000230a0b7227 */ /* 0x000fe200078e00ff */
[----:B----4-:R-:W-:-:S03]  /*7ae0*/  IABS R50, R52 ;  /* 0x0000003400327213 */ /* 0x010fc60000000000 */
[----:B------:R-:W-:-:S04]  /*7af0*/  IMAD.MOV R11, RZ, RZ, -R11 ;  /* 0x000000ffff0b7224 */ /* 0x000fc800078e0a0b */
[----:B------:R-:W-:Y:S02]  /*7b00*/  IMAD R35, R58, R11, R35 ;  /* 0x0000000b3a237224 */ /* 0x000fe400078e0223 */
[----:B------:R-:W-:-:S04]  /*7b10*/  IMAD.HI.U32 R11, R10, R50, RZ ;  /* 0x000000320a0b7227 */ /* 0x000fc800078e00ff */
[----:B------:R-:W-:-:S04]  /*7b20*/  IMAD.MOV R11, RZ, RZ, -R11 ;  /* 0x000000ffff0b7224 */ /* 0x000fc800078e0a0b */
[----:B------:R-:W-:Y:S01]  /*7b30*/  IMAD R50, R58, R11, R50 ;  /* 0x0000000b3a327224 */ /* 0x000fe200078e0232 */
[----:B------:R-:W-:-:S04]  /*7b40*/  ISETP.GE.AND P5, PT, R56, RZ, PT ;  /* 0x000000ff3800720c */ /* 0x000fc80003fa6270 */
[----:B------:R-:W-:Y:S02]  /*7b50*/  ISETP.GT.U32.AND P4, PT, R58, R50, PT ;  /* 0x000000323a00720c */ /* 0x000fe40003f84070 */
[----:B---3--:R-:W-:-:S11]  /*7b60*/  IABS R56, R57 ;  /* 0x0000003900387213 */ /* 0x008fd60000000000 */
[----:B------:R-:W-:Y:S02]  /*7b70*/  @!P4 IMAD.IADD R50, R50, 0x1, -R58 ;  /* 0x000000013232c824 */ /* 0x000fe400078e0a3a */
[----:B------:R-:W-:-:S04]  /*7b80*/  IMAD.HI.U32 R11, R10, R56, RZ ;  /* 0x000000380a0b7227 */ /* 0x000fc800078e00ff */
[----:B------:R-:W-:Y:S01]  /*7b90*/  IMAD.MOV R11, RZ, RZ, -R11 ;  /* 0x000000ffff0b7224 */ /* 0x000fe200078e0a0b */
[----:B------:R-:W-:-:S03]  /*7ba0*/  ISETP.GT.U32.AND P6, PT, R58, R50, PT ;  /* 0x000000323a00720c */ /* 0x000fc60003fc4070 */
[----:B------:R-:W-:Y:S01]  /*7bb0*/  IMAD R56, R58, R11, R56 ;  /* 0x0000000b3a387224 */ /* 0x000fe200078e0238 */
[----:B------:R-:W-:-:S05]  /*7bc0*/  IABS R40, R54 ;  /* 0x0000003600287213 */ /* 0x000fca0000000000 */
[----:B------:R-:W-:-:S04]  /*7bd0*/  IMAD.HI.U32 R11, R10, R40, RZ ;  /* 0x000000280a0b7227 */ /* 0x000fc800078e00ff */
[----:B------:R-:W-:-:S04]  /*7be0*/  IMAD.MOV R11, RZ, RZ, -R11 ;  /* 0x000000ffff0b7224 */ /* 0x000fc800078e0a0b */
[----:B------:R-:W-:Y:S02]  /*7bf0*/  IMAD R40, R58, R11, R40 ;  /* 0x0000000b3a287224 */ /* 0x000fe400078e0228 */
[----:B------:R-:W-:-:S03]  /*7c00*/  @!P6 IMAD.IADD R50, R50, 0x1, -R58 ;  /* 0x000000013232e824 */ /* 0x000fc600078e0a3a */
[----:B------:R-:W-:Y:S02]  /*7c10*/  ISETP.GT.U32.AND P6, PT, R58, R40, PT ;  /* 0x000000283a00720c */ /* 0x000fe40003fc4070 */
[----:B------:R-:W-:Y:S02]  /*7c20*/  ISETP.GE.AND P2, PT, R57, RZ, PT ;  /* 0x000000ff3900720c */ /* 0x000fe40003f46270 */
[----:B------:R-:W2:Y:S09]  /*7c30*/  LDL.LU R57, [R1+0x2d4] ;  /* 0x0002d40001397983 */ /* 0x000eb20000300800 */
[----:B------:R-:W-:-:S05]  /*7c40*/  @!P6 IMAD.IADD R40, R40, 0x1, -R58 ;  /* 0x000000012828e824 */ /* 0x000fca00078e0a3a */
[----:B------:R-:W-:Y:S01]  /*7c50*/  ISETP.GT.U32.AND P0, PT, R58, R40, PT ;  /* 0x000000283a00720c */ /* 0x000fe20003f04070 */
[----:B------:R0:W-:Y:S01]  /*7c60*/  STL [R1+0x40], R4 ;  /* 0x0000400401007387 */ /* 0x0001e20000100800 */
[----:B------:R-:W-:-:S11]  /*7c70*/  IABS R42, R55 ;  /* 0x00000037002a7213 */ /* 0x000fd60000000000 */
[----:B------:R-:W-:Y:S01]  /*7c80*/  @!P0 IMAD.IADD R40, R40, 0x1, -R58 ;  /* 0x0000000128288824 */ /* 0x000fe200078e0a3a */
[----:B------:R-:W-:Y:S02]  /*7c90*/  ISETP.GE.AND P0, PT, R55, RZ, PT ;  /* 0x000000ff3700720c */ /* 0x000fe40003f06270 */
[----:B------:R-:W3:Y:S01]  /*7ca0*/  LDL.LU R55, [R1+0x2d8] ;  /* 0x0002d80001377983 */ /* 0x000ee20000300800 */
[----:B------:R-:W-:-:S13]  /*7cb0*/  ISETP.GT.U32.AND P3, PT, R58, R35, PT ;  /* 0x000000233a00720c */ /* 0x000fda0003f64070 */
[----:B------:R-:W-:-:S04]  /*7cc0*/  @!P3 IADD3 R35, PT, PT, R35, -R58, RZ ;  /* 0x8000003a2323b210 */ /* 0x000fc80007ffe0ff */
[----:B------:R-:W-:Y:S02]  /*7cd0*/  ISETP.GT.U32.AND P3, PT, R58, R35, PT ;  /* 0x000000233a00720c */ /* 0x000fe40003f64070 */
[----:B------:R-:W-:-:S11]  /*7ce0*/  IABS R14, R45 ;  /* 0x0000002d000e7213 */ /* 0x000fd60000000000 */
[----:B------:R-:W-:Y:S01]  /*7cf0*/  @!P3 IMAD.IADD R35, R35, 0x1, -R58 ;  /* 0x000000012323b824 */ /* 0x000fe200078e0a3a */
[----:B------:R-:W-:Y:S01]  /*7d00*/  ISETP.GT.U32.AND P3, PT, R58, R56, PT ;  /* 0x000000383a00720c */ /* 0x000fe20003f64070 */
[----:B-1----:R-:W-:Y:S01]  /*7d10*/  IMAD.HI.U32 R2, R10, R14, RZ ;  /* 0x0000000e0a027227 */ /* 0x002fe200078e00ff */
[----:B------:R-:W-:-:S03]  /*7d20*/  IABS R16, R61 ;  /* 0x0000003d00107213 */ /* 0x000fc60000000000 */
[----:B------:R-:W-:-:S08]  /*7d30*/  IMAD.MOV R2, RZ, RZ, -R2 ;  /* 0x000000ffff027224 */ /* 0x000fd000078e0a02 */
[----:B------:R-:W-:Y:S02]  /*7d40*/  @!P3 IMAD.IADD R56, R56, 0x1, -R58 ;  /* 0x000000013838b824 */ /* 0x000fe400078e0a3a */
[----:B------:R-:W-:Y:S02]  /*7d50*/  IMAD R14, R58, R2, R14 ;  /* 0x000000023a0e7224 */ /* 0x000fe400078e020e */
[----:B------:R-:W-:Y:S01]  /*7d60*/  IMAD.HI.U32 R2, R10, R42, RZ ;  /* 0x0000002a0a027227 */ /* 0x000fe200078e00ff */
[----:B------:R-:W-:-:S03]  /*7d70*/  ISETP.GT.U32.AND P3, PT, R58, R56, PT ;  /* 0x000000383a00720c */ /* 0x000fc60003f64070 */
[----:B------:R-:W-:Y:S01]  /*7d80*/  IMAD.HI.U32 R0, R10, R16, RZ ;  /* 0x000000100a007227 */ /* 0x000fe200078e00ff */
[C---:B------:R-:W-:Y:S02]  /*7d90*/  ISETP.GT.U32.AND P4, PT, R58.reuse, R14, PT ;  /* 0x0000000e3a00720c */ /* 0x040fe40003f84070 */
[----:B------:R-:W-:Y:S01]  /*7da0*/  IABS R25, R27 ;  /* 0x0000001b00197213 */ /* 0x000fe20000000000 */
[----:B------:R-:W-:Y:S02]  /*7db0*/  IMAD.MOV R2, RZ, RZ, -R2 ;  /* 0x000000ffff027224 */ /* 0x000fe400078e0a02 */
[----:B------:R-:W-:Y:S02]  /*7dc0*/  IMAD.MOV R0, RZ, RZ, -R0 ;  /* 0x000000ffff007224 */ /* 0x000fe400078e0a00 */
[C---:B------:R-:W-:Y:S02]  /*7dd0*/  IMAD R42, R58.reuse, R2, R42 ;  /* 0x000000023a2a7224 */ /* 0x040fe400078e022a */
[----:B------:R-:W-:-:S02]  /*7de0*/  IMAD R16, R58, R0, R16 ;  /* 0x000000003a107224 */ /* 0x000fc400078e0210 */
[----:B------:R-:W-:Y:S01]  /*7df0*/  IMAD.HI.U32 R0, R10, R25, RZ ;  /* 0x000000190a007227 */ /* 0x000fe200078e00ff */
[----:B------:R-:W-:Y:S02]  /*7e00*/  @!P3 IADD3 R56, PT, PT, R56, -R58, RZ ;  /* 0x8000003a3838b210 */ /* 0x000fe40007ffe0ff */
[----:B------:R-:W-:Y:S01]  /*7e10*/  ISETP.GT.U32.AND P3, PT, R58, R42, PT ;  /* 0x0000002a3a00720c */ /* 0x000fe20003f64070 */
[----:B------:R-:W-:Y:S02]  /*7e20*/  IMAD.MOV R0, RZ, RZ, -R0 ;  /* 0x000000ffff007224 */ /* 0x000fe400078e0a00 */
[----:B------:R-:W-:Y:S02]  /*7e30*/  @!P4 IMAD.IADD R14, R14, 0x1, -R58 ;  /* 0x000000010e0ec824 */ /* 0x000fe400078e0a3a */
[C---:B------:R-:W-:Y:S01]  /*7e40*/  IMAD R25, R58.reuse, R0, R25 ;  /* 0x000000003a197224 */ /* 0x040fe200078e0219 */
[----:B------:R-:W-:Y:S02]  /*7e50*/  IABS R29, R34 ;  /* 0x00000022001d7213 */ /* 0x000fe40000000000 */
[----:B------:R-:W-:-:S02]  /*7e60*/  ISETP.GT.U32.AND P4, PT, R58, R14, PT ;  /* 0x0000000e3a00720c */ /* 0x000fc40003f84070 */
[----:B------:R-:W-:Y:S01]  /*7e70*/  ISETP.GT.U32.AND P6, PT, R58, R25, PT ;  /* 0x000000193a00720c */ /* 0x000fe20003fc4070 */
[----:B------:R-:W-:Y:S01]  /*7e80*/  IMAD.HI.U32 R2, R10, R29, RZ ;  /* 0x0000001d0a027227 */ /* 0x000fe200078e00ff */
[----:B------:R-:W-:-:S03]  /*7e90*/  ISETP.GE.AND P1, PT, R52, RZ, PT ;  /* 0x000000ff3400720c */ /* 0x000fc60003f26270 */
[----:B------:R-:W-:Y:S01]  /*7ea0*/  @!P3 IMAD.IADD R42, R42, 0x1, -R58 ;  /* 0x000000012a2ab824 */ /* 0x000fe200078e0a3a */
[----:B------:R-:W-:Y:S01]  /*7eb0*/  ISETP.GE.AND P3, PT, R45, RZ, PT ;  /* 0x000000ff2d00720c */ /* 0x000fe20003f66270 */
[----:B------:R-:W-:Y:S01]  /*7ec0*/  IMAD.MOV R2, RZ, RZ, -R2 ;  /* 0x000000ffff027224 */ /* 0x000fe200078e0a02 */
[----:B------:R-:W4:Y:S03]  /*7ed0*/  LDL.LU R45, [R1+0x2dc] ;  /* 0x0002dc00012d7983 */ /* 0x000f260000300800 */
[--C-:B------:R-:W-:Y:S02]  /*7ee0*/  @!P4 IMAD.IADD R14, R14, 0x1, -R58.reuse ;  /* 0x000000010e0ec824 */ /* 0x100fe400078e0a3a */
[----:B------:R-:W-:Y:S02]  /*7ef0*/  IMAD R29, R58, R2, R29 ;  /* 0x000000023a1d7224 */ /* 0x000fe400078e021d */
[----:B------:R-:W-:-:S02]  /*7f00*/  @!P6 IMAD.IADD R25, R25, 0x1, -R58 ;  /* 0x000000011919e824 */ /* 0x000fc400078e0a3a */
[----:B------:R-:W-:Y:S01]  /*7f10*/  @!P5 IMAD.MOV R35, RZ, RZ, -R35 ;  /* 0x000000ffff23d224 */ /* 0x000fe200078e0a23 */
[C---:B------:R-:W-:Y:S01]  /*7f20*/  ISETP.GT.U32.AND P5, PT, R58.reuse, R42, PT ;  /* 0x0000002a3a00720c */ /* 0x040fe20003fa4070 */
[----:B------:R-:W-:Y:S01]  /*7f30*/  @!P1 IMAD.MOV R50, RZ, RZ, -R50 ;  /* 0x000000ffff329224 */ /* 0x000fe200078e0a32 */
[C---:B------:R-:W-:Y:S01]  /*7f40*/  ISETP.GT.U32.AND P1, PT, R58.reuse, R25, PT ;  /* 0x000000193a00720c */ /* 0x040fe20003f24070 */
[----:B------:R-:W-:Y:S01]  /*7f50*/  @!P3 IMAD.MOV R14, RZ, RZ, -R14 ;  /* 0x000000ffff0eb224 */ /* 0x000fe200078e0a0e */
[C---:B------:R-:W-:Y:S02]  /*7f60*/  ISETP.GT.U32.AND P3, PT, R58.reuse, R29, PT ;  /* 0x0000001d3a00720c */ /* 0x040fe40003f64070 */
[----:B------:R-:W-:Y:S02]  /*7f70*/  ISETP.GT.U32.AND P4, PT, R58, R16, PT ;  /* 0x000000103a00720c */ /* 0x000fe40003f84070 */
[----:B------:R-:W-:-:S05]  /*7f80*/  IABS R51, R37 ;  /* 0x0000002500337213 */ /* 0x000fca0000000000 */
[----:B------:R-:W-:Y:S01]  /*7f90*/  @!P5 IADD3 R42, PT, PT, R42, -R58, RZ ;  /* 0x8000003a2a2ad210 */ /* 0x000fe20007ffe0ff */
[----:B------:R-:W-:-:S04]  /*7fa0*/  IMAD.HI.U32 R0, R10, R51, RZ ;  /* 0x000000330a007227 */ /* 0x000fc800078e00ff */
[--C-:B------:R-:W-:Y:S01]  /*7fb0*/  @!P1 IMAD.IADD R25, R25, 0x1, -R58.reuse ;  /* 0x0000000119199824 */ /* 0x100fe200078e0a3a */
[----:B------:R-:W-:Y:S01]  /*7fc0*/  ISETP.GE.AND P1, PT, R27, RZ, PT ;  /* 0x000000ff1b00720c */ /* 0x000fe20003f26270 */
[--C-:B------:R-:W-:Y:S02]  /*7fd0*/  @!P3 IMAD.IADD R29, R29, 0x1, -R58.reuse ;  /* 0x000000011d1db824 */ /* 0x100fe400078e0a3a */
[----:B------:R-:W-:Y:S01]  /*7fe0*/  @!P4 IMAD.IADD R16, R16, 0x1, -R58 ;  /* 0x000000011010c824 */ /* 0x000fe200078e0a3a */
[----:B------:R-:W-:Y:S01]  /*7ff0*/  ISETP.GE.AND P4, PT, R54, RZ, PT ;  /* 0x000000ff3600720c */ /* 0x000fe20003f86270 */
[----:B------:R-:W-:Y:S01]  /*8000*/  @!P0 IMAD.MOV R42, RZ, RZ, -R42 ;  /* 0x000000ffff2a8224 */ /* 0x000fe200078e0a2a */
[C---:B------:R-:W-:Y:S01]  /*8010*/  ISETP.GT.U32.AND P0, PT, R58.reuse, R29, PT ;  /* 0x0000001d3a00720c */ /* 0x040fe20003f04070 */
[----:B------:R-:W-:Y:S01]  /*8020*/  IMAD.MOV R0, RZ, RZ, -R0 ;  /* 0x000000ffff007224 */ /* 0x000fe200078e0a00 */
[----:B------:R-:W4:Y:S03]  /*8030*/  LDL.LU R54, [R1+0x2e0] ;  /* 0x0002e00001367983 */ /* 0x000f260000300800 */
[----:B------:R-:W-:-:S02]  /*8040*/  IMAD R51, R58, R0, R51 ;  /* 0x000000003a337224 */ /* 0x000fc400078e0233 */
[----:B------:R-:W-:-:S06]  /*8050*/  @!P1 IMAD.MOV R25, RZ, RZ, -R25 ;  /* 0x000000ffff199224 */ /* 0x000fcc00078e0a19 */
[----:B------:R-:W-:Y:S01]  /*8060*/  @!P0 IMAD.IADD R29, R29, 0x1, -R58 ;  /* 0x000000011d1d8824 */ /* 0x000fe200078e0a3a */
[----:B------:R-:W-:-:S13]  /*8070*/  ISETP.GT.U32.AND P6, PT, R58, R16, PT ;  /* 0x000000103a00720c */ /* 0x000fda0003fc4070 */
[----:B------:R-:W-:Y:S01]  /*8080*/  @!P6 IMAD.IADD R16, R16, 0x1, -R58 ;  /* 0x000000011010e824 */ /* 0x000fe200078e0a3a */
[----:B------:R-:W-:Y:S02]  /*8090*/  ISETP.GE.AND P6, PT, R61, RZ, PT ;  /* 0x000000ff3d00720c */ /* 0x000fe40003fc6270 */
[----:B--2---:R-:W-:-:S05]  /*80a0*/  IABS R22, R57 ;  /* 0x0000003900167213 */ /* 0x004fca0000000000 */
[----:B------:R-:W-:Y:S01]  /*80b0*/  IMAD.HI.U32 R0, R10, R22, RZ ;  /* 0x000000160a007227 */ /* 0x000fe200078e00ff */
[----:B------:R-:W-:Y:S02]  /*80c0*/  ISETP.GE.AND P1, PT, R57, RZ, PT ;  /* 0x000000ff3900720c */ /* 0x000fe40003f26270 */
[----:B------:R-:W2:Y:S01]  /*80d0*/  LDL.LU R57, [R1+0x2e4] ;  /* 0x0002e40001397983 */ /* 0x000ea20000300800 */
[----:B------:R-:W-:-:S04]  /*80e0*/  IMAD.MOV R0, RZ, RZ, -R0 ;  /* 0x000000ffff007224 */ /* 0x000fc800078e0a00 */
[----:B------:R-:W-:Y:S01]  /*80f0*/  IMAD R22, R58, R0, R22 ;  /* 0x000000003a167224 */ /* 0x000fe200078e0216 */
[----:B---3--:R-:W-:Y:S02]  /*8100*/  IABS R0, R55 ;  /* 0x0000003700007213 */ /* 0x008fe40000000000 */
[----:B------:R-:W-:Y:S02]  /*8110*/  ISETP.GE.AND P0, PT, R55, RZ, PT ;  /* 0x000000ff3700720c */ /* 0x000fe40003f06270 */
[----:B------:R-:W3:Y:S04]  /*8120*/  LDL.LU R55, [R1+0x2e8] ;  /* 0x0002e80001377983 */ /* 0x000ee80000300800 */
[----:B------:R-:W3:Y:S04]  /*8130*/  LDL.LU R12, [R1+0x2ec] ;  /* 0x0002ec00010c7983 */ /* 0x000ee80000300800 */
[----:B0-----:R-:W3:Y:S04]  /*8140*/  LDL.LU R4, [R1+0x2f0] ;  /* 0x0002f00001047983 */ /* 0x001ee80000300800 */
[----:B------:R-:W3:Y:S04]  /*8150*/  LDL.LU R26, [R1+0x2f4] ;  /* 0x0002f400011a7983 */ /* 0x000ee80000300800 */
[----:B------:R-:W3:Y:S04]  /*8160*/  LDL.LU R20, [R1+0x2f8] ;  /* 0x0002f80001147983 */ /* 0x000ee80000300800 */
[----:B------:R-:W3:Y:S04]  /*8170*/  LDL.LU R61, [R1+0x2fc] ;  /* 0x0002fc00013d7983 */ /* 0x000ee80000300800 */
[----:B------:R-:W3:Y:S04]  /*8180*/  LDL.LU R47, [R1+0x300] ;  /* 0x00030000012f7983 */ /* 0x000ee80000300800 */
[----:B------:R-:W3:Y:S04]  /*8190*/  LDL.LU R28, [R1+0x304] ;  /* 0x00030400011c7983 */ /* 0x000ee80000300800 */
[----:B------:R-:W3:Y:S04]  /*81a0*/  LDL.LU R59, [R1+0x308] ;  /* 0x00030800013b7983 */ /* 0x000ee80000300800 */
[----:B------:R-:W3:Y:S01]  /*81b0*/  LDL.LU R60, [R1+0x30c] ;  /* 0x00030c00013c7983 */ /* 0x000ee20000300800 */
[----:B------:R-:W-:Y:S01]  /*81c0*/  IABS R52, R32 ;  /* 0x0000002000347213 */ /* 0x000fe20000000000 */
[----:B------:R-:W-:-:S02]  /*81d0*/  @!P2 IMAD.MOV R56, RZ, RZ, -R56 ;  /* 0x000000ffff38a224 */ /* 0x000fc400078e0a38 */
[----:B------:R-:W-:Y:S01]  /*81e0*/  @!P4 IMAD.MOV R40, RZ, RZ, -R40 ;  /* 0x000000ffff28c224 */ /* 0x000fe200078e0a28 */
[----:B------:R-:W-:Y:S01]  /*81f0*/  ISETP.GT.U32.AND P5, PT, R58, R51, PT ;  /* 0x000000333a00720c */ /* 0x000fe20003fa4070 */
[----:B------:R-:W-:Y:S01]  /*8200*/  IMAD.HI.U32 R11, R10, R52, RZ ;  /* 0x000000340a0b7227 */ /* 0x000fe200078e00ff */
[----:B------:R-:W-:Y:S01]  /*8210*/  ISETP.GE.AND P3, PT, R34, RZ, PT ;  /* 0x000000ff2200720c */ /* 0x000fe20003f66270 */
[----:B------:R-:W3:Y:S02]  /*8220*/  LDL.LU R49, [R1+0x11c] ;  /* 0x00011c0001317983 */ /* 0x000ee40000300800 */
[----:B------:R-:W-:Y:S02]  /*8230*/  IMAD.MOV R11, RZ, RZ, -R11 ;  /* 0x000000ffff0b7224 */ /* 0x000fe400078e0a0b */
[----:B------:R-:W-:Y:S01]  /*8240*/  IMAD.HI.U32 R2, R10, R0, RZ ;  /* 0x000000000a027227 */ /* 0x000fe200078e00ff */
[----:B------:R-:W3:Y:S03]  /*8250*/  LDL.LU R36, [R1+0x118] ;  /* 0x0001180001247983 */ /* 0x000ee60000300800 */
[C---:B------:R-:W-:Y:S01]  /*8260*/  IMAD R52, R58.reuse, R11, R52 ;  /* 0x0000000b3a347224 */ /* 0x040fe200078e0234 */
[----:B------:R-:W3:Y:S04]  /*8270*/  LDL.LU R9, [R1+0x90] ;  /* 0x0000900001097983 */ /* 0x000ee80000300800 */
[----:B------:R-:W-:Y:S01]  /*8280*/  ISETP.GT.U32.AND P2, PT, R58, R52, PT ;  /* 0x000000343a00720c */ /* 0x000fe20003f44070 */
[----:B------:R-:W-:Y:S01]  /*8290*/  IMAD.MOV R2, RZ, RZ, -R2 ;  /* 0x000000ffff027224 */ /* 0x000fe200078e0a02 */
[----:B------:R-:W3:Y:S11]  /*82a0*/  LDL.LU R48, [R1+0x94] ;  /* 0x0000940001307983 */ /* 0x000ef60000300800 */
[----:B------:R-:W-:Y:S01]  /*82b0*/  @!P2 IMAD.IADD R52, R52, 0x1, -R58 ;  /* 0x000000013434a824 */ /* 0x000fe200078e0a3a */
[----:B------:R-:W3:Y:S04]  /*82c0*/  LDL.LU R23, [R1+0x9c] ;  /* 0x00009c0001177983 */ /* 0x000ee80000300800 */
[----:B------:R-:W-:-:S02]  /*82d0*/  ISETP.GT.U32.AND P4, PT, R58, R52, PT ;  /* 0x000000343a00720c */ /* 0x000fc40003f84070 */
[----:B----4-:R-:W-:Y:S01]  /*82e0*/  IABS R11, R45 ;  /* 0x0000002d000b7213 */ /* 0x010fe20000000000 */
[----:B------:R-:W-:Y:S01]  /*82f0*/  @!P5 IMAD.IADD R51, R51, 0x1, -R58 ;  /* 0x000000013333d824 */ /* 0x000fe200078e0a3a */
[----:B------:R-:W-:Y:S01]  /*8300*/  ISETP.GE.AND P2, PT, R32, RZ, PT ;  /* 0x000000ff2000720c */ /* 0x000fe20003f46270 */
[----:B------:R-:W-:Y:S01]  /*8310*/  IMAD R0, R58, R2, R0 ;  /* 0x000000023a007224 */ /* 0x000fe200078e0200 */
[----:B------:R-:W4:Y:S07]  /*8320*/  LDL.LU R33, [R1+0xa0] ;  /* 0x0000a00001217983 */ /* 0x000f2e0000300800 */
[----:B------:R-:W-:Y:S01]  /*8330*/  @!P4 IMAD.IADD R52, R52, 0x1, -R58 ;  /* 0x000000013434c824 */ /* 0x000fe200078e0a3a */
[----:B------:R-:W-:Y:S01]  /*8340*/  ISETP.GT.U32.AND P4, PT, R58, R22, PT ;  /* 0x000000163a00720c */ /* 0x000fe20003f84070 */
[----:B------:R-:W-:-:S04]  /*8350*/  IMAD.HI.U32 R15, R10, R11, RZ ;  /* 0x0000000b0a0f7227 */ /* 0x000fc800078e00ff */
[----:B------:R-:W-:Y:S02]  /*8360*/  @!P6 IMAD.MOV R16, RZ, RZ, -R16 ;  /* 0x000000ffff10e224 */ /* 0x000fe400078e0a10 */
[----:B------:R-:W-:Y:S01]  /*8370*/  @!P3 IMAD.MOV R29, RZ, RZ, -R29 ;  /* 0x000000ffff1db224 */ /* 0x000fe200078e0a1d */
[----:B------:R-:W-:Y:S01]  /*8380*/  @!P2 IADD3 R52, PT, PT, -R52, RZ, RZ ;  /* 0x000000ff3434a210 */ /* 0x000fe20007ffe1ff */
[----:B------:R-:W4:Y:S04]  /*8390*/  LDL.LU R43, [R1+0xa4] ;  /* 0x0000a400012b7983 */ /* 0x000f280000300800 */
[----:B------:R-:W-:-:S05]  /*83a0*/  @!P4 IMAD.IADD R22, R22, 0x1, -R58 ;  /* 0x000000011616c824 */ /* 0x000fca00078e0a3a */
[C---:B------:R-:W-:Y:S01]  /*83b0*/  ISETP.GT.U32.AND P2, PT, R58.reuse, R22, PT ;  /* 0x000000163a00720c */ /* 0x040fe20003f44070 */
[----:B------:R-:W-:Y:S01]  /*83c0*/  IMAD.MOV R15, RZ, RZ, -R15 ;  /* 0x000000ffff0f7224 */ /* 0x000fe200078e0a0f */
[C---:B------:R-:W-:Y:S02]  /*83d0*/  ISETP.GT.U32.AND P6, PT, R58.reuse, R51, PT ;  /* 0x000000333a00720c */ /* 0x040fe40003fc4070 */
[C---:B------:R-:W-:Y:S01]  /*83e0*/  ISETP.GT.U32.AND P3, PT, R58.reuse, R0, PT ;  /* 0x000000003a00720c */ /* 0x040fe20003f64070 */
[----:B------:R-:W-:Y:S01]  /*83f0*/  IMAD R11, R58, R15, R11 ;  /* 0x0000000f3a0b7224 */ /* 0x000fe200078e020b */
[----:B------:R-:W-:-:S07]  /*8400*/  IABS R17, R54 ;  /* 0x0000003600117213 */ /* 0x000fce0000000000 */
[----:B------:R-:W-:Y:S01]  /*8410*/  @!P2 IMAD.IADD R22, R22, 0x1, -R58 ;  /* 0x000000011616a824 */ /* 0x000fe200078e0a3a */
[----:B------:R-:W-:Y:S01]  /*8420*/  ISETP.GT.U32.AND P2, PT, R58, R11, PT ;  /* 0x0000000b3a00720c */ /* 0x000fe20003f44070 */
[----:B------:R-:W-:-:S04]  /*8430*/  IMAD.HI.U32 R13, R10, R17, RZ ;  /* 0x000000110a0d7227 */ /* 0x000fc800078e00ff */
[--C-:B------:R-:W-:Y:S01]  /*8440*/  @!P6 IMAD.IADD R51, R51, 0x1, -R58.reuse ;  /* 0x000000013333e824 */ /* 0x100fe200078e0a3a */
[----:B------:R-:W-:Y:S01]  /*8450*/  ISETP.GE.AND P6, PT, R45, RZ, PT ;  /* 0x000000ff2d00720c */ /* 0x000fe20003fc6270 */
[----:B------:R-:W-:Y:S02]  /*8460*/  IMAD.MOV R13, RZ, RZ, -R13 ;  /* 0x000000ffff0d7224 */ /* 0x000fe400078e0a0d */
[--C-:B------:R-:W-:Y:S02]  /*8470*/  @!P3 IMAD.IADD R0, R0, 0x1, -R58.reuse ;  /* 0x000000010000b824 */ /* 0x100fe400078e0a3a */
[C---:B------:R-:W-:Y:S02]  /*8480*/  IMAD R17, R58.reuse, R13, R17 ;  /* 0x0000000d3a117224 */ /* 0x040fe400078e0211 */
[----:B------:R-:W-:Y:S01]  /*8490*/  @!P2 IMAD.IADD R11, R11, 0x1, -R58 ;  /* 0x000000010b0ba824 */ /* 0x000fe200078e0a3a */
[----:B------:R-:W-:-:S04]  /*84a0*/  ISETP.GT.U32.AND P3, PT, R58, R0, PT ;  /* 0x000000003a00720c */ /* 0x000fc80003f64070 */
[----:B------:R-:W-:-:S09]  /*84b0*/  ISETP.GT.U32.AND P2, PT, R58, R11, PT ;  /* 0x0000000b3a00720c */ /* 0x000fd20003f44070 */
[----:B------:R-:W-:-:S04]  /*84c0*/  @!P3 IMAD.IADD R0, R0, 0x1, -R58 ;  /* 0x000000010000b824 */ /* 0x000fc800078e0a3a */
[----:B------:R-:W-:Y:S02]  /*84d0*/  @!P2 IMAD.IADD R11, R11, 0x1, -R58 ;  /* 0x000000010b0ba824 */ /* 0x000fe400078e0a3a */
[----:B------:R-:W-:Y:S01]  /*84e0*/  @!P1 IMAD.MOV R22, RZ, RZ, -R22 ;  /* 0x000000ffff169224 */ /* 0x000fe200078e0a16 */
[----:B------:R-:W-:Y:S02]  /*84f0*/  ISETP.GT.U32.AND P1, PT, R58, R17, PT ;  /* 0x000000113a00720c */ /* 0x000fe40003f24070 */
[----:B------:R-:W-:Y:S02]  /*8500*/  ISETP.GE.AND P4, PT, R54, RZ, PT ;  /* 0x000000ff3600720c */ /* 0x000fe40003f86270 */
[----:B------:R-:W-:-:S09]  /*8510*/  ISETP.GE.AND P5, PT, R37, RZ, PT ;  /* 0x000000ff2500720c */ /* 0x000fd20003fa6270 */
[----:B------:R-:W-:-:S04]  /*8520*/  @!P1 IADD3 R17, PT, PT, R17, -R58, RZ ;  /* 0x8000003a11119210 */ /* 0x000fc80007ffe0ff */
[----:B------:R-:W-:Y:S02]  /*8530*/  @!P5 IMAD.MOV R51, RZ, RZ, -R51 ;  /* 0x000000ffff33d224 */ /* 0x000fe400078e0a33 */
[----:B------:R-:W-:Y:S01]  /*8540*/  @!P0 IMAD.MOV R0, RZ, RZ, -R0 ;  /* 0x000000ffff008224 */ /* 0x000fe200078e0a00 */
[----:B--2---:R-:W-:-:S05]  /*8550*/  IABS R45, R57 ;  /* 0x00000039002d7213 */ /* 0x004fca0000000000 */
[----:B------:R-:W-:-:S04]  /*8560*/  IMAD.HI.U32 R2, R10, R45, RZ ;  /* 0x0000002d0a027227 */ /* 0x000fc800078e00ff */
[----:B------:R-:W-:-:S04]  /*8570*/  IMAD.MOV R2, RZ, RZ, -R2 ;  /* 0x000000ffff027224 */ /* 0x000fc800078e0a02 */
[----:B------:R-:W-:Y:S01]  /*8580*/  IMAD R45, R58, R2, R45 ;  /* 0x000000023a2d7224 */ /* 0x000fe200078e022d */
[----:B---3--:R-:W-:-:S05]  /*8590*/  IABS R13, R55 ;  /* 0x00000037000d7213 */ /* 0x008fca0000000000 */
[----:B------:R-:W-:-:S04]  /*85a0*/  IMAD.HI.U32 R27, R10, R13, RZ ;  /* 0x0000000d0a1b7227 */ /* 0x000fc800078e00ff */
[----:B------:R-:W-:Y:S01]  /*85b0*/  IMAD.MOV R27, RZ, RZ, -R27 ;  /* 0x000000ffff1b7224 */ /* 0x000fe200078e0a1b */
[----:B------:R-:W-:-:S03]  /*85c0*/  ISETP.GT.U32.AND P3, PT, R58, R45, PT ;  /* 0x0000002d3a00720c */ /* 0x000fc60003f64070 */
[----:B------:R-:W-:-:S05]  /*85d0*/  IMAD R13, R58, R27, R13 ;  /* 0x0000001b3a0d7224 */ /* 0x000fca00078e020d */
[----:B------:R-:W-:Y:S02]  /*85e0*/  ISETP.GT.U32.AND P2, PT, R58, R13, PT ;  /* 0x0000000d3a00720c */ /* 0x000fe40003f44070 */
[----:B------:R-:W-:Y:S02]  /*85f0*/  IABS R15, R4 ;  /* 0x00000004000f7213 */ /* 0x000fe40000000000 */
[----:B------:R-:W-:Y:S01]  /*8600*/  IABS R54, R12 ;  /* 0x0000000c00367213 */ /* 0x000fe20000000000 */
[----:B------:R-:W-:Y:S02]  /*8610*/  @!P3 IMAD.IADD R45, R45, 0x1, -R58 ;  /* 0x000000012d2db824 */ /* 0x000fe400078e0a3a */
[----:B------:R-:W-:Y:S01]  /*8620*/  IMAD.HI.U32 R27, R10, R15, RZ ;  /* 0x0000000f0a1b7227 */ /* 0x000fe200078e00ff */
[----:B------:R-:W-:-:S03]  /*8630*/  IABS R34, R20 ;  /* 0x0000001400227213 */ /* 0x000fc60000000000 */
[----:B------:R-:W-:-:S04]  /*8640*/  IMAD.HI.U32 R2, R10, R54, RZ ;  /* 0x000000360a027227 */ /* 0x000fc800078e00ff */
[----:B------:R-:W-:Y:S01]  /*8650*/  @!P2 IMAD.IADD R13, R13, 0x1, -R58 ;  /* 0x000000010d0da824 */ /* 0x000fe200078e0a3a */
[C---:B------:R-:W-:Y:S01]  /*8660*/  ISETP.GT.U32.AND P2, PT, R58.reuse, R45, PT ;  /* 0x0000002d3a00720c */ /* 0x040fe20003f44070 */
[----:B------:R-:W-:Y:S02]  /*8670*/  IMAD.MOV R27, RZ, RZ, -R27 ;  /* 0x000000ffff1b7224 */ /* 0x000fe400078e0a1b */
[----:B------:R-:W-:Y:S02]  /*8680*/  IMAD.MOV R2, RZ, RZ, -R2 ;  /* 0x000000ffff027224 */ /* 0x000fe400078e0a02 */
[C---:B------:R-:W-:Y:S02]  /*8690*/  IMAD R15, R58.reuse, R27, R15 ;  /* 0x0000001b3a0f7224 */ /* 0x040fe400078e020f */
[----:B------:R-:W-:Y:S01]  /*86a0*/  IMAD.MOV.U32 R27, RZ, RZ, R34 ;  /* 0x000000ffff1b7224 */ /* 0x000fe200078e0022 */
[C---:B------:R-:W-:Y:S01]  /*86b0*/  ISETP.GT.U32.AND P3, PT, R58.reuse, R17, PT ;  /* 0x000000113a00720c */ /* 0x040fe20003f64070 */
[----:B------:R-:W-:Y:S01]  /*86c0*/  IMAD R54, R58, R2, R54 ;  /* 0x000000023a367224 */ /* 0x000fe200078e0236 */
[----:B------:R-:W-:Y:S01]  /*86d0*/  IABS R37, R61 ;  /* 0x0000003d00257213 */ /* 0x000fe20000000000 */
[----:B------:R-:W-:-:S04]  /*86e0*/  IMAD.HI.U32 R2, R10, R27, RZ ;  /* 0x0000001b0a027227 */ /* 0x000fc800078e00ff */
[----:B------:R-:W-:Y:S01]  /*86f0*/  @!P2 IMAD.IADD R45, R45, 0x1, -R58 ;  /* 0x000000012d2da824 */ /* 0x000fe200078e0a3a */
[----:B------:R-:W-:Y:S01]  /*8700*/  ISETP.GT.U32.AND P2, PT, R58, R15, PT ;  /* 0x0000000f3a00720c */ /* 0x000fe20003f44070 */
[----:B------:R-:W-:Y:S02]  /*8710*/  IMAD.MOV R2, RZ, RZ, -R2 ;  /* 0x000000ffff027224 */ /* 0x000fe400078e0a02 */
[----:B------:R-:W-:-:S04]  /*8720*/  IMAD.HI.U32 R34, R10, R37, RZ ;  /* 0x000000250a227227 */ /* 0x000fc800078e00ff */
[C---:B------:R-:W-:Y:S02]  /*8730*/  IMAD R27, R58.reuse, R2, R27 ;  /* 0x000000023a1b7224 */ /* 0x040fe400078e021b */
[----:B------:R-:W-:Y:S01]  /*8740*/  IMAD.MOV R2, RZ, RZ, -R34 ;  /* 0x000000ffff027224 */ /* 0x000fe200078e0a22 */
[----:B------:R-:W-:Y:S01]  /*8750*/  ISETP.GE.AND P5, PT, R57, RZ, PT ;  /* 0x000000ff3900720c */ /* 0x000fe20003fa6270 */
[--C-:B------:R-:W-:Y:S01]  /*8760*/  @!P3 IMAD.IADD R17, R17, 0x1, -R58.reuse ;  /* 0x000000011111b824 */ /* 0x100fe200078e0a3a */
[----:B------:R-:W-:Y:S01]  /*8770*/  IABS R57, R26 ;  /* 0x0000001a00397213 */ /* 0x000fe20000000000 */
[C---:B------:R-:W-:Y:S01]  /*8780*/  IMAD R37, R58.reuse, R2, R37 ;  /* 0x000000023a257224 */ /* 0x040fe200078e0225 */
[----:B------:R-:W-:Y:S01]  /*8790*/  ISETP.GT.U32.AND P3, PT, R58, R54, PT ;  /* 0x000000363a00720c */ /* 0x000fe20003f64070 */
[----:B------:R-:W-:Y:S02]  /*87a0*/  @!P2 IMAD.IADD R15, R15, 0x1, -R58 ;  /* 0x000000010f0fa824 */ /* 0x000fe400078e0a3a */
[----:B------:R-:W-:Y:S01]  /*87b0*/  IMAD.HI.U32 R32, R10, R57, RZ ;  /* 0x000000390a207227 */ /* 0x000fe200078e00ff */
[----:B------:R-:W-:-:S03]  /*87c0*/  ISETP.GT.U32.AND P2, PT, R58, R37, PT ;  /* 0x000000253a00720c */ /* 0x000fc60003f44070 */
[----:B------:R-:W-:Y:S01]  /*87d0*/  IMAD.MOV R32, RZ, RZ, -R32 ;  /* 0x000000ffff207224 */ /* 0x000fe200078e0a20 */
[----:B------:R-:W-:-:S03]  /*87e0*/  ISETP.GE.AND P1, PT, R55, RZ, PT ;  /* 0x000000ff3700720c */ /* 0x000fc60003f26270 */
[----:B------:R-:W-:Y:S01]  /*87f0*/  IMAD R57, R58, R32, R57 ;  /* 0x000000203a397224 */ /* 0x000fe200078e0239 */
[----:B------:R-:W-:Y:S01]  /*8800*/  IABS R32, R28 ;  /* 0x0000001c00207213 */ /* 0x000fe20000000000 */
[----:B------:R-:W-:Y:S01]  /*8810*/  @!P3 IMAD.IADD R54, R54, 0x1, -R58 ;  /* 0x000000013636b824 */ /* 0x000fe200078e0a3a */
[----:B------:R-:W-:-:S03]  /*8820*/  IABS R55, R47 ;  /* 0x0000002f00377213 */ /* 0x000fc60000000000 */
[----:B------:R-:W-:Y:S01]  /*8830*/  @!P2 IMAD.IADD R37, R37, 0x1, -R58 ;  /* 0x000000012525a824 */ /* 0x000fe200078e0a3a */
[----:B------:R-:W-:Y:S01]  /*8840*/  ISETP.GT.U32.AND P2, PT, R58, R54, PT ;  /* 0x000000363a00720c */ /* 0x000fe20003f44070 */
[----:B------:R-:W-:Y:S01]  /*8850*/  IMAD.HI.U32 R5, R10, R32, RZ ;  /* 0x000000200a057227 */ /* 0x000fe200078e00ff */
[C---:B------:R-:W-:Y:S02]  /*8860*/  ISETP.GT.U32.AND P3, PT, R58.reuse, R27, PT ;  /* 0x0000001b3a00720c */ /* 0x040fe40003f64070 */
[----:B------:R-:W-:Y:S01]  /*8870*/  ISETP.GT.U32.AND P0, PT, R58, R13, PT ;  /* 0x0000000d3a00720c */ /* 0x000fe20003f04070 */
[----:B------:R-:W-:-:S04]  /*8880*/  IMAD.HI.U32 R34, R10, R55, RZ ;  /* 0x000000370a227227 */ /* 0x000fc800078e00ff */
[----:B------:R-:W-:Y:S02]  /*8890*/  IMAD.MOV R5, RZ, RZ, -R5 ;  /* 0x000000ffff057224 */ /* 0x000fe400078e0a05 */
[----:B------:R-:W-:Y:S02]  /*88a0*/  IMAD.MOV R34, RZ, RZ, -R34 ;  /* 0x000000ffff227224 */ /* 0x000fe400078e0a22 */
[C---:B------:R-:W-:Y:S02]  /*88b0*/  IMAD R32, R58.reuse, R5, R32 ;  /* 0x000000053a207224 */ /* 0x040fe400078e0220 */
[----:B------:R-:W-:Y:S02]  /*88c0*/  IMAD R55, R58, R34, R55 ;  /* 0x000000223a377224 */ /* 0x000fe400078e0237 */
[--C-:B------:R-:W-:Y:S01]  /*88d0*/  @!P2 IMAD.IADD R54, R54, 0x1, -R58.reuse ;  /* 0x000000013636a824 */ /* 0x100fe200078e0a3a */
[----:B------:R-:W-:Y:S01]  /*88e0*/  ISETP.GT.U32.AND P2, PT, R58, R32, PT ;  /* 0x000000203a00720c */ /* 0x000fe20003f44070 */
[----:B------:R-:W-:Y:S01]  /*88f0*/  @!P0 IMAD.IADD R13, R13, 0x1, -R58 ;  /* 0x000000010d0d8824 */ /* 0x000fe200078e0a3a */
[----:B------:R-:W-:-:S02]  /*8900*/  @!P3 IADD3 R27, PT, PT, R27, -R58, RZ ;  /* 0x8000003a1b1bb210 */ /* 0x000fc40007ffe0ff */
[C---:B------:R-:W-:Y:S02]  /*8910*/  ISETP.GT.U32.AND P3, PT, R58.reuse, R55, PT ;  /* 0x000000373a00720c */ /* 0x040fe40003f64070 */
[----:B------:R-:W-:Y:S02]  /*8920*/  ISETP.GT.U32.AND P0, PT, R58, R57, PT ;  /* 0x000000393a00720c */ /* 0x000fe40003f04070 */
[----:B------:R-:W-:Y:S02]  /*8930*/  IABS R6, R60 ;  /* 0x0000003c00067213 */ /* 0x000fe40000000000 */
[----:B------:R-:W-:-:S03]  /*8940*/  IABS R2, R59 ;  /* 0x0000003b00027213 */ /* 0x000fc60000000000 */
[----:B------:R-:W-:Y:S01]  /*8950*/  @!P2 IMAD.IADD R32, R32, 0x1, -R58 ;  /* 0x000000012020a824 */ /* 0x000fe200078e0a3a */
[----:B------:R-:W-:Y:S01]  /*8960*/  ISETP.GE.AND P2, PT, R61, RZ, PT ;  /* 0x000000ff3d00720c */ /* 0x000fe20003f46270 */
[----:B------:R-:W-:Y:S01]  /*8970*/  IMAD.MOV.U32 R34, RZ, RZ, R6 ;  /* 0x000000ffff227224 */ /* 0x000fe200078e0006 */
[----:B------:R-:W0:Y:S01]  /*8980*/  S2R R61, SR_TID.X ;  /* 0x00000000003d7919 */ /* 0x000e220000002100 */
[--C-:B------:R-:W-:Y:S02]  /*8990*/  @!P3 IMAD.IADD R55, R55, 0x1, -R58.reuse ;  /* 0x000000013737b824 */ /* 0x100fe400078e0a3a */
[----:B------:R-:W-:Y:S02]  /*89a0*/  @!P0 IMAD.IADD R57, R57, 0x1, -R58 ;  /* 0x0000000139398824 */ /* 0x000fe400078e0a3a */
[----:B------:R-:W-:-:S04]  /*89b0*/  IMAD.HI.U32 R6, R10, R2, RZ ;  /* 0x000000020a067227 */ /* 0x000fc800078e00ff */
[----:B------:R-:W-:-:S04]  /*89c0*/  IMAD.HI.U32 R5, R10, R34, RZ ;  /* 0x000000220a057227 */ /* 0x000fc800078e00ff */
[----:B------:R-:W-:Y:S01]  /*89d0*/  @!P5 IMAD.MOV R45, RZ, RZ, -R45 ;  /* 0x000000ffff2dd224 */ /* 0x000fe200078e0a2d */
[C---:B------:R-:W-:Y:S01]  /*89e0*/  ISETP.GT.U32.AND P5, PT, R58.reuse, R55, PT ;  /* 0x000000373a00720c */ /* 0x040fe20003fa4070 */
[----:B------:R-:W-:Y:S02]  /*89f0*/  IMAD.MOV R10, RZ, RZ, -R6 ;  /* 0x000000ffff0a7224 */ /* 0x000fe400078e0a06 */
[----:B------:R-:W-:Y:S01]  /*8a00*/  @!P4 IMAD.MOV R17, RZ, RZ, -R17 ;  /* 0x000000ffff11c224 */ /* 0x000fe200078e0a11 */
[C---:B------:R-:W-:Y:S01]  /*8a10*/  ISETP.GT.U32.AND P4, PT, R58.reuse, R57, PT ;  /* 0x000000393a00720c */ /* 0x040fe20003f84070 */
[----:B------:R-:W-:Y:S01]  /*8a20*/  @!P6 IMAD.MOV R11, RZ, RZ, -R11 ;  /* 0x000000ffff0be224 */ /* 0x000fe200078e0a0b */
[C---:B------:R-:W-:Y:S01]  /*8a30*/  ISETP.GT.U32.AND P6, PT, R58.reuse, R15, PT ;  /* 0x0000000f3a00720c */ /* 0x040fe20003fc4070 */
[C---:B------:R-:W-:Y:S01]  /*8a40*/  IMAD R10, R58.reuse, R10, R2 ;  /* 0x0000000a3a0a7224 */ /* 0x040fe200078e0202 */
[----:B------:R-:W-:Y:S01]  /*8a50*/  ISETP.GT.U32.AND P3, PT, R58, R27, PT ;  /* 0x0000001b3a00720c */ /* 0x000fe20003f64070 */
[----:B------:R-:W-:Y:S01]  /*8a60*/  IMAD.MOV R2, RZ, RZ, -R5 ;  /* 0x000000ffff027224 */ /* 0x000fe200078e0a05 */
[----:B------:R-:W-:Y:S01]  /*8a70*/  ISETP.GE.AND P0, PT, R12, RZ, PT ;  /* 0x000000ff0c00720c */ /* 0x000fe20003f06270 */
[----:B------:R-:W1:Y:S02]  /*8a80*/  LDC R5, c[0x0][0x3ac] ;  /* 0x0000eb00ff057b82 */ /* 0x000e640000000800 */
[----:B------:R-:W-:-:S02]  /*8a90*/  IMAD R34, R58, R2, R34 ;  /* 0x000000023a227224 */ /* 0x000fc400078e0222 */
[--C-:B------:R-:W-:Y:S02]  /*8aa0*/  @!P5 IMAD.IADD R55, R55, 0x1, -R58.reuse ;  /* 0x000000013737d824 */ /* 0x100fe400078e0a3a */
[--C-:B------:R-:W-:Y:S01]  /*8ab0*/  @!P4 IMAD.IADD R57, R57, 0x1, -R58.reuse ;  /* 0x000000013939c824 */ /* 0x100fe200078e0a3a */
[C---:B------:R-:W-:Y:S02]  /*8ac0*/  ISETP.GT.U32.AND P5, PT, R58.reuse, R34, PT ;  /* 0x000000223a00720c */ /* 0x040fe40003fa4070 */
[----:B------:R-:W-:Y:S01]  /*8ad0*/  ISETP.GT.U32.AND P4, PT, R58, R10, PT ;  /* 0x0000000a3a00720c */ /* 0x000fe20003f84070 */
[--C-:B------:R-:W-:Y:S01]  /*8ae0*/  @!P6 IMAD.IADD R15, R15, 0x1, -R58.reuse ;  /* 0x000000010f0fe824 */ /* 0x100fe200078e0a3a */
[----:B------:R-:W-:Y:S01]  /*8af0*/  ISETP.GE.AND P6, PT, R4, RZ, PT ;  /* 0x000000ff0400720c */ /* 0x000fe20003fc6270 */
[----:B------:R-:W-:Y:S01]  /*8b00*/  @!P3 IMAD.IADD R27, R27, 0x1, -R58 ;  /* 0x000000011b1bb824 */ /* 0x000fe200078e0a3a */
[----:B------:R-:W-:Y:S02]  /*8b10*/  ISETP.GE.AND P3, PT, R26, RZ, PT ;  /* 0x000000ff1a00720c */ /* 0x000fe40003f66270 */
[----:B0-----:R-:W-:Y:S01]  /*8b20*/  LOP3.LUT R2, R61, 0x7, RZ, 0xc0, !PT ;  /* 0x000000073d027812 */ /* 0x001fe200078ec0ff */
[----:B------:R-:W-:-:S04]  /*8b30*/  @!P1 IMAD.MOV R13, RZ, RZ, -R13 ;  /* 0x000000ffff0d9224 */ /* 0x000fc800078e0a0d */
[----:B------:R-:W-:Y:S02]  /*8b40*/  @!P5 IMAD.IADD R34, R34, 0x1, -R58 ;  /* 0x000000012222d824 */ /* 0x000fe400078e0a3a */
[----:B------:R-:W-:Y:S01]  /*8b50*/  @!P4 IADD3 R10, PT, PT, R10, -R58, RZ ;  /* 0x8000003a0a0ac210 */ /* 0x000fe20007ffe0ff */
[----:B------:R-:W-:Y:S01]  /*8b60*/  @!P0 IMAD.MOV R54, RZ, RZ, -R54 ;  /* 0x000000ffff368224 */ /* 0x000fe200078e0a36 */
[C---:B------:R-:W-:Y:S01]  /*8b70*/  ISETP.GT.U32.AND P1, PT, R58.reuse, R37, PT ;  /* 0x000000253a00720c */ /* 0x040fe20003f24070 */
[----:B------:R-:W-:Y:S01]  /*8b80*/  @!P6 IMAD.MOV R15, RZ, RZ, -R15 ;  /* 0x000000ffff0fe224 */ /* 0x000fe200078e0a0f */
[C---:B------:R-:W-:Y:S01]  /*8b90*/  ISETP.GT.U32.AND P0, PT, R58.reuse, R32, PT ;  /* 0x000000203a00720c */ /* 0x040fe20003f04070 */
[----:B------:R-:W-:Y:S01]  /*8ba0*/  @!P3 IMAD.MOV R57, RZ, RZ, -R57 ;  /* 0x000000ffff39b224 */ /* 0x000fe200078e0a39 */
[C---:B------:R-:W-:Y:S01]  /*8bb0*/  ISETP.GT.U32.AND P6, PT, R58.reuse, R10, PT ;  /* 0x0000000a3a00720c */ /* 0x040fe20003fc4070 */
[----:B------:R-:W-:Y:S01]  /*8bc0*/  IMAD.SHL.U32 R7, R61, 0x2, RZ ;  /* 0x000000023d077824 */ /* 0x000fe200078e00ff */
[----:B------:R-:W-:Y:S01]  /*8bd0*/  ISETP.GT.U32.AND P3, PT, R58, R34, PT ;  /* 0x000000223a00720c */ /* 0x000fe20003f64070 */
[----:B------:R-:W-:-:S02]  /*8be0*/  IMAD R8, R2, 0x90, RZ ;  /* 0x0000009002087824 */ /* 0x000fc400078e02ff */
[----:B------:R-:W-:Y:S02]  /*8bf0*/  IMAD R6, R2, 0x110, RZ ;  /* 0x0000011002067824 */ /* 0x000fe400078e02ff */
[C---:B------:R-:W-:Y:S01]  /*8c00*/  IMAD.SHL.U32 R4, R61.reuse, 0x40, RZ ;  /* 0x000000403d047824 */ /* 0x040fe200078e00ff */
[--C-:B------:R-:W-:Y:S02]  /*8c10*/  LOP3.LUT R2, R8, 0x10, R7.reuse, 0x78, !PT ;  /* 0x0000001008027812 */ /* 0x100fe400078e7807 */
[----:B------:R-:W-:Y:S02]  /*8c20*/  LOP3.LUT R61, R61, 0x1f, RZ, 0xc0, !PT ;  /* 0x0000001f3d3d7812 */ /* 0x000fe400078ec0ff */
[----:B------:R-:W-:Y:S02]  /*8c30*/  LOP3.LUT R2, R2, 0x400, R4, 0xf8, !PT ;  /* 0x0000040002027812 */ /* 0x000fe400078ef804 */
[----:B------:R-:W-:Y:S01]  /*8c40*/  LOP3.LUT R6, R6, 0x30, R7, 0x78, !PT ;  /* 0x0000003006067812 */ /* 0x000fe200078e7807 */
[----:B-1----:R-:W-:Y:S01]  /*8c50*/  IMAD R4, R61, R5, RZ ;  /* 0x000000053d047224 */ /* 0x002fe200078e02ff */
[----:B------:R-:W2:Y:S01]  /*8c60*/  LDL.LU R7, [R1+0xa8] ;  /* 0x0000a80001077983 */ /* 0x000ea20000300800 */
[----:B------:R-:W-:-:S02]  /*8c70*/  @!P1 IMAD.IADD R37, R37, 0x1, -R58 ;  /* 0x0000000125259824 */ /* 0x000fc400078e0a3a */
[--C-:B------:R-:W-:Y:S01]  /*8c80*/  @!P0 IMAD.IADD R32, R32, 0x1, -R58.reuse ;  /* 0x0000000120208824 */ /* 0x100fe200078e0a3a */
[----:B------:R-:W3:Y:S01]  /*8c90*/  LDL.LU R39, [R1+0xac] ;  /* 0x0000ac0001277983 */ /* 0x000ee20000300800 */
[--C-:B------:R-:W-:Y:S02]  /*8ca0*/  @!P6 IMAD.IADD R10, R10, 0x1, -R58.reuse ;  /* 0x000000010a0ae824 */ /* 0x100fe400078e0a3a */
[----:B------:R-:W-:Y:S02]  /*8cb0*/  @!P3 IMAD.IADD R34, R34, 0x1, -R58 ;  /* 0x000000012222b824 */ /* 0x000fe400078e0a3a */
[----:B------:R-:W-:Y:S02]  /*8cc0*/  IMAD R58, R5, 0x20, R4 ;  /* 0x00000020053a7824 */ /* 0x000fe400078e0204 */
[----:B------:R-:W3:Y:S04]  /*8cd0*/  LDL.LU R5, [R1+0xb0] ;  /* 0x0000b00001057983 */ /* 0x000ee80000300800 */
        /* <DEDUP_REMOVED lines=8> */
[----:B------:R-:W3:Y:S01]  /*8d60*/  LDL.LU R18, [R1+0xf8] ;  /* 0x0000f80001127983 */ /* 0x000ee20000300800 */
[----:B------:R-:W-:-:S03]  /*8d70*/  LEA R2, P3, R4, UR10, 0x1 ;  /* 0x0000000a04027c11 */ /* 0x000fc6000f8608ff */
[----:B------:R-:W3:Y:S04]  /*8d80*/  LDL.LU R12, [R1+0xf4] ;  /* 0x0000f400010c7983 */ /* 0x000ee80000300800 */
[----:B------:R-:W3:Y:S01]  /*8d90*/  LDL.LU R6, [R1+0xf0] ;  /* 0x0000f00001067983 */ /* 0x000ee20000300800 */
[----:B------:R-:W-:-:S03]  /*8da0*/  ISETP.GE.AND P1, PT, R20, RZ, PT ;  /* 0x000000ff1400720c */ /* 0x000fc60003f26270 */
        /* <DEDUP_REMOVED lines=8> */
[----:B------:R-:W3:Y:S04]  /*8e30*/  LDL.LU R28, [R1+0xdc] ;  /* 0x0000dc00011c7983 */ /* 0x000ee80000300800 */
[----:B------:R-:W3:Y:S04]  /*8e40*/  LDL.LU R59, [R1+0xd8] ;  /* 0x0000d800013b7983 */ /* 0x000ee80000300800 */
[----:B------:R-:W3:Y:S04]  /*8e50*/  LDL.LU R60, [R1+0xd4] ;  /* 0x0000d400013c7983 */ /* 0x000ee80000300800 */
[----:B------:R-:W3:Y:S01]  /*8e60*/  LDL.LU R61, [R1+0xd0] ;  /* 0x0000d000013d7983 */ /* 0x000ee20000300800 */
[----:B------:R-:W-:Y:S01]  /*8e70*/  @!P1 IMAD.MOV R27, RZ, RZ, -R27 ;  /* 0x000000ffff1b9224 */ /* 0x000fe200078e0a1b */
[----:B------:R-:W-:-:S02]  /*8e80*/  ISETP.NE.AND P1, PT, R3, RZ, PT ;  /* 0x000000ff0300720c */ /* 0x000fc40003f25270 */
[----:B------:R-:W-:-:S04]  /*8e90*/  LOP3.LUT R3, RZ, R3, RZ, 0x33, !PT ;  /* 0x00000003ff037212 */ /* 0x000fc800078e33ff */
[C---:B------:R-:W-:Y:S02]  /*8ea0*/  SEL R41, R3.reuse, R49, !P1 ;  /* 0x0000003103297207 */ /* 0x040fe40004800000 */
[C---:B------:R-:W-:Y:S02]  /*8eb0*/  SEL R31, R3.reuse, R36, !P1 ;  /* 0x00000024031f7207 */ /* 0x040fe40004800000 */
[C---:B------:R-:W-:Y:S01]  /*8ec0*/  SEL R9, R3.reuse, R9, !P1 ;  /* 0x0000000903097207 */ /* 0x040fe20004800000 */
[----:B------:R-:W-:Y:S01]  /*8ed0*/  STL [R1+0x24], R41 ;  /* 0x0000242901007387 */ /* 0x000fe20000100800 */
[----:B------:R-:W-:-:S03]  /*8ee0*/  SEL R36, R3, R48, !P1 ;  /* 0x0000003003247207 */ /* 0x000fc60004800000 */
[----:B------:R0:W-:Y:S04]  /*8ef0*/  STL [R1+0x28], R31 ;  /* 0x0000281f01007387 */ /* 0x0001e80000100800 */
[----:B------:R4:W-:Y:S01]  /*8f00*/  STL [R1+0x90], R9 ;  /* 0x0000900901007387 */ /* 0x0009e20000100800 */
[----:B0-----:R-:W-:-:S03]  /*8f10*/  SEL R31, R3, R23, !P1 ;  /* 0x00000017031f7207 */ /* 0x001fc60004800000 */
[----:B------:R-:W-:Y:S01]  /*8f20*/  STL [R1+0x94], R36 ;  /* 0x0000942401007387 */ /* 0x000fe20000100800 */
[----:B----4-:R-:W-:-:S03]  /*8f30*/  SEL R9, R3, R33, !P1 ;  /* 0x0000002103097207 */ /* 0x010fc60004800000 */
[----:B------:R-:W-:Y:S01]  /*8f40*/  STL [R1+0x9c], R31 ;  /* 0x00009c1f01007387 */ /* 0x000fe20000100800 */
[----:B------:R-:W-:-:S03]  /*8f50*/  SEL R23, R3, R43, !P1 ;  /* 0x0000002b03177207 */ /* 0x000fc60004800000 */
[----:B------:R3:W-:Y:S04]  /*8f60*/  STL [R1+0xa0], R9 ;  /* 0x0000a00901007387 */ /* 0x0007e80000100800 */
[----:B------:R-:W-:Y:S01]  /*8f70*/  STL [R1+0xa4], R23 ;  /* 0x0000a41701007387 */ /* 0x000fe20000100800 */
[C---:B--2---:R-:W-:Y:S02]  /*8f80*/  SEL R7, R3.reuse, R7, !P1 ;  /* 0x0000000703077207 */ /* 0x044fe40004800000 */
[----:B---3--:R-:W-:-:S03]  /*8f90*/  SEL R9, R3, R39, !P1 ;  /* 0x0000002703097207 */ /* 0x008fc60004800000 */
[----:B------:R0:W-:Y:S01]  /*8fa0*/  STL [R1+0xa8], R7 ;  /* 0x0000a80701007387 */ /* 0x0001e20000100800 */
[----:B------:R-:W-:-:S03]  /*8fb0*/  SEL R5, R3, R5, !P1 ;  /* 0x0000000503057207 */ /* 0x000fc60004800000 */
[----:B------:R-:W-:Y:S01]  /*8fc0*/  STL [R1+0xac], R9 ;  /* 0x0000ac0901007387 */ /* 0x000fe20000100800 */
[----:B0-----:R-:W-:-:S03]  /*8fd0*/  SEL R7, R3, R8, !P1 ;  /* 0x0000000803077207 */ /* 0x001fc60004800000 */
[----:B------:R0:W-:Y:S01]  /*8fe0*/  STL [R1+0xb0], R5 ;  /* 0x0000b00501007387 */ /* 0x0001e20000100800 */
[----:B------:R-:W-:-:S03]  /*8ff0*/  SEL R8, R3, R44, !P1 ;  /* 0x0000002c03087207 */ /* 0x000fc60004800000 */
[----:B------:R1:W-:Y:S01]  /*9000*/  STL [R1+0xb4], R7 ;  /* 0x0000b40701007387 */ /* 0x0003e20000100800 */
[----:B0-----:R-:W-:-:S03]  /*9010*/  SEL R5, R3, R19, !P1 ;  /* 0x0000001303057207 */ /* 0x001fc60004800000 */
[----:B------:R0:W-:Y:S01]  /*9020*/  STL [R1+0x130], R8 ;  /* 0x0001300801007387 */ /* 0x0001e20000100800 */
[----:B-1----:R-:W-:-:S03]  /*9030*/  SEL R7, R3, R53, !P1 ;  /* 0x0000003503077207 */ /* 0x002fc60004800000 */
[----:B------:R1:W-:Y:S01]  /*9040*/  STL [R1+0x13c], R5 ;  /* 0x00013c0501007387 */ /* 0x0003e20000100800 */
[----:B0-----:R-:W-:-:S03]  /*9050*/  SEL R8, R3, R46, !P1 ;  /* 0x0000002e03087207 */ /* 0x001fc60004800000 */
[----:B------:R0:W-:Y:S01]  /*9060*/  STL [R1+0x148], R7 ;  /* 0x0001480701007387 */ /* 0x0001e20000100800 */
[----:B-1----:R-:W-:-:S03]  /*9070*/  SEL R5, R3, R38, !P1 ;  /* 0x0000002603057207 */ /* 0x002fc60004800000 */
[----:B------:R1:W-:Y:S04]  /*9080*/  STL [R1+0x154], R8 ;  /* 0x0001540801007387 */ /* 0x0003e80000100800 */
[----:B------:R2:W-:Y:S01]  /*9090*/  STL [R1+0x184], R5 ;  /* 0x0001840501007387 */ /* 0x0005e20000100800 */
[C---:B0-----:R-:W-:Y:S02]  /*90a0*/  SEL R7, R3.reuse, R30, !P1 ;  /* 0x0000001e03077207 */ /* 0x041fe40004800000 */
[----:B-1----:R-:W-:-:S03]  /*90b0*/  SEL R8, R3, R24, !P1 ;  /* 0x0000001803087207 */ /* 0x002fc60004800000 */
[----:B------:R0:W-:Y:S01]  /*90c0*/  STL [R1+0x180], R7 ;  /* 0x0001800701007387 */ /* 0x0001e20000100800 */
[----:B--2---:R-:W-:-:S03]  /*90d0*/  SEL R5, R3, R18, !P1 ;  /* 0x0000001203057207 */ /* 0x004fc60004800000 */
[----:B------:R-:W-:Y:S01]  /*90e0*/  STL [R1+0x17c], R8 ;  /* 0x00017c0801007387 */ /* 0x000fe20000100800 */
[----:B------:R-:W-:-:S03]  /*90f0*/  SEL R6, R3, R6, !P1 ;  /* 0x0000000603067207 */ /* 0x000fc60004800000 */
[----:B------:R1:W-:Y:S01]  /*9100*/  STL [R1+0x178], R5 ;  /* 0x0001780501007387 */ /* 0x0003e20000100800 */
[----:B0-----:R-:W-:-:S05]  /*9110*/  SEL R7, R3, R12, !P1 ;  /* 0x0000000c03077207 */ /* 0x001fca0004800000 */
[----:B------:R-:W-:Y:S01]  /*9120*/  STL [R1+0x174], R7 ;  /* 0x0001740701007387 */ /* 0x000fe20000100800 */
[----:B-1----:R-:W-:-:S03]  /*9130*/  SEL R5, R3, R4, !P1 ;  /* 0x0000000403057207 */ /* 0x002fc60004800000 */
        /* <DEDUP_REMOVED lines=10> */
[----:B------:R1:W-:Y:S01]  /*91e0*/  STL [R1+0x15c], R4 ;  /* 0x00015c0401007387 */ /* 0x0003e20000100800 */
[----:B0-----:R-:W-:-:S03]  /*91f0*/  SEL R5, R3, R60, !P1 ;  /* 0x0000003c03057207 */ /* 0x001fc60004800000 */
[----:B------:R-:W-:Y:S01]  /*9200*/  STL [R1+0x158], R6 ;  /* 0x0001580601007387 */ /* 0x000fe20000100800 */
[----:B-1----:R-:W-:-:S03]  /*9210*/  SEL R4, R3, R61, !P1 ;  /* 0x0000003d03047207 */ /* 0x002fc60004800000 */
[----:B------:R-:W2:Y:S04]  /*9220*/  LDL.LU R41, [R1+0xcc] ;  /* 0x0000cc0001297983 */ /* 0x000ea80000300800 */
[----:B------:R0:W-:Y:S04]  /*9230*/  STL [R1+0x150], R5 ;  /* 0x0001500501007387 */ /* 0x0001e80000100800 */
[----:B------:R-:W3:Y:S04]  /*9240*/  LDL.LU R31, [R1+0xc8] ;  /* 0x0000c800011f7983 */ /* 0x000ee80000300800 */
[----:B------:R1:W-:Y:S04]  /*9250*/  STL [R1+0x14c], R4 ;  /* 0x00014c0401007387 */ /* 0x0003e80000100800 */
        /* <DEDUP_REMOVED lines=9> */
[----:B0-----:R-:W4:Y:S04]  /*92f0*/  LDL.LU R5, [R1+0x7c] ;  /* 0x00007c0001057983 */ /* 0x001f280000300800 */
        /* <DEDUP_REMOVED lines=11> */
[----:B-1----:R-:W4:Y:S04]  /*93b0*/  LDL.LU R4, [R1+0x1c] ;  /* 0x00001c0001047983 */ /* 0x002f280000300800 */
[----:B------:R-:W4:Y:S04]  /*93c0*/  LDL.LU R26, [R1+0x18] ;  /* 0x00001800011a7983 */ /* 0x000f280000300800 */
[----:B------:R-:W4:Y:S04]  /*93d0*/  LDL.LU R20, [R1+0x14] ;  /* 0x0000140001147983 */ /* 0x000f280000300800 */
[----:B------:R-:W4:Y:S04]  /*93e0*/  LDL.LU R47, [R1+0x10] ;  /* 0x00001000012f7983 */ /* 0x000f280000300800 */
[----:B------:R-:W4:Y:S04]  /*93f0*/  LDL.LU R28, [R1+0xc] ;  /* 0x00000c00011c7983 */ /* 0x000f280000300800 */
[----:B------:R-:W4:Y:S04]  /*9400*/  LDL.LU R59, [R1+0x8] ;  /* 0x00000800013b7983 */ /* 0x000f280000300800 */
[----:B------:R-:W4:Y:S04]  /*9410*/  LDL.LU R60, [R1+0x4] ;  /* 0x00000400013c7983 */ /* 0x000f280000300800 */
[----:B------:R-:W4:Y:S01]  /*9420*/  LDL.LU R61, [R1] ;  /* 0x00000000013d7983 */ /* 0x000f220000300800 */
[----:B--2---:R-:W-:-:S05]  /*9430*/  SEL R41, R3, R41, !P1 ;  /* 0x0000002903297207 */ /* 0x004fca0004800000 */
[----:B------:R0:W-:Y:S01]  /*9440*/  STL [R1+0x144], R41 ;  /* 0x0001442901007387 */ /* 0x0001e20000100800 */
[----:B---3--:R-:W-:-:S03]  /*9450*/  SEL R31, R3, R31, !P1 ;  /* 0x0000001f031f7207 */ /* 0x008fc60004800000 */
[----:B0-----:R-:W2:Y:S01]  /*9460*/  LDL.LU R41, [R1+0x23f8] ;  /* 0x0023f80001297983 */ /* 0x001ea20000300800 */
[----:B----4-:R-:W-:-:S03]  /*9470*/  SEL R49, R3, R49, !P1 ;  /* 0x0000003103317207 */ /* 0x010fc60004800000 */
[----:B------:R0:W-:Y:S01]  /*9480*/  STL [R1+0x140], R31 ;  /* 0x0001401f01007387 */ /* 0x0001e20000100800 */
[C---:B------:R-:W-:Y:S02]  /*9490*/  SEL R36, R3.reuse, R36, !P1 ;  /* 0x0000002403247207 */ /* 0x040fe40004800000 */
[C---:B------:R-:W-:Y:S01]  /*94a0*/  SEL R9, R3.reuse, R9, !P1 ;  /* 0x0000000903097207 */ /* 0x040fe20004800000 */
[----:B0-----:R-:W3:Y:S01]  /*94b0*/  LDL.LU R31, [R1+0x23f4] ;  /* 0x0023f400011f7983 */ /* 0x001ee20000300800 */
[----:B------:R-:W-:-:S03]  /*94c0*/  SEL R48, R3, R48, !P1 ;  /* 0x0000003003307207 */ /* 0x000fc60004800000 */
[----:B------:R0:W-:Y:S01]  /*94d0*/  STL [R1+0x138], R49 ;  /* 0x0001383101007387 */ /* 0x0001e20000100800 */
[C---:B------:R-:W-:Y:S02]  /*94e0*/  SEL R23, R3.reuse, R23, !P1 ;  /* 0x0000001703177207 */ /* 0x040fe40004800000 */
[C---:B------:R-:W-:Y:S01]  /*94f0*/  SEL R33, R3.reuse, R33, !P1 ;  /* 0x0000002103217207 */ /* 0x040fe20004800000 */
[----:B0-----:R-:W4:Y:S04]  /*9500*/  LDL.LU R49, [R1+0x23f0] ;  /* 0x0023f00001317983 */ /* 0x001f280000300800 */
[----:B------:R0:W-:Y:S01]  /*9510*/  STL [R1+0x134], R36 ;  /* 0x0001342401007387 */ /* 0x0001e20000100800 */
[C---:B------:R-:W-:Y:S02]  /*9520*/  SEL R43, R3.reuse, R43, !P1 ;  /* 0x0000002b032b7207 */ /* 0x040fe40004800000 */
[C---:B------:R-:W-:Y:S01]  /*9530*/  SEL R7, R3.reuse, R7, !P1 ;  /* 0x0000000703077207 */ /* 0x040fe20004800000 */
[----:B0-----:R-:W2:Y:S04]  /*9540*/  LDL.LU R36, [R1+0x23ec] ;  /* 0x0023ec0001247983 */ /* 0x001ea80000300800 */
[----:B------:R0:W-:Y:S01]  /*9550*/  STL [R1+0x12c], R9 ;  /* 0x00012c0901007387 */ /* 0x0001e20000100800 */
[----:B------:R-:W-:-:S03]  /*9560*/  SEL R39, R3, R39, !P1 ;  /* 0x0000002703277207 */ /* 0x000fc60004800000 */
        /* <DEDUP_REMOVED lines=24> */
[----:B0-----:R-:W3:Y:S04]  /*96f0*/  LDL.LU R8, [R1+0x23c8] ;  /* 0x0023c80001087983 */ /* 0x001ee80000300800 */
        /* <DEDUP_REMOVED lines=29> */
[----:B0-----:R-:W4:Y:S04]  /*98d0*/  LDL.LU R6, [R1+0x23a0] ;  /* 0x0023a00001067983 */ /* 0x001f280000300800 */
[----:B------:R0:W-:Y:S01]  /*98e0*/  STL [R1+0xd8], R4 ;  /* 0x0000d80401007387 */ /* 0x0001e20000100800 */
[----:B------:R-:W-:-:S03]  /*98f0*/  SEL R60, R3, R60, !P1 ;  /* 0x0000003c033c7207 */ /* 0x000fc60004800000 */
[----:B0-----:R-:W4:Y:S04]  /*9900*/  LDL.LU R4, [R1+0x239c] ;  /* 0x00239c0001047983 */ /* 0x001f280000300800 */
[----:B------:R0:W-:Y:S01]  /*9910*/  STL [R1+0xd4], R26 ;  /* 0x0000d41a01007387 */ /* 0x0001e20000100800 */
[----:B------:R-:W-:-:S03]  /*9920*/  SEL R61, R3, R61, !P1 ;  /* 0x0000003d033d7207 */ /* 0x000fc60004800000 */
[----:B0-----:R-:W4:Y:S04]  /*9930*/  LDL.LU R26, [R1+0x2398] ;  /* 0x00239800011a7983 */ /* 0x001f280000300800 */
[----:B------:R0:W-:Y:S04]  /*9940*/  STL [R1+0xd0], R20 ;  /* 0x0000d01401007387 */ /* 0x0001e80000100800 */
        /* <DEDUP_REMOVED lines=10> */
[----:B0-----:R-:W4:Y:S01]  /*99f0*/  LDL.LU R61, [R1+0x2380] ;  /* 0x00238000013d7983 */ /* 0x001f220000300800 */
[----:B--2---:R-:W-:-:S02]  /*9a00*/  SEL R5, R3, R5, !P1 ;  /* 0x0000000503057207 */ /* 0x004fc40004800000 */
[C---:B---3--:R-:W-:Y:S02]  /*9a10*/  SEL R12, R3.reuse, R12, !P1 ;  /* 0x0000000c030c7207 */ /* 0x048fe40004800000 */
[C---:B----4-:R-:W-:Y:S02]  /*9a20*/  SEL R6, R3.reuse, R6, !P1 ;  /* 0x0000000603067207 */ /* 0x050fe40004800000 */
[C---:B------:R-:W-:Y:S02]  /*9a30*/  SEL R4, R3.reuse, R4, !P1 ;  /* 0x0000000403047207 */ /* 0x040fe40004800000 */
[C---:B------:R-:W-:Y:S02]  /*9a40*/  SEL R47, R3.reuse, R47, !P1 ;  /* 0x0000002f032f7207 */ /* 0x040fe40004800000 */
[----:B------:R-:W-:-:S05]  /*9a50*/  SEL R61, R3, R61, !P1 ;  /* 0x0000003d033d7207 */ /* 0x000fca0004800000 */
[----:B------:R0:W-:Y:S02]  /*9a60*/  STL [R1+0xb8], R61 ;  /* 0x0000b83d01007387 */ /* 0x0001e40000100800 */
[C---:B0-----:R-:W-:Y:S02]  /*9a70*/  SEL R61, R3.reuse, R60, !P1 ;  /* 0x0000003c033d7207 */ /* 0x041fe40004800000 */
[C---:B------:R-:W-:Y:S02]  /*9a80*/  SEL R60, R3.reuse, R59, !P1 ;  /* 0x0000003b033c7207 */ /* 0x040fe40004800000 */
[C---:B------:R-:W-:Y:S01]  /*9a90*/  SEL R59, R3.reuse, R28, !P1 ;  /* 0x0000001c033b7207 */ /* 0x040fe20004800000 */
[----:B------:R-:W-:Y:S01]  /*9aa0*/  STL [R1+0x98], R61 ;  /* 0x0000983d01007387 */ /* 0x000fe20000100800 */
[C---:B------:R-:W-:Y:S02]  /*9ab0*/  SEL R28, R3.reuse, R20, !P1 ;  /* 0x00000014031c7207 */ /* 0x040fe40004800000 */
[C---:B------:R-:W-:Y:S01]  /*9ac0*/  SEL R20, R3.reuse, R26, !P1 ;  /* 0x0000001a03147207 */ /* 0x040fe20004800000 */
[----:B------:R-:W-:Y:S04]  /*9ad0*/  STL [R1+0x8c], R60 ;  /* 0x00008c3c01007387 */ /* 0x000fe80000100800 */
[----:B------:R-:W-:Y:S04]  /*9ae0*/  STL [R1+0x88], R59 ;  /* 0x0000883b01007387 */ /* 0x000fe80000100800 */
[----:B------:R-:W-:Y:S04]  /*9af0*/  STL [R1+0x84], R47 ;  /* 0x0000842f01007387 */ /* 0x000fe80000100800 */
[----:B------:R-:W-:Y:S04]  /*9b00*/  STL [R1+0x80], R28 ;  /* 0x0000801c01007387 */ /* 0x000fe80000100800 */
[----:B------:R-:W-:Y:S04]  /*9b10*/  STL [R1+0x7c], R20 ;  /* 0x00007c1401007387 */ /* 0x000fe80000100800 */
[----:B------:R0:W-:Y:S04]  /*9b20*/  STL [R1+0x78], R4 ;  /* 0x0000780401007387 */ /* 0x0001e80000100800 */
        /* <DEDUP_REMOVED lines=9> */
[----:B------:R-:W2:Y:S01]  /*9bc0*/  LDL.LU R18, [R1+0x68] ;  /* 0x0000680001127983 */ /* 0x000ea20000300800 */
[----:B0-----:R-:W-:-:S03]  /*9bd0*/  SEL R6, R3, R46, !P1 ;  /* 0x0000002e03067207 */ /* 0x001fc60004800000 */
[----:B------:R0:W-:Y:S04]  /*9be0*/  STL [R1+0x38], R4 ;  /* 0x0000380401007387 */ /* 0x0001e80000100800 */
[----:B------:R3:W-:Y:S01]  /*9bf0*/  STL [R1+0x34], R6 ;  /* 0x0000340601007387 */ /* 0x0007e20000100800 */
[----:B-1----:R-:W-:-:S03]  /*9c00*/  SEL R12, R3, R44, !P1 ;  /* 0x0000002c030c7207 */ /* 0x002fc60004800000 */
[----:B------:R-:W4:Y:S01]  /*9c10*/  LDL.LU R20, [R1+0x5c] ;  /* 0x00005c0001147983 */ /* 0x000f220000300800 */
[C---:B0-----:R-:W-:Y:S02]  /*9c20*/  SEL R4, R3.reuse, R53, !P1 ;  /* 0x0000003503047207 */ /* 0x041fe40004800000 */
[C---:B------:R-:W-:Y:S02]  /*9c30*/  SEL R61, R3.reuse, R9, !P1 ;  /* 0x00000009033d7207 */ /* 0x040fe40004800000 */
[C---:B------:R-:W-:Y:S02]  /*9c40*/  SEL R60, R3.reuse, R36, !P1 ;  /* 0x00000024033c7207 */ /* 0x040fe40004800000 */
[C---:B---3--:R-:W-:Y:S01]  /*9c50*/  SEL R6, R3.reuse, R19, !P1 ;  /* 0x0000001303067207 */ /* 0x048fe20004800000 */
[----:B------:R0:W-:Y:S01]  /*9c60*/  STL [R1+0x30], R4 ;  /* 0x0000300401007387 */ /* 0x0001e20000100800 */
[C---:B------:R-:W-:Y:S01]  /*9c70*/  SEL R59, R3.reuse, R49, !P1 ;  /* 0x00000031033b7207 */ /* 0x040fe20004800000 */
[----:B------:R-:W1:Y:S02]  /*9c80*/  LDC R53, c[0x0][0x3ac] ;  /* 0x0000eb00ff357b82 */ /* 0x000e640000000800 */
[----:B0-----:R-:W3:Y:S04]  /*9c90*/  LDL.LU R4, [R1+0x64] ;  /* 0x0000640001047983 */ /* 0x001ee80000300800 */
[----:B------:R0:W-:Y:S04]  /*9ca0*/  STL [R1+0x2c], R6 ;  /* 0x00002c0601007387 */ /* 0x0001e80000100800 */
[----:B------:R-:W3:Y:S01]  /*9cb0*/  LDL.LU R30, [R1+0x60] ;  /* 0x00006000011e7983 */ /* 0x000ee20000300800 */
[----:B0-----:R-:W-:-:S03]  /*9cc0*/  SEL R6, R3, R8, !P1 ;  /* 0x0000000803067207 */ /* 0x001fc60004800000 */
[----:B------:R0:W-:Y:S01]  /*9cd0*/  STL [R1+0x20], R12 ;  /* 0x0000200c01007387 */ /* 0x0001e20000100800 */
[----:B------:R-:W-:-:S03]  /*9ce0*/  SEL R8, R3, R39, !P1 ;  /* 0x0000002703087207 */ /* 0x000fc60004800000 */
[----:B------:R-:W3:Y:S04]  /*9cf0*/  LDL.LU R24, [R1+0x44] ;  /* 0x0000440001187983 */ /* 0x000ee80000300800 */
[----:B------:R1:W-:Y:S04]  /*9d00*/  STL [R1+0x1c], R6 ;  /* 0x00001c0601007387 */ /* 0x0003e80000100800 */
[----:B0-----:R-:W3:Y:S04]  /*9d10*/  LDL.LU R12, [R1+0x48] ;  /* 0x00004800010c7983 */ /* 0x001ee80000300800 */
[----:B------:R0:W-:Y:S04]  /*9d20*/  STL [R1+0x18], R5 ;  /* 0x0000180501007387 */ /* 0x0001e80000100800 */
[----:B-1----:R-:W3:Y:S01]  /*9d30*/  LDL.LU R6, [R1+0x54] ;  /* 0x0000540001067983 */ /* 0x002ee20000300800 */
[----:B0-----:R-:W-:-:S03]  /*9d40*/  SEL R5, R3, R7, !P1 ;  /* 0x0000000703057207 */ /* 0x001fc60004800000 */
[----:B------:R-:W-:Y:S04]  /*9d50*/  STL [R1+0x14], R8 ;  /* 0x0000140801007387 */ /* 0x000fe80000100800 */
[----:B------:R-:W3:Y:S04]  /*9d60*/  LDL.LU R26, [R1+0x50] ;  /* 0x00005000011a7983 */ /* 0x000ee80000300800 */
[----:B------:R0:W-:Y:S04]  /*9d70*/  STL [R1+0x10], R5 ;  /* 0x0000100501007387 */ /* 0x0001e80000100800 */
[----:B------:R-:W3:Y:S01]  /*9d80*/  LDL.LU R47, [R1+0x4c] ;  /* 0x00004c00012f7983 */ /* 0x000ee20000300800 */
[----:B------:R-:W-:-:S02]  /*9d90*/  SEL R7, R3, R43, !P1 ;  /* 0x0000002b03077207 */ /* 0x000fc40004800000 */
[----:B0-----:R-:W-:-:S03]  /*9da0*/  SEL R5, R3, R33, !P1 ;  /* 0x0000002103057207 */ /* 0x001fc60004800000 */
[----:B------:R0:W-:Y:S04]  /*9db0*/  STL [R1+0xc], R7 ;  /* 0x00000c0701007387 */ /* 0x0001e80000100800 */
[----:B------:R-:W3:Y:S04]  /*9dc0*/  LDL.LU R28, [R1+0x40] ;  /* 0x00004000011c7983 */ /* 0x000ee80000300800 */
[----:B------:R1:W-:Y:S01]  /*9dd0*/  STL [R1+0x8], R5 ;  /* 0x0000080501007387 */ /* 0x0003e20000100800 */
[C---:B0-----:R-:W-:Y:S02]  /*9de0*/  SEL R7, R3.reuse, R23, !P1 ;  /* 0x0000001703077207 */ /* 0x041fe40004800000 */
[----:B------:R-:W-:-:S02]  /*9df0*/  SEL R39, R3, R31, !P1 ;  /* 0x0000001f03277207 */ /* 0x000fc40004800000 */
[C---:B------:R-:W-:Y:S01]  /*9e00*/  SEL R23, R3.reuse, R41, !P1 ;  /* 0x0000002903177207 */ /* 0x040fe20004800000 */
[----:B------:R0:W-:Y:S01]  /*9e10*/  STL [R1+0x4], R7 ;  /* 0x0000040701007387 */ /* 0x0001e20000100800 */
[----:B-1----:R-:W-:-:S03]  /*9e20*/  SEL R5, R3, R48, !P1 ;  /* 0x0000003003057207 */ /* 0x002fc60004800000 */
[----:B------:R-:W-:Y:S04]  /*9e30*/  STL [R1+0x2328], R61 ;  /* 0x0023283d01007387 */ /* 0x000fe80000100800 */
[----:B------:R1:W-:Y:S04]  /*9e40*/  STL [R1], R5 ;  /* 0x0000000501007387 */ /* 0x0003e80000100800 */
[----:B------:R-:W-:Y:S04]  /*9e50*/  STL [R1+0x232c], R60 ;  /* 0x00232c3c01007387 */ /* 0x000fe80000100800 */
[----:B------:R-:W-:Y:S04]  /*9e60*/  STL [R1+0x2330], R59 ;  /* 0x0023303b01007387 */ /* 0x000fe80000100800 */
[----:B------:R-:W-:Y:S04]  /*9e70*/  STL [R1+0x2334], R39 ;  /* 0x0023342701007387 */ /* 0x000fe80000100800 */
[----:B------:R-:W-:Y:S01]  /*9e80*/  STL [R1+0x2338], R23 ;  /* 0x0023381701007387 */ /* 0x000fe20000100800 */
[----:B--2---:R-:W-:-:S05]  /*9e90*/  SEL R18, R3, R18, !P1 ;  /* 0x0000001203127207 */ /* 0x004fca0004800000 */
[----:B------:R-:W-:Y:S01]  /*9ea0*/  STL [R1+0x233c], R18 ;  /* 0x00233c1201007387 */ /* 0x000fe20000100800 */
[----:B----4-:R-:W-:-:S05]  /*9eb0*/  SEL R20, R3, R20, !P1 ;  /* 0x0000001403147207 */ /* 0x010fca0004800000 */
[----:B------:R-:W-:Y:S01]  /*9ec0*/  STL [R1+0x2340], R20 ;  /* 0x0023401401007387 */ /* 0x000fe20000100800 */
[C---:B---3--:R-:W-:Y:S02]  /*9ed0*/  SEL R4, R3.reuse, R4, !P1 ;  /* 0x0000000403047207 */ /* 0x048fe40004800000 */
[----:B0-----:R-:W-:-:S03]  /*9ee0*/  SEL R7, R3, R30, !P1 ;  /* 0x0000001e03077207 */ /* 0x001fc60004800000 */
[----:B------:R-:W-:Y:S04]  /*9ef0*/  STL [R1+0x2344], R4 ;  /* 0x0023440401007387 */ /* 0x000fe80000100800 */
[----:B------:R-:W-:Y:S01]  /*9f00*/  STL [R1+0x2348], R7 ;  /* 0x0023480701007387 */ /* 0x000fe20000100800 */
[C---:B-1----:R-:W-:Y:S02]  /*9f10*/  SEL R5, R3.reuse, R24, !P1 ;  /* 0x0000001803057207 */ /* 0x042fe40004800000 */
[----:B------:R-:W-:-:S03]  /*9f20*/  SEL R8, R3, R12, !P1 ;  /* 0x0000000c03087207 */ /* 0x000fc60004800000 */
[----:B------:R-:W-:Y:S01]  /*9f30*/  STL [R1+0x234c], R5 ;  /* 0x00234c0501007387 */ /* 0x000fe20000100800 */
[----:B------:R-:W-:-:S03]  /*9f40*/  SEL R19, R3, R6, !P1 ;  /* 0x0000000603137207 */ /* 0x000fc60004800000 */
[----:B------:R-:W-:Y:S04]  /*9f50*/  STL [R1+0x2350], R8 ;  /* 0x0023500801007387 */ /* 0x000fe80000100800 */
[----:B------:R-:W-:Y:S01]  /*9f60*/  STL [R1+0x2354], R19 ;  /* 0x0023541301007387 */ /* 0x000fe20000100800 */
[C---:B------:R-:W-:Y:S02]  /*9f70*/  SEL R9, R3.reuse, R26, !P1 ;  /* 0x0000001a03097207 */ /* 0x040fe40004800000 */
[----:B------:R-:W-:-:S03]  /*9f80*/  SEL R6, R3, R47, !P1 ;  /* 0x0000002f03067207 */ /* 0x000fc60004800000 */
[----:B------:R-:W-:Y:S04]  /*9f90*/  STL [R1+0x2358], R9 ;  /* 0x0023580901007387 */ /* 0x000fe80000100800 */
[----:B------:R-:W-:Y:S04]  /*9fa0*/  STL [R1+0x235c], R6 ;  /* 0x00235c0601007387 */ /* 0x000fe80000100800 */
[----:B------:R-:W2:Y:S01]  /*9fb0*/  LDL.LU R47, [R1+0x314] ;  /* 0x00031400012f7983 */ /* 0x000ea20000300800 */
[----:B------:R-:W0:Y:S01]  /*9fc0*/  S2R R38, SR_TID.X ;  /* 0x0000000000267919 */ /* 0x000e220000002100 */
[----:B------:R-:W-:-:S02]  /*9fd0*/  SEL R12, R3, R28, !P1 ;  /* 0x0000001c030c7207 */ /* 0x000fc40004800000 */
[C---:B------:R-:W-:Y:S01]  /*9fe0*/  SEL R21, R3.reuse, R21, !P1 ;  /* 0x0000001503157207 */ /* 0x040fe20004800000 */
[----:B------:R-:W-:Y:S01]  /*9ff0*/  @!P2 IMAD.MOV R37, RZ, RZ, -R37 ;  /* 0x000000ffff25a224 */ /* 0x000fe200078e0a25 */
[C---:B------:R-:W-:Y:S01]  /*a000*/  SEL R35, R3.reuse, R35, !P1 ;  /* 0x0000002303237207 */ /* 0x040fe20004800000 */
[----:B------:R-:W-:Y:S01]  /*a010*/  @!P4 IMAD.MOV R55, RZ, RZ, -R55 ;  /* 0x000000ffff37c224 */ /* 0x000fe200078e0a37 */
[C---:B------:R-:W-:Y:S01]  /*a020*/  SEL R50, R3.reuse, R50, !P1 ;  /* 0x0000003203327207 */ /* 0x040fe20004800000 */
[----:B------:R-:W-:Y:S01]  /*a030*/  @!P5 IMAD.MOV R32, RZ, RZ, -R32 ;  /* 0x000000ffff20d224 */ /* 0x000fe200078e0a20 */
[----:B------:R-:W-:Y:S01]  /*a040*/  @!P6 IADD3 R34, PT, PT, -R34, RZ, RZ ;  /* 0x000000ff2222e210 */ /* 0x000fe20007ffe1ff */
[----:B------:R-:W-:Y:S01]  /*a050*/  @!P0 IMAD.MOV R10, RZ, RZ, -R10 ;  /* 0x000000ffff0a8224 */ /* 0x000fe200078e0a0a */
[----:B------:R-:W3:Y:S01]  /*a060*/  LDL.LU R28, [R1+0x310] ;  /* 0x00031000011c7983 */ /* 0x000ee20000300800 */
[C---:B------:R-:W-:Y:S02]  /*a070*/  SEL R56, R3.reuse, R56, !P1 ;  /* 0x0000003803387207 */ /* 0x040fe40004800000 */
[C---:B------:R-:W-:Y:S01]  /*a080*/  SEL R14, R3.reuse, R14, !P1 ;  /* 0x0000000e030e7207 */ /* 0x040fe20004800000 */
[----:B------:R-:W-:Y:S01]  /*a090*/  STL [R1+0x2360], R12 ;  /* 0x0023600c01007387 */ /* 0x000fe20000100800 */
[----:B------:R-:W-:-:S02]  /*a0a0*/  SEL R24, R3, R40, !P1 ;  /* 0x0000002803187207 */ /* 0x000fc40004800000 */
[C---:B------:R-:W-:Y:S01]  /*a0b0*/  SEL R42, R3.reuse, R42, !P1 ;  /* 0x0000002a032a7207 */ /* 0x040fe20004800000 */
[----:B------:R-:W-:Y:S01]  /*a0c0*/  STL [R1+0x2364], R21 ;  /* 0x0023641501007387 */ /* 0x000fe20000100800 */
[C---:B------:R-:W-:Y:S02]  /*a0d0*/  SEL R26, R3.reuse, R16, !P1 ;  /* 0x00000010031a7207 */ /* 0x040fe40004800000 */
[----:B------:R-:W-:Y:S01]  /*a0e0*/  SEL R25, R3, R25, !P1 ;  /* 0x0000001903197207 */ /* 0x000fe20004800000 */
[----:B------:R1:W-:Y:S01]  /*a0f0*/  STL [R1+0x2368], R35 ;  /* 0x0023682301007387 */ /* 0x0003e20000100800 */
[----:B0-----:R-:W-:-:S03]  /*a100*/  LOP3.LUT R46, R38, 0x1f, RZ, 0xc0, !PT ;  /* 0x0000001f262e7812 */ /* 0x001fc600078ec0ff */
[----:B------:R-:W-:Y:S01]  /*a110*/  STL [R1+0x236c], R50 ;  /* 0x00236c3201007387 */ /* 0x000fe20000100800 */
[C---:B------:R-:W-:Y:S01]  /*a120*/  SEL R52, R3.reuse, R52, !P1 ;  /* 0x0000003403347207 */ /* 0x040fe20004800000 */
[----:B------:R-:W0:Y:S01]  /*a130*/  LDC R38, c[0x0][0x3ac] ;  /* 0x0000eb00ff267b82 */ /* 0x000e220000000800 */
[----:B------:R-:W-:Y:S01]  /*a140*/  IMAD R46, R46, R53, RZ ;  /* 0x000000352e2e7224 */ /* 0x000fe200078e02ff */
[C---:B------:R-:W-:Y:S01]  /*a150*/  SEL R30, R3.reuse, R29, !P1 ;  /* 0x0000001d031e7207 */ /* 0x040fe20004800000 */
[----:B------:R-:W-:Y:S01]  /*a160*/  STL [R1+0x2370], R56 ;  /* 0x0023703801007387 */ /* 0x000fe20000100800 */
[C---:B------:R-:W-:Y:S02]  /*a170*/  SEL R51, R3.reuse, R51, !P1 ;  /* 0x0000003303337207 */ /* 0x040fe40004800000 */
[C---:B------:R-:W-:Y:S02]  /*a180*/  SEL R22, R3.reuse, R22, !P1 ;  /* 0x0000001603167207 */ /* 0x040fe40004800000 */
[----:B------:R-:W-:-:S02]  /*a190*/  SEL R0, R3, R0, !P1 ;  /* 0x0000000003007207 */ /* 0x000fc40004800000 */
[C---:B------:R-:W-:Y:S02]  /*a1a0*/  SEL R11, R3.reuse, R11, !P1 ;  /* 0x0000000b030b7207 */ /* 0x040fe40004800000 */
[C---:B------:R-:W-:Y:S02]  /*a1b0*/  SEL R31, R3.reuse, R17, !P1 ;  /* 0x00000011031f7207 */ /* 0x040fe40004800000 */
[C---:B------:R-:W-:Y:S02]  /*a1c0*/  SEL R45, R3.reuse, R45, !P1 ;  /* 0x0000002d032d7207 */ /* 0x040fe40004800000 */
        /* <DEDUP_REMOVED lines=9> */
[----:B------:R-:W-:Y:S01]  /*a260*/  SEL R34, R3, R34, !P1 ;  /* 0x0000002203227207 */ /* 0x000fe20004800000 */
[----:B------:R-:W-:Y:S01]  /*a270*/  STL [R1+0x2374], R14 ;  /* 0x0023740e01007387 */ /* 0x000fe20000100800 */
[----:B------:R-:W-:-:S03]  /*a280*/  LEA.HI.X.SX32 R3, R46, UR11, 0x1, P3 ;  /* 0x0000000b2e037c11 */ /* 0x000fc600098f0eff */
[----:B------:R-:W-:Y:S04]  /*a290*/  STL [R1+0x2378], R24 ;  /* 0x0023781801007387 */ /* 0x000fe80000100800 */
[----:B------:R-:W-:Y:S04]  /*a2a0*/  STL [R1+0x237c], R42 ;  /* 0x00237c2a01007387 */ /* 0x000fe80000100800 */
[----:B------:R4:W-:Y:S04]  /*a2b0*/  STL [R1+0x226c], R2 ;  /* 0x00226c0201007387 */ /* 0x0009e80000100800 */
[----:B------:R-:W-:Y:S04]  /*a2c0*/  STL [R1+0x2268], R3 ;  /* 0x0022680301007387 */ /* 0x000fe80000100800 */
[----:B-1----:R-:W4:Y:S04]  /*a2d0*/  LDL.LU R35, [R1+0x24] ;  /* 0x0000240001237983 */ /* 0x002f280000300800 */
[----:B------:R-:W4:Y:S04]  /*a2e0*/  LDL.LU R43, [R1+0x28] ;  /* 0x00002800012b7983 */ /* 0x000f280000300800 */
[----:B------:R-:W4:Y:S04]  /*a2f0*/  LDL.LU R44, [R1+0x90] ;  /* 0x00009000012c7983 */ /* 0x000f280000300800 */
[----:B------:R-:W4:Y:S01]  /*a300*/  LDL.LU R46, [R1+0x94] ;  /* 0x00009400012e7983 */ /* 0x000f220000300800 */
[----:B--2---:R-:W-:-:S03]  /*a310*/  IMAD R36, R47, UR6, RZ ;  /* 0x000000062f247c24 */ /* 0x004fc6000f8e02ff */
[----:B------:R-:W2:Y:S04]  /*a320*/  LDL.LU R47, [R1+0x9c] ;  /* 0x00009c00012f7983 */ /* 0x000ea80000300800 */
        /* <DEDUP_REMOVED lines=18> */
[----:B------:R-:W2:Y:S01]  /*a450*/  LDL.LU R61, [R1+0x164] ;  /* 0x00016400013d7983 */ /* 0x000ea20000300800 */
[----:B0-----:R-:W-:Y:S01]  /*a460*/  IMAD R17, R38, 0x20, R58 ;  /* 0x0000002026117824 */ /* 0x001fe200078e023a */
[----:B------:R-:W-:-:S03]  /*a470*/  LEA R40, P0, R58, UR10, 0x1 ;  /* 0x0000000a3a287c11 */ /* 0x000fc6000f8008ff */
[----:B------:R-:W-:Y:S02]  /*a480*/  IMAD R33, R38, 0x20, R17 ;  /* 0x0000002026217824 */ /* 0x000fe400078e0211 */
[----:B---3--:R-:W-:Y:S01]  /*a490*/  IMAD R38, R28, UR6, RZ ;  /* 0x000000061c267c24 */ /* 0x008fe2000f8e02ff */
[----:B------:R-:W-:Y:S01]  /*a4a0*/  LEA.HI.X.SX32 R41, R58, UR11, 0x1, P0 ;  /* 0x0000000b3a297c11 */ /* 0x000fe200080f0eff */
[----:B------:R0:W-:Y:S01]  /*a4b0*/  STL [R1+0x22ac], R40 ;  /* 0x0022ac2801007387 */ /* 0x0001e20000100800 */
[----:B------:R-:W-:Y:S02]  /*a4c0*/  LEA R28, P2, R17, UR10, 0x1 ;  /* 0x0000000a111c7c11 */ /* 0x000fe4000f8408ff */
[----:B----4-:R-:W-:Y:S01]  /*a4d0*/  LEA R2, P1, R38, UR8, 0x1 ;  /* 0x0000000826027c11 */ /* 0x010fe2000f8208ff */
[----:B------:R1:W-:Y:S01]  /*a4e0*/  STL [R1+0x22a8], R41 ;  /* 0x0022a82901007387 */ /* 0x0003e20000100800 */
[----:B------:R-:W-:Y:S02]  /*a4f0*/  LEA R16, P3, R33, UR10, 0x1 ;  /* 0x0000000a21107c11 */ /* 0x000fe4000f8608ff */
[----:B------:R-:W-:-:S02]  /*a500*/  LEA.HI.X.SX32 R29, R17, UR11, 0x1, P2 ;  /* 0x0000000b111d7c11 */ /* 0x000fc400090f0eff */
[----:B0-----:R-:W-:Y:S02]  /*a510*/  LEA R40, P0, R36, UR8, 0x1 ;  /* 0x0000000824287c11 */ /* 0x001fe4000f8008ff */
[----:B------:R-:W-:Y:S02]  /*a520*/  LEA.HI.X.SX32 R3, R38, UR9, 0x1, P1 ;  /* 0x0000000926037c11 */ /* 0x000fe400088f0eff */
[----:B-1----:R-:W-:Y:S01]  /*a530*/  LEA.HI.X.SX32 R41, R36, UR9, 0x1, P0 ;  /* 0x0000000924297c11 */ /* 0x002fe200080f0eff */
[----:B------:R-:W-:Y:S01]  /*a540*/  STL [R1+0x22fc], R28 ;  /* 0x0022fc1c01007387 */ /* 0x000fe20000100800 */
[----:B------:R-:W-:Y:S01]  /*a550*/  LEA.HI.X.SX32 R17, R33, UR11, 0x1, P3 ;  /* 0x0000000b21117c11 */ /* 0x000fe200098f0eff */
[----:B------:R-:W-:Y:S02]  /*a560*/  IMAD R33, R35, UR7, RZ ;  /* 0x0000000723217c24 */ /* 0x000fe4000f8e02ff */
[----:B------:R-:W-:Y:S04]  /*a570*/  STL [R1+0x22f8], R29 ;  /* 0x0022f81d01007387 */ /* 0x000fe80000100800 */
[----:B------:R-:W-:Y:S04]  /*a580*/  STL.64 [R1+0x608], R40 ;  /* 0x0006082801007387 */ /* 0x000fe80000100a00 */
[----:B------:R0:W-:Y:S04]  /*a590*/  STL.64 [R1+0x600], R2 ;  /* 0x0006000201007387 */ /* 0x0001e80000100a00 */
[----:B------:R-:W-:Y:S04]  /*a5a0*/  STL [R1+0x288], R33 ;  /* 0x0002882101007387 */ /* 0x000fe80000100800 */
[----:B------:R-:W-:Y:S01]  /*a5b0*/  STL [R1+0x2300], R33 ;  /* 0x0023002101007387 */ /* 0x000fe20000100800 */
[----:B--2---:R-:W-:-:S02]  /*a5c0*/  IMAD R12, R12, UR7, RZ ;  /* 0x000000070c0c7c24 */ /* 0x004fc4000f8e02ff */
[----:B0-----:R-:W-:-:S03]  /*a5d0*/  IMAD R3, R6, UR7, RZ ;  /* 0x0000000706037c24 */ /* 0x001fc6000f8e02ff */
[----:B------:R-:W-:Y:S01]  /*a5e0*/  STL [R1+0x118], R12 ;  /* 0x0001180c01007387 */ /* 0x000fe20000100800 */
[----:B------:R-:W-:-:S03]  /*a5f0*/  IMAD R2, R9, UR7, RZ ;  /* 0x0000000709027c24 */ /* 0x000fc6000f8e02ff */
[----:B------:R0:W-:Y:S01]  /*a600*/  STL [R1+0x124], R3 ;  /* 0x0001240301007387 */ /* 0x0001e20000100800 */
[----:B------:R-:W-:-:S03]  /*a610*/  IMAD R6, R19, UR7, RZ ;  /* 0x0000000713067c24 */ /* 0x000fc6000f8e02ff */
[----:B------:R1:W-:Y:S01]  /*a620*/  STL [R1+0x130], R2 ;  /* 0x0001300201007387 */ /* 0x0003e20000100800 */
[----:B0-----:R-:W-:-:S03]  /*a630*/  IMAD R3, R8, UR7, RZ ;  /* 0x0000000708037c24 */ /* 0x001fc6000f8e02ff */
[----:B------:R-:W-:Y:S01]  /*a640*/  STL [R1+0x13c], R6 ;  /* 0x00013c0601007387 */ /* 0x000fe20000100800 */
[----:B-1----:R-:W-:-:S03]  /*a650*/  IMAD R2, R5, UR7, RZ ;  /* 0x0000000705027c24 */ /* 0x002fc6000f8e02ff */
[----:B------:R0:W-:Y:S01]  /*a660*/  STL [R1+0x148], R3 ;  /* 0x0001480301007387 */ /* 0x0001e20000100800 */
[----:B------:R-:W-:-:S03]  /*a670*/  IMAD R5, R7, UR7, RZ ;  /* 0x0000000707057c24 */ /* 0x000fc6000f8e02ff */
[----:B------:R1:W-:Y:S01]  /*a680*/  STL [R1+0x154], R2 ;  /* 0x0001540201007387 */ /* 0x0003e20000100800 */
[----:B0-----:R-:W-:Y:S02]  /*a690*/  IMAD R3, R4, UR7, RZ ;  /* 0x0000000704037c24 */ /* 0x001fe4000f8e02ff */
[----:B------:R-:W-:Y:S02]  /*a6a0*/  IMAD R4, R18, UR7, RZ ;  /* 0x0000000712047c24 */ /* 0x000fe4000f8e02ff */
[----:B-1----:R-:W-:Y:S01]  /*a6b0*/  IMAD R2, R20, UR7, RZ ;  /* 0x0000000714027c24 */ /* 0x002fe2000f8e02ff */
[----:B------:R-:W-:Y:S04]  /*a6c0*/  STL [R1+0x284], R5 ;  /* 0x0002840501007387 */ /* 0x000fe80000100800 */
[----:B------:R0:W-:Y:S04]  /*a6d0*/  STL [R1+0x280], R3 ;  /* 0x0002800301007387 */ /* 0x0001e80000100800 */
[----:B------:R1:W-:Y:S04]  /*a6e0*/  STL [R1+0x27c], R2 ;  /* 0x00027c0201007387 */ /* 0x0003e80000100800 */
[----:B------:R2:W-:Y:S01]  /*a6f0*/  STL [R1+0x278], R4 ;  /* 0x0002780401007387 */ /* 0x0005e20000100800 */
[----:B0-----:R-:W-:-:S02]  /*a700*/  IMAD R3, R23, UR7, RZ ;  /* 0x0000000717037c24 */ /* 0x001fc4000f8e02ff */
[----:B-1----:R-:W-:-:S03]  /*a710*/  IMAD R2, R39, UR7, RZ ;  /* 0x0000000727027c24 */ /* 0x002fc6000f8e02ff */
[----:B------:R0:W-:Y:S01]  /*a720*/  STL [R1+0x274], R3 ;  /* 0x0002740301007387 */ /* 0x0001e20000100800 */
[----:B--2---:R-:W-:-:S03]  /*a730*/  IMAD R4, R59, UR7, RZ ;  /* 0x000000073b047c24 */ /* 0x004fc6000f8e02ff */
[----:B------:R1:W-:Y:S04]  /*a740*/  STL [R1+0x270], R2 ;  /* 0x0002700201007387 */ /* 0x0003e80000100800 */
[----:B------:R-:W-:Y:S01]  /*a750*/  STL [R1+0x26c], R4 ;  /* 0x00026c0401007387 */ /* 0x000fe20000100800 */
[----:B0-----:R-:W-:-:S03]  /*a760*/  IMAD R3, R60, UR7, RZ ;  /* 0x000000073c037c24 */ /* 0x001fc6000f8e02ff */
[----:B------:R-:W2:Y:S01]  /*a770*/  LDL.LU R33, [R1+0x160] ;  /* 0x0001600001217983 */ /* 0x000ea20000300800 */
[----:B-1----:R-:W-:-:S03]  /*a780*/  IMAD R2, R61, UR7, RZ ;  /* 0x000000073d027c24 */ /* 0x002fc6000f8e02ff */
        /* <DEDUP_REMOVED lines=8> */
[----:B0-----:R-:W4:Y:S04]  /*a810*/  LDL.LU R3, [R1+0x138] ;  /* 0x0001380001037983 */ /* 0x001f280000300800 */
[----:B-1----:R-:W4:Y:S04]  /*a820*/  LDL.LU R2, [R1+0x134] ;  /* 0x0001340001027983 */ /* 0x002f280000300800 */
[----:B------:R-:W4:Y:S04]  /*a830*/  LDL.LU R42, [R1+0x12c] ;  /* 0x00012c00012a7983 */ /* 0x000f280000300800 */
[----:B------:R-:W4:Y:S04]  /*a840*/  LDL.LU R24, [R1+0x128] ;  /* 0x0001280001187983 */ /* 0x000f280000300800 */
[----:B------:R-:W4:Y:S04]  /*a850*/  LDL.LU R14, [R1+0x120] ;  /* 0x00012000010e7983 */ /* 0x000f280000300800 */
[----:B------:R-:W4:Y:S01]  /*a860*/  LDL.LU R56, [R1+0x11c] ;  /* 0x00011c0001387983 */ /* 0x000f220000300800 */
[----:B------:R-:W-:-:S03]  /*a870*/  IMAD R58, R21, UR7, RZ ;  /* 0x00000007153a7c24 */ /* 0x000fc6000f8e02ff */
        /* <DEDUP_REMOVED lines=18> */
[----:B--2---:R-:W-:-:S05]  /*a9a0*/  IMAD R33, R33, UR7, RZ ;  /* 0x0000000721217c24 */ /* 0x004fca000f8e02ff */
[----:B------:R4:W-:Y:S01]  /*a9b0*/  STL [R1+0x260], R33 ;  /* 0x0002602101007387 */ /* 0x0009e20000100800 */
[----:B---3--:R-:W-:Y:S02]  /*a9c0*/  IMAD R38, R38, UR7, RZ ;  /* 0x0000000726267c24 */ /* 0x008fe4000f8e02ff */
[----:B----4-:R-:W-:-:S03]  /*a9d0*/  IMAD R33, R36, UR7, RZ ;  /* 0x0000000724217c24 */ /* 0x010fc6000f8e02ff */
[----:B------:R-:W-:Y:S01]  /*a9e0*/  STL [R1+0x25c], R38 ;  /* 0x00025c2601007387 */ /* 0x000fe20000100800 */
[----:B------:R-:W-:-:S03]  /*a9f0*/  IMAD R29, R29, UR7, RZ ;  /* 0x000000071d1d7c24 */ /* 0x000fc6000f8e02ff */
[----:B------:R0:W-:Y:S01]  /*aa00*/  STL [R1+0x258], R33 ;  /* 0x0002582101007387 */ /* 0x0001e20000100800 */
[----:B------:R-:W-:-:S03]  /*aa10*/  IMAD R28, R28, UR7, RZ ;  /* 0x000000071c1c7c24 */ /* 0x000fc6000f8e02ff */
[----:B------:R1:W-:Y:S04]  /*aa20*/  STL [R1+0x254], R29 ;  /* 0x0002541d01007387 */ /* 0x0003e80000100800 */
[----:B------:R2:W-:Y:S01]  /*aa30*/  STL [R1+0x250], R28 ;  /* 0x0002501c01007387 */ /* 0x0005e20000100800 */
[----:B0-----:R-:W-:Y:S02]  /*aa40*/  IMAD R33, R41, UR7, RZ ;  /* 0x0000000729217c24 */ /* 0x001fe4000f8e02ff */
[----:B-1----:R-:W-:-:S03]  /*aa50*/  IMAD R29, R40, UR7, RZ ;  /* 0x00000007281d7c24 */ /* 0x002fc6000f8e02ff */
[----:B------:R-:W-:Y:S01]  /*aa60*/  STL [R1+0x24c], R33 ;  /* 0x00024c2101007387 */ /* 0x000fe20000100800 */
[----:B--2---:R-:W-:Y:S02]  /*aa70*/  IMAD R28, R3, UR7, RZ ;  /* 0x00000007031c7c24 */ /* 0x004fe4000f8e02ff */
[----:B------:R-:W-:Y:S01]  /*aa80*/  IMAD R3, R2, UR7, RZ ;  /* 0x0000000702037c24 */ /* 0x000fe2000f8e02ff */
[----:B------:R-:W-:Y:S01]  /*aa90*/  STL [R1+0x248], R29 ;  /* 0x0002481d01007387 */ /* 0x000fe20000100800 */
[----:B------:R-:W-:-:S03]  /*aaa0*/  IMAD R2, R42, UR7, RZ ;  /* 0x000000072a027c24 */ /* 0x000fc6000f8e02ff */
[----:B------:R-:W-:Y:S01]  /*aab0*/  STL [R1+0x244], R28 ;  /* 0x0002441c01007387 */ /* 0x000fe20000100800 */
[----:B------:R-:W-:-:S03]  /*aac0*/  IMAD R24, R24, UR7, RZ ;  /* 0x0000000718187c24 */ /* 0x000fc6000f8e02ff */
[----:B------:R0:W-:Y:S04]  /*aad0*/  STL [R1+0x240], R3 ;  /* 0x0002400301007387 */ /* 0x0001e80000100800 */
[----:B------:R1:W-:Y:S01]  /*aae0*/  STL [R1+0x23c], R2 ;  /* 0x00023c0201007387 */ /* 0x0003e20000100800 */
[----:B0-----:R-:W-:-:S03]  /*aaf0*/  IMAD R3, R14, UR7, RZ ;  /* 0x000000070e037c24 */ /* 0x001fc6000f8e02ff */
[----:B------:R-:W-:Y:S01]  /*ab00*/  STL [R1+0x238], R24 ;  /* 0x0002381801007387 */ /* 0x000fe20000100800 */
[----:B-1----:R-:W-:-:S03]  /*ab10*/  IMAD R2, R56, UR7, RZ ;  /* 0x0000000738027c24 */ /* 0x002fc6000f8e02ff */
        /* <DEDUP_REMOVED lines=23> */
[----:B------:R-:W-:Y:S02]  /*ac90*/  IMAD R4, R18, UR7, RZ ;  /* 0x0000000712047c24 */ /* 0x000fe4000f8e02ff */
[----:B-1----:R-:W-:Y:S01]  /*aca0*/  IMAD R2, R20, UR7, RZ ;  /* 0x0000000714027c24 */ /* 0x002fe2000f8e02ff */
[----:B------:R0:W-:Y:S04]  /*acb0*/  STL [R1+0x204], R3 ;  /* 0x0002040301007387 */ /* 0x0001e80000100800 */
[----:B------:R1:W-:Y:S01]  /*acc0*/  STL [R1+0x200], R2 ;  /* 0x0002000201007387 */ /* 0x0003e20000100800 */
[----:B0-----:R-:W-:-:S03]  /*acd0*/  IMAD R3, R23, UR7, RZ ;  /* 0x0000000717037c24 */ /* 0x001fc6000f8e02ff */
[----:B------:R0:W-:Y:S01]  /*ace0*/  STL [R1+0x1fc], R4 ;  /* 0x0001fc0401007387 */ /* 0x0001e20000100800 */
[----:B-1----:R-:W-:-:S03]  /*acf0*/  IMAD R2, R39, UR7, RZ ;  /* 0x0000000727027c24 */ /* 0x002fc6000f8e02ff */
[----:B------:R1:W-:Y:S01]  /*ad00*/  STL [R1+0x1f8], R3 ;  /* 0x0001f80301007387 */ /* 0x0003e20000100800 */
[----:B0-----:R-:W-:-:S03]  /*ad10*/  IMAD R4, R59, UR7, RZ ;  /* 0x000000073b047c24 */ /* 0x001fc6000f8e02ff */
[----:B------:R0:W-:Y:S01]  /*ad20*/  STL [R1+0x1f4], R2 ;  /* 0x0001f40201007387 */ /* 0x0001e20000100800 */
[----:B-1----:R-:W-:-:S03]  /*ad30*/  IMAD R3, R60, UR7, RZ ;  /* 0x000000073c037c24 */ /* 0x002fc6000f8e02ff */
[----:B------:R1:W-:Y:S04]  /*ad40*/  STL [R1+0x1f0], R4 ;  /* 0x0001f00401007387 */ /* 0x0003e80000100800 */
[----:B------:R-:W2:Y:S01]  /*ad50*/  LDL.LU R42, [R1+0xcc] ;  /* 0x0000cc00012a7983 */ /* 0x000ea20000300800 */
[----:B0-----:R-:W-:-:S03]  /*ad60*/  IMAD R2, R61, UR7, RZ ;  /* 0x000000073d027c24 */ /* 0x001fc6000f8e02ff */
[----:B------:R0:W-:Y:S04]  /*ad70*/  STL [R1+0x1ec], R3 ;  /* 0x0001ec0301007387 */ /* 0x0001e80000100800 */
[----:B------:R-:W3:Y:S04]  /*ad80*/  LDL.LU R24, [R1+0xc8] ;  /* 0x0000c80001187983 */ /* 0x000ee80000300800 */
[----:B------:R4:W-:Y:S04]  /*ad90*/  STL [R1+0x1e8], R2 ;  /* 0x0001e80201007387 */ /* 0x0009e80000100800 */
        /* <DEDUP_REMOVED lines=12> */
[----:B-1----:R-:W3:Y:S04]  /*ae60*/  LDL.LU R4, [R1+0x70] ;  /* 0x0000700001047983 */ /* 0x002ee80000300800 */
        /* <DEDUP_REMOVED lines=14> */
[----:B0-----:R-:W3:Y:S04]  /*af50*/  LDL.LU R3, [R1+0x4] ;  /* 0x0000040001037983 */ /* 0x001ee80000300800 */
[----:B----4-:R-:W4:Y:S01]  /*af60*/  LDL.LU R2, [R1] ;  /* 0x0000000001027983 */ /* 0x010f220000300800 */
[----:B--2---:R-:W-:-:S05]  /*af70*/  IMAD R42, R42, UR7, RZ ;  /* 0x000000072a2a7c24 */ /* 0x004fca000f8e02ff */
[----:B------:R0:W-:Y:S01]  /*af80*/  STL [R1+0x1e4], R42 ;  /* 0x0001e42a01007387 */ /* 0x0001e20000100800 */
[----:B---3--:R-:W-:-:S03]  /*af90*/  IMAD R24, R24, UR7, RZ ;  /* 0x0000000718187c24 */ /* 0x008fc6000f8e02ff */
[----:B0-----:R-:W2:Y:S01]  /*afa0*/  LDL.LU R42, [R1+0x237c] ;  /* 0x00237c00012a7983 */ /* 0x001ea20000300800 */
[----:B------:R-:W-:-:S03]  /*afb0*/  IMAD R14, R14, UR7, RZ ;  /* 0x000000070e0e7c24 */ /* 0x000fc6000f8e02ff */
[----:B------:R0:W-:Y:S01]  /*afc0*/  STL [R1+0x1e0], R24 ;  /* 0x0001e01801007387 */ /* 0x0001e20000100800 */
[----:B------:R-:W-:Y:S02]  /*afd0*/  IMAD R56, R56, UR7, RZ ;  /* 0x0000000738387c24 */ /* 0x000fe4000f8e02ff */
[----:B------:R-:W-:Y:S01]  /*afe0*/  IMAD R50, R50, UR7, RZ ;  /* 0x0000000732327c24 */ /* 0x000fe2000f8e02ff */
[----:B0-----:R-:W3:Y:S01]  /*aff0*/  LDL.LU R24, [R1+0x2378] ;  /* 0x0023780001187983 */ /* 0x001ee20000300800 */
[----:B------:R-:W-:-:S03]  /*b000*/  IMAD R35, R35, UR7, RZ ;  /* 0x0000000723237c24 */ /* 0x000fc6000f8e02ff */
[----:B------:R0:W-:Y:S01]  /*b010*/  STL [R1+0x1dc], R14 ;  /* 0x0001dc0e01007387 */ /* 0x0001e20000100800 */
[----:B------:R-:W-:Y:S02]  /*b020*/  IMAD R21, R21, UR7, RZ ;  /* 0x0000000715157c24 */ /* 0x000fe4000f8e02ff */
[----:B------:R-:W-:Y:S01]  /*b030*/  IMAD R12, R12, UR7, RZ ;  /* 0x000000070c0c7c24 */ /* 0x000fe2000f8e02ff */
[----:B0-----:R-:W2:Y:S04]  /*b040*/  LDL.LU R14, [R1+0x2374] ;  /* 0x00237400010e7983 */ /* 0x001ea80000300800 */
[----:B------:R0:W-:Y:S01]  /*b050*/  STL [R1+0x1d8], R56 ;  /* 0x0001d83801007387 */ /* 0x0001e20000100800 */
[----:B------:R-:W-:Y:S02]  /*b060*/  IMAD R6, R6, UR7, RZ ;  /* 0x0000000706067c24 */ /* 0x000fe4000f8e02ff */
[----:B------:R-:W-:Y:S01]  /*b070*/  IMAD R9, R9, UR7, RZ ;  /* 0x0000000709097c24 */ /* 0x000fe2000f8e02ff */
[----:B0-----:R-:W2:Y:S04]  /*b080*/  LDL.LU R56, [R1+0x2370] ;  /* 0x0023700001387983 */ /* 0x001ea80000300800 */
[----:B------:R0:W-:Y:S01]  /*b090*/  STL [R1+0x1d4], R50 ;  /* 0x0001d43201007387 */ /* 0x0001e20000100800 */
[----:B------:R-:W-:-:S03]  /*b0a0*/  IMAD R19, R19, UR7, RZ ;  /* 0x0000000713137c24 */ /* 0x000fc6000f8e02ff */
[----:B0-----:R-:W3:Y:S04]  /*b0b0*/  LDL.LU R50, [R1+0x236c] ;  /* 0x00236c0001327983 */ /* 0x001ee80000300800 */
        /* <DEDUP_REMOVED lines=33> */
[----:B------:R0:W-:Y:S04]  /*b2d0*/  STL [R1+0x1a4], R18 ;  /* 0x0001a41201007387 */ /* 0x0001e80000100800 */
        /* <DEDUP_REMOVED lines=10> */
[----:B0-----:R-:W3:Y:S01]  /*b380*/  LDL.LU R61, [R1+0x2328] ;  /* 0x00232800013d7983 */ /* 0x001ee20000300800 */
[----:B------:R-:W-:-:S05]  /*b390*/  IMAD R33, R33, UR7, RZ ;  /* 0x0000000721217c24 */ /* 0x000fca000f8e02ff */
[----:B------:R0:W-:Y:S01]  /*b3a0*/  STL [R1+0x18c], R33 ;  /* 0x00018c2101007387 */ /* 0x0001e20000100800 */
[----:B------:R-:W-:Y:S02]  /*b3b0*/  IMAD R3, R3, UR7, RZ ;  /* 0x0000000703037c24 */ /* 0x000fe4000f8e02ff */
[----:B0-----:R-:W-:Y:S02]  /*b3c0*/  IMAD R33, R38, UR7, RZ ;  /* 0x0000000726217c24 */ /* 0x001fe4000f8e02ff */
[----:B------:R-:W-:Y:S02]  /*b3d0*/  IMAD R38, R36, UR7, RZ ;  /* 0x0000000724267c24 */ /* 0x000fe4000f8e02ff */
[----:B------:R-:W-:Y:S01]  /*b3e0*/  IMAD R36, R29, UR7, RZ ;  /* 0x000000071d247c24 */ /* 0x000fe2000f8e02ff */
[----:B------:R0:W-:Y:S01]  /*b3f0*/  STL [R1+0x188], R33 ;  /* 0x0001882101007387 */ /* 0x0001e20000100800 */
[----:B------:R-:W-:-:S03]  /*b400*/  IMAD R29, R41, UR7, RZ ;  /* 0x00000007291d7c24 */ /* 0x000fc6000f8e02ff */
[----:B------:R1:W-:Y:S01]  /*b410*/  STL [R1+0x184], R38 ;  /* 0x0001842601007387 */ /* 0x0003e20000100800 */
[----:B0-----:R-:W-:Y:S02]  /*b420*/  IMAD R33, R28, UR7, RZ ;  /* 0x000000071c217c24 */ /* 0x001fe4000f8e02ff */
[----:B------:R-:W-:Y:S01]  /*b430*/  IMAD R28, R40, UR7, RZ ;  /* 0x00000007281c7c24 */ /* 0x000fe2000f8e02ff */
[----:B------:R0:W-:Y:S01]  /*b440*/  STL [R1+0x180], R36 ;  /* 0x0001802401007387 */ /* 0x0001e20000100800 */
[----:B----4-:R-:W-:-:S03]  /*b450*/  IMAD R2, R2, UR7, RZ ;  /* 0x0000000702027c24 */ /* 0x010fc6000f8e02ff */
[----:B------:R-:W-:Y:S04]  /*b460*/  STL [R1+0x17c], R33 ;  /* 0x00017c2101007387 */ /* 0x000fe80000100800 */
[----:B------:R3:W-:Y:S04]  /*b470*/  STL [R1+0x178], R29 ;  /* 0x0001781d01007387 */ /* 0x0007e80000100800 */
[----:B------:R-:W-:Y:S04]  /*b480*/  STL [R1+0x174], R28 ;  /* 0x0001741c01007387 */ /* 0x000fe80000100800 */
[----:B------:R-:W-:Y:S04]  /*b490*/  STL [R1+0x170], R3 ;  /* 0x0001700301007387 */ /* 0x000fe80000100800 */
[----:B------:R4:W-:Y:S01]  /*b4a0*/  STL [R1+0x16c], R2 ;  /* 0x00016c0201007387 */ /* 0x0009e20000100800 */
[----:B--2---:R-:W-:-:S02]  /*b4b0*/  IMAD R40, R14, UR7, RZ ;  /* 0x000000070e287c24 */ /* 0x004fc4000f8e02ff */
[----:B------:R-:W-:Y:S02]  /*b4c0*/  IMAD R41, R26, UR7, RZ ;  /* 0x000000071a297c24 */ /* 0x000fe4000f8e02ff */
[----:B-1----:R-:W-:Y:S02]  /*b4d0*/  IMAD R38, R0, UR7, RZ ;  /* 0x0000000700267c24 */ /* 0x002fe4000f8e02ff */
[----:B0-----:R-:W-:Y:S02]  /*b4e0*/  IMAD R36, R11, UR7, RZ ;  /* 0x000000070b247c24 */ /* 0x001fe4000f8e02ff */
[----:B------:R-:W-:Y:S02]  /*b4f0*/  IMAD R26, R45, UR7, RZ ;  /* 0x000000072d1a7c24 */ /* 0x000fe4000f8e02ff */
[----:B------:R-:W-:Y:S02]  /*b500*/  IMAD R31, R31, UR7, RZ ;  /* 0x000000071f1f7c24 */ /* 0x000fe4000f8e02ff */
[----:B---3--:R-:W-:-:S02]  /*b510*/  IMAD R29, R6, UR7, RZ ;  /* 0x00000007061d7c24 */ /* 0x008fc4000f8e02ff */
[----:B------:R-:W-:Y:S02]  /*b520*/  IMAD R23, R23, UR7, RZ ;  /* 0x0000000717177c24 */ /* 0x000fe4000f8e02ff */
[----:B------:R-:W-:Y:S02]  /*b530*/  IMAD R33, R39, UR7, RZ ;  /* 0x0000000727217c24 */ /* 0x000fe4000f8e02ff */
[----:B----4-:R-:W-:Y:S02]  /*b540*/  IMAD R2, R59, UR7, RZ ;  /* 0x000000073b027c24 */ /* 0x010fe4000f8e02ff */
[----:B------:R-:W-:Y:S02]  /*b550*/  IMAD R3, R60, UR7, RZ ;  /* 0x000000073c037c24 */ /* 0x000fe4000f8e02ff */
[----:B------:R-:W-:-:S05]  /*b560*/  IMAD R28, R61, UR7, RZ ;  /* 0x000000073d1c7c24 */ /* 0x000fca000f8e02ff */
[----:B------:R-:W-:Y:S04]  /*b570*/  STL [R1+0x168], R28 ;  /* 0x0001681c01007387 */ /* 0x000fe80000100800 */
[----:B------:R0:W-:Y:S04]  /*b580*/  STL [R1+0x164], R3 ;  /* 0x0001640301007387 */ /* 0x0001e80000100800 */
[----:B------:R1:W-:Y:S01]  /*b590*/  STL [R1+0x160], R2 ;  /* 0x0001600201007387 */ /* 0x0003e20000100800 */
[----:B0-----:R-:W-:-:S03]  /*b5a0*/  IMAD R3, R18, UR7, RZ ;  /* 0x0000000712037c24 */ /* 0x001fc6000f8e02ff */
[----:B------:R-:W-:Y:S01]  /*b5b0*/  STL [R1+0x158], R23 ;  /* 0x0001581701007387 */ /* 0x000fe20000100800 */
[----:B-1----:R-:W-:-:S03]  /*b5c0*/  IMAD R2, R20, UR7, RZ ;  /* 0x0000000714027c24 */ /* 0x002fc6000f8e02ff */
[----:B------:R-:W-:Y:S04]  /*b5d0*/  STL [R1+0x15c], R33 ;  /* 0x00015c2101007387 */ /* 0x000fe80000100800 */
[----:B------:R0:W-:Y:S04]  /*b5e0*/  STL [R1+0x150], R3 ;  /* 0x0001500301007387 */ /* 0x0001e80000100800 */
[----:B------:R1:W-:Y:S01]  /*b5f0*/  STL [R1+0x14c], R2 ;  /* 0x00014c0201007387 */ /* 0x0003e20000100800 */
[----:B0-----:R-:W-:Y:S02]  /*b600*/  IMAD R3, R4, UR7, RZ ;  /* 0x0000000704037c24 */ /* 0x001fe4000f8e02ff */
[----:B------:R-:W-:-:S02]  /*b610*/  IMAD R4, R7, UR7, RZ ;  /* 0x0000000707047c24 */ /* 0x000fc4000f8e02ff */
[----:B-1----:R-:W-:Y:S01]  /*b620*/  IMAD R2, R5, UR7, RZ ;  /* 0x0000000705027c24 */ /* 0x002fe2000f8e02ff */
[----:B------:R0:W-:Y:S01]  /*b630*/  STL [R1+0x144], R3 ;  /* 0x0001440301007387 */ /* 0x0001e20000100800 */
[----:B------:R-:W-:-:S03]  /*b640*/  IMAD R28, R9, UR7, RZ ;  /* 0x00000007091c7c24 */ /* 0x000fc6000f8e02ff */
[----:B------:R-:W-:Y:S01]  /*b650*/  STL [R1+0x140], R4 ;  /* 0x0001400401007387 */ /* 0x000fe20000100800 */
[----:B------:R-:W-:Y:S02]  /*b660*/  IMAD R59, R19, UR7, RZ ;  /* 0x00000007133b7c24 */ /* 0x000fe4000f8e02ff */
[----:B0-----:R-:W-:Y:S01]  /*b670*/  IMAD R3, R8, UR7, RZ ;  /* 0x0000000708037c24 */ /* 0x001fe2000f8e02ff */
[----:B------:R-:W-:Y:S04]  /*b680*/  STL [R1+0x138], R2 ;  /* 0x0001380201007387 */ /* 0x000fe80000100800 */
[----:B------:R-:W-:Y:S04]  /*b690*/  STL [R1+0x134], R3 ;  /* 0x0001340301007387 */ /* 0x000fe80000100800 */
[----:B------:R0:W-:Y:S04]  /*b6a0*/  STL.64 [R1+0x2308], R2 ;  /* 0x0023080201007387 */ /* 0x0001e80000100a00 */
[----:B------:R-:W-:Y:S04]  /*b6b0*/  STL [R1+0x128], R28 ;  /* 0x0001281c01007387 */ /* 0x000fe80000100800 */
[----:B------:R-:W-:Y:S01]  /*b6c0*/  STL [R1+0x12c], R59 ;  /* 0x00012c3b01007387 */ /* 0x000fe20000100800 */
[----:B0-----:R-:W-:-:S03]  /*b6d0*/  IMAD R2, R12, UR7, RZ ;  /* 0x000000070c027c24 */ /* 0x001fc6000f8e02ff */
[----:B------:R-:W-:Y:S04]  /*b6e0*/  STL [R1+0x120], R29 ;  /* 0x0001201d01007387 */ /* 0x000fe80000100800 */
[----:B------:R0:W-:Y:S01]  /*b6f0*/  STL [R1+0x11c], R2 ;  /* 0x00011c0201007387 */ /* 0x0001e20000100800 */
[----:B------:R-:W-:Y:S02]  /*b700*/  IMAD R4, R35, UR7, RZ ;  /* 0x0000000723047c24 */ /* 0x000fe4000f8e02ff */
[----:B------:R-:W-:Y:S01]  /*b710*/  IMAD R3, R50, UR7, RZ ;  /* 0x0000000732037c24 */ /* 0x000fe2000f8e02ff */
[----:B------:R-:W-:Y:S01]  /*b720*/  STL.64 [R1+0x2310], R28 ;  /* 0x0023101c01007387 */ /* 0x000fe20000100a00 */
[----:B0-----:R-:W-:-:S05]  /*b730*/  IMAD R2, R21, UR7, RZ ;  /* 0x0000000715027c24 */ /* 0x001fca000f8e02ff */
[----:B------:R0:W-:Y:S04]  /*b740*/  STL [R1+0x114], R2 ;  /* 0x0001140201007387 */ /* 0x0001e80000100800 */
[----:B------:R-:W-:Y:S01]  /*b750*/  STL [R1+0x110], R4 ;  /* 0x0001100401007387 */ /* 0x000fe20000100800 */
[----:B0-----:R-:W-:-:S03]  /*b760*/  IMAD R2, R56, UR7, RZ ;  /* 0x0000000738027c24 */ /* 0x001fc6000f8e02ff */
[----:B------:R0:W-:Y:S04]  /*b770*/  STL [R1+0x10c], R3 ;  /* 0x00010c0301007387 */ /* 0x0001e80000100800 */
[----:B------:R1:W-:Y:S01]  /*b780*/  STL [R1+0x108], R2 ;  /* 0x0001080201007387 */ /* 0x0003e20000100800 */
[----:B------:R-:W-:Y:S02]  /*b790*/  IMAD R61, R25, UR7, RZ ;  /* 0x00000007193d7c24 */ /* 0x000fe4000f8e02ff */
[----:B0-----:R-:W-:Y:S02]  /*b7a0*/  IMAD R3, R24, UR7, RZ ;  /* 0x0000000718037c24 */ /* 0x001fe4000f8e02ff */
[----:B-1----:R-:W-:-:S03]  /*b7b0*/  IMAD R2, R42, UR7, RZ ;  /* 0x000000072a027c24 */ /* 0x002fc6000f8e02ff */
[----:B------:R0:W-:Y:S01]  /*b7c0*/  STL [R1+0x100], R3 ;  /* 0x0001000301007387 */ /* 0x0001e20000100800 */
[----:B------:R-:W-:-:S03]  /*b7d0*/  IMAD R60, R52, UR7, RZ ;  /* 0x00000007343c7c24 */ /* 0x000fc6000f8e02ff */
[----:B------:R-:W-:Y:S04]  /*b7e0*/  STL [R1+0x104], R40 ;  /* 0x0001042801007387 */ /* 0x000fe80000100800 */
[----:B------:R1:W-:Y:S01]  /*b7f0*/  STL [R1+0xfc], R2 ;  /* 0x0000fc0201007387 */ /* 0x0003e20000100800 */
[----:B0-----:R-:W-:-:S03]  /*b800*/  IMAD R3, R51, UR7, RZ ;  /* 0x0000000733037c24 */ /* 0x001fc6000f8e02ff */
[----:B------:R-:W-:Y:S01]  /*b810*/  STL [R1+0xf8], R41 ;  /* 0x0000f82901007387 */ /* 0x000fe20000100800 */
[----:B------:R-:W-:-:S03]  /*b820*/  IMAD R39, R30, UR7, RZ ;  /* 0x000000071e277c24 */ /* 0x000fc6000f8e02ff */
[----:B------:R-:W-:Y:S01]  /*b830*/  STL.64 [R1+0x2318], R40 ;  /* 0x0023182801007387 */ /* 0x000fe20000100a00 */
[----:B-1----:R-:W-:-:S03]  /*b840*/  IMAD R2, R22, UR7, RZ ;  /* 0x0000000716027c24 */ /* 0x002fc6000f8e02ff */
[----:B------:R-:W-:Y:S04]  /*b850*/  STL [R1+0xf4], R61 ;  /* 0x0000f43d01007387 */ /* 0x000fe80000100800 */
[----:B------:R-:W-:Y:S04]  /*b860*/  STL [R1+0xe8], R3 ;  /* 0x0000e80301007387 */ /* 0x000fe80000100800 */
[----:B------:R-:W-:Y:S04]  /*b870*/  STL [R1+0xf0], R60 ;  /* 0x0000f03c01007387 */ /* 0x000fe80000100800 */
[----:B------:R-:W-:Y:S04]  /*b880*/  STL.64 [R1+0x2320], R60 ;  /* 0x0023203c01007387 */ /* 0x000fe80000100a00 */
[----:B------:R0:W-:Y:S04]  /*b890*/  STL [R1+0xe4], R2 ;  /* 0x0000e40201007387 */ /* 0x0001e80000100800 */
[----:B------:R-:W2:Y:S04]  /*b8a0*/  LDL.LU R51, [R1+0x130] ;  /* 0x0001300001337983 */ /* 0x000ea80000300800 */
[----:B------:R-:W-:Y:S01]  /*b8b0*/  STL [R1+0xec], R39 ;  /* 0x0000ec2701007387 */ /* 0x000fe20000100800 */
[----:B------:R-:W-:-:S03]  /*b8c0*/  IMAD R25, R13, UR7, RZ ;  /* 0x000000070d197c24 */ /* 0x000fc6000f8e02ff */
[----:B------:R-:W3:Y:S01]  /*b8d0*/  LDL.LU R50, [R1+0x13c] ;  /* 0x00013c0001327983 */ /* 0x000ee20000300800 */
[----:B------:R-:W-:-:S03]  /*b8e0*/  IMAD R24, R54, UR7, RZ ;  /* 0x0000000736187c24 */ /* 0x000fc6000f8e02ff */
[----:B------:R-:W4:Y:S01]  /*b8f0*/  LDL.LU R52, [R1+0x148] ;  /* 0x0001480001347983 */ /* 0x000f220000300800 */
[----:B------:R-:W-:-:S03]  /*b900*/  IMAD R23, R15, UR7, RZ ;  /* 0x000000070f177c24 */ /* 0x000fc6000f8e02ff */
[----:B------:R-:W-:Y:S01]  /*b910*/  STL [R1+0xe0], R38 ;  /* 0x0000e02601007387 */ /* 0x000fe20000100800 */
[----:B------:R-:W-:-:S03]  /*b920*/  IMAD R35, R57, UR7, RZ ;  /* 0x0000000739237c24 */ /* 0x000fc6000f8e02ff */
[----:B------:R-:W2:Y:S04]  /*b930*/  LDL.LU R45, [R1+0x118] ;  /* 0x00011800012d7983 */ /* 0x000ea80000300800 */
[----:B------:R-:W-:Y:S04]  /*b940*/  STL [R1+0xdc], R36 ;  /* 0x0000dc2401007387 */ /* 0x000fe80000100800 */
[----:B------:R-:W-:Y:S04]  /*b950*/  STL [R1+0xd4], R26 ;  /* 0x0000d41a01007387 */ /* 0x000fe80000100800 */
[----:B------:R-:W-:Y:S04]  /*b960*/  STL [R1+0xd8], R31 ;  /* 0x0000d81f01007387 */ /* 0x000fe80000100800 */
[----:B------:R-:W3:Y:S01]  /*b970*/  LDL.LU R54, [R1+0x154] ;  /* 0x0001540001367983 */ /* 0x000ee20000300800 */
[----:B------:R-:W-:-:S03]  /*b980*/  IMAD R20, R55, UR7, RZ ;  /* 0x0000000737147c24 */ /* 0x000fc6000f8e02ff */
[----:B------:R-:W-:Y:S04]  /*b990*/  STL [R1+0xd0], R25 ;  /* 0x0000d01901007387 */ /* 0x000fe80000100800 */
[----:B------:R-:W-:Y:S04]  /*b9a0*/  STL [R1+0xcc], R24 ;  /* 0x0000cc1801007387 */ /* 0x000fe80000100800 */
[----:B------:R-:W-:Y:S04]  /*b9b0*/  STL [R1+0xc8], R23 ;  /* 0x0000c81701007387 */ /* 0x000fe80000100800 */
[----:B------:R-:W-:Y:S04]  /*b9c0*/  STL [R1+0xc4], R35 ;  /* 0x0000c42301007387 */ /* 0x000fe80000100800 */
[----:B------:R-:W3:Y:S01]  /*b9d0*/  LDL.LU R55, [R1+0x124] ;  /* 0x0001240001377983 */ /* 0x000ee20000300800 */
[----:B------:R-:W-:-:S02]  /*b9e0*/  IMAD R43, R43, UR7, RZ ;  /* 0x000000072b2b7c24 */ /* 0x000fc4000f8e02ff */
[----:B------:R-:W-:Y:S02]  /*b9f0*/  IMAD R21, R37, UR7, RZ ;  /* 0x0000000725157c24 */ /* 0x000fe4000f8e02ff */
[----:B------:R-:W-:Y:S02]  /*ba00*/  IMAD R30, R27, UR7, RZ ;  /* 0x000000071b1e7c24 */ /* 0x000fe4000f8e02ff */
[----:B------:R-:W-:Y:S01]  /*ba10*/  IMAD R19, R32, UR7, RZ ;  /* 0x0000000720137c24 */ /* 0x000fe2000f8e02ff */
[----:B------:R-:W-:Y:S01]  /*ba20*/  STL [R1+0xbc], R21 ;  /* 0x0000bc1501007387 */ /* 0x000fe20000100800 */
[----:B0-----:R-:W-:-:S03]  /*ba30*/  IMAD.WIDE R2, R43, 0x2, R16 ;  /* 0x000000022b027825 */ /* 0x001fc600078e0210 */
[----:B------:R-:W-:Y:S01]  /*ba40*/  STL [R1+0xc0], R30 ;  /* 0x0000c01e01007387 */ /* 0x000fe20000100800 */
[----:B------:R-:W-:Y:S02]  /*ba50*/  IMAD R44, R44, UR7, RZ ;  /* 0x000000072c2c7c24 */ /* 0x000fe4000f8e02ff */
[----:B------:R-:W-:Y:S01]  /*ba60*/  IMAD R46, R46, UR7, RZ ;  /* 0x000000072e2e7c24 */ /* 0x000fe2000f8e02ff */
[----:B------:R-:W-:Y:S01]  /*ba70*/  STL [R1+0xb8], R20 ;  /* 0x0000b81401007387 */ /* 0x000fe20000100800 */
[----:B------:R-:W-:Y:S02]  /*ba80*/  IMAD R47, R47, UR7, RZ ;  /* 0x000000072f2f7c24 */ /* 0x000fe4000f8e02ff */
[----:B------:R-:W-:Y:S01]  /*ba90*/  IMAD R18, R10, UR7, RZ ;  /* 0x000000070a127c24 */ /* 0x000fe2000f8e02ff */
[----:B------:R-:W-:Y:S01]  /*baa0*/  STL [R1+0xb4], R19 ;  /* 0x0000b41301007387 */ /* 0x000fe20000100800 */
[----:B------:R-:W-:-:S03]  /*bab0*/  IMAD.WIDE R4, R44, 0x2, R16 ;  /* 0x000000022c047825 */ /* 0x000fc600078e0210 */
[----:B------:R0:W-:Y:S01]  /*bac0*/  STL.64 [R1+0xa8], R2 ;  /* 0x0000a80201007387 */ /* 0x0001e20000100a00 */
[----:B------:R-:W-:Y:S02]  /*bad0*/  IMAD R48, R48, UR7, RZ ;  /* 0x0000000730307c24 */ /* 0x000fe4000f8e02ff */
[--C-:B------:R-:W-:Y:S01]  /*bae0*/  IMAD.WIDE R6, R47, 0x2, R16.reuse ;  /* 0x000000022f067825 */ /* 0x100fe200078e0210 */
[----:B------:R-:W-:Y:S03]  /*baf0*/  STL [R1+0xb0], R18 ;  /* 0x0000b01201007387 */ /* 0x000fe60000100800 */
[----:B------:R-:W-:Y:S01]  /*bb00*/  IMAD R49, R49, UR7, RZ ;  /* 0x0000000731317c24 */ /* 0x000fe2000f8e02ff */
[----:B------:R1:W-:Y:S01]  /*bb10*/  STL.64 [R1+0x98], R4 ;  /* 0x0000980401007387 */ /* 0x0003e20000100a00 */
[----:B0-----:R-:W-:-:S05]  /*bb20*/  IMAD.WIDE R2, R46, 0x2, R16 ;  /* 0x000000022e027825 */ /* 0x001fca00078e0210 */
[----:B------:R0:W-:Y:S01]  /*bb30*/  STL.64 [R1+0x78], R2 ;  /* 0x0000780201007387 */ /* 0x0001e20000100a00 */
[----:B------:R-:W-:Y:S02]  /*bb40*/  IMAD R53, R53, UR7, RZ ;  /* 0x0000000735357c24 */ /* 0x000fe4000f8e02ff */
[--C-:B-1----:R-:W-:Y:S01]  /*bb50*/  IMAD.WIDE R4, R48, 0x2, R16.reuse ;  /* 0x0000000230047825 */ /* 0x102fe200078e0210 */
[----:B------:R-:W-:Y:S04]  /*bb60*/  STL.64 [R1+0x60], R6 ;  /* 0x0000600601007387 */ /* 0x000fe80000100a00 */
[----:B------:R-:W4:Y:S01]  /*bb70*/  LDL R41, [R1+0x284] ;  /* 0x0002840001297983 */ /* 0x000f220000100800 */
[----:B------:R-:W-:-:S04]  /*bb80*/  IMAD.WIDE R56, R49, 0x2, R16 ;  /* 0x0000000231387825 */ /* 0x000fc800078e0210 */
[--C-:B0-----:R-:W-:Y:S01]  /*bb90*/  IMAD.WIDE R2, R58, 0x2, R16.reuse ;  /* 0x000000023a027825 */ /* 0x101fe200078e0210 */
[----:B------:R0:W-:Y:S03]  /*bba0*/  STL.64 [R1+0x48], R4 ;  /* 0x0000480401007387 */ /* 0x0001e60000100a00 */
[----:B------:R-:W-:Y:S02]  /*bbb0*/  IMAD R0, R34, UR7, RZ ;  /* 0x0000000722007c24 */ /* 0x000fe4000f8e02ff */
[----:B------:R-:W4:Y:S04]  /*bbc0*/  LDL R34, [R1+0x264] ;  /* 0x0002640001227983 */ /* 0x000f280000100800 */
[----:B------:R1:W-:Y:S01]  /*bbd0*/  STL.64 [R1+0x8], R2 ;  /* 0x0000080201007387 */ /* 0x0003e20000100a00 */
[----:B0-----:R-:W-:-:S03]  /*bbe0*/  IMAD.WIDE R4, R53, 0x2, R16 ;  /* 0x0000000235047825 */ /* 0x001fc600078e0210 */
[----:B------:R-:W4:Y:S04]  /*bbf0*/  LDL R32, [R1+0x260] ;  /* 0x0002600001207983 */ /* 0x000f280000100800 */
[----:B------:R-:W4:Y:S04]  /*bc00*/  LDL R37, [R1+0x25c] ;  /* 0x00025c0001257983 */ /* 0x000f280000100800 */
[----:B------:R-:W4:Y:S04]  /*bc10*/  LDL R27, [R1+0x258] ;  /* 0x00025800011b7983 */ /* 0x000f280000100800 */
[----:B------:R-:W4:Y:S04]  /*bc20*/  LDL R42, [R1+0x254] ;  /* 0x00025400012a7983 */ /* 0x000f280000100800 */
[----:B------:R-:W4:Y:S04]  /*bc30*/  LDL R28, [R1+0x250] ;  /* 0x00025000011c7983 */ /* 0x000f280000100800 */
[----:B------:R-:W4:Y:S04]  /*bc40*/  LDL R29, [R1+0x24c] ;  /* 0x00024c00011d7983 */ /* 0x000f280000100800 */
[----:B-1----:R-:W4:Y:S04]  /*bc50*/  LDL R2, [R1+0x248] ;  /* 0x0002480001027983 */ /* 0x002f280000100800 */
[----:B------:R-:W4:Y:S04]  /*bc60*/  LDL R3, [R1+0x244] ;  /* 0x0002440001037983 */ /* 0x000f280000100800 */
[----:B------:R0:W-:Y:S04]  /*bc70*/  STL.64 [R1+0x2120], R56 ;  /* 0x0021203801007387 */ /* 0x0001e80000100a00 */
[----:B0-----:R-:W4:Y:S04]  /*bc80*/  LDL R56, [R1+0x26c] ;  /* 0x00026c0001387983 */ /* 0x001f280000100800 */
[----:B------:R-:W4:Y:S04]  /*bc90*/  LDL R57, [R1+0x268] ;  /* 0x0002680001397983 */ /* 0x000f280000100800 */
[----:B------:R0:W-:Y:S04]  /*bca0*/  STL.64 [R1+0x2128], R4 ;  /* 0x0021280401007387 */ /* 0x0001e80000100a00 */
[----:B0-----:R-:W4:Y:S04]  /*bcb0*/  LDL R4, [R1+0x274] ;  /* 0x0002740001047983 */ /* 0x001f280000100800 */
[----:B------:R-:W4:Y:S01]  /*bcc0*/  LDL R5, [R1+0x270] ;  /* 0x0002700001057983 */ /* 0x000f220000100800 */
[----:B--2---:R-:W-:-:S05]  /*bcd0*/  IMAD.WIDE R6, R45, 0x2, R16 ;  /* 0x000000022d067825 */ /* 0x004fca00078e0210 */
[----:B------:R0:W-:Y:S04]  /*bce0*/  STL.64 [R1+0x2130], R6 ;  /* 0x0021300601007387 */ /* 0x0001e80000100a00 */
[----:B0-----:R-:W2:Y:S04]  /*bcf0*/  LDL R6, [R1+0x27c] ;  /* 0x00027c0001067983 */ /* 0x001ea80000100800 */
[----:B------:R-:W2:Y:S01]  /*bd00*/  LDL R7, [R1+0x278] ;  /* 0x0002780001077983 */ /* 0x000ea20000100800 */
[----:B---3--:R-:W-:-:S05]  /*bd10*/  IMAD.WIDE R8, R55, 0x2, R16 ;  /* 0x0000000237087825 */ /* 0x008fca00078e0210 */
[----:B------:R0:W-:Y:S04]  /*bd20*/  STL.64 [R1+0x2138], R8 ;  /* 0x0021380801007387 */ /* 0x0001e80000100a00 */
[----:B0-----:R-:W3:Y:S01]  /*bd30*/  LDL R9, [R1+0x280] ;  /* 0x0002800001097983 */ /* 0x001ee20000100800 */
[----:B------:R-:W-:-:S04]  /*bd40*/  IMAD.WIDE R10, R51, 0x2, R16 ;  /* 0x00000002330a7825 */ /* 0x000fc800078e0210 */
[--C-:B------:R-:W-:Y:S01]  /*bd50*/  IMAD.WIDE R12, R50, 0x2, R16.reuse ;  /* 0x00000002320c7825 */ /* 0x100fe200078e0210 */
[----:B------:R-:W-:Y:S03]  /*bd60*/  STL.64 [R1+0x2140], R10 ;  /* 0x0021400a01007387 */ /* 0x000fe60000100a00 */
[--C-:B----4-:R-:W-:Y:S01]  /*bd70*/  IMAD.WIDE R14, R52, 0x2, R16.reuse ;  /* 0x00000002340e7825 */ /* 0x110fe200078e0210 */
[----:B------:R0:W-:Y:S04]  /*bd80*/  STL.64 [R1+0x2148], R12 ;  /* 0x0021480c01007387 */ /* 0x0001e80000100a00 */
[----:B------:R-:W-:Y:S04]  /*bd90*/  STL.64 [R1+0x2150], R14 ;  /* 0x0021500e01007387 */ /* 0x000fe80000100a00 */
[----:B------:R-:W4:Y:S01]  /*bda0*/  LDL R60, [R1+0x240] ;  /* 0x00024000013c7983 */ /* 0x000f220000100800 */
[----:B0-----:R-:W-:-:S05]  /*bdb0*/  IMAD.WIDE R12, R54, 0x2, R16 ;  /* 0x00000002360c7825 */ /* 0x001fca00078e0210 */
[----:B------:R2:W-:Y:S04]  /*bdc0*/  STL.64 [R1+0x2a8], R12 ;  /* 0x0002a80c01007387 */ /* 0x0005e80000100a00 */
[----:B------:R-:W4:Y:S01]  /*bdd0*/  LDL R61, [R1+0x23c] ;  /* 0x00023c00013d7983 */ /* 0x000f220000100800 */
[----:B------:R-:W-:-:S05]  /*bde0*/  IMAD.WIDE R10, R41, 0x2, R16 ;  /* 0x00000002290a7825 */ /* 0x000fca00078e0210 */
[----:B------:R0:W-:Y:S04]  /*bdf0*/  STL.64 [R1+0x2c0], R10 ;  /* 0x0002c00a01007387 */ /* 0x0001e80000100a00 */
[----:B------:R-:W4:Y:S04]  /*be00*/  LDL R22, [R1+0x238] ;  /* 0x0002380001167983 */ /* 0x000f280000100800 */
[----:B------:R-:W4:Y:S04]  /*be10*/  LDL R40, [R1+0x234] ;  /* 0x0002340001287983 */ /* 0x000f280000100800 */
[----:B------:R-:W4:Y:S01]  /*be20*/  LDL R41, [R1+0x230] ;  /* 0x0002300001297983 */ /* 0x000f220000100800 */
[----:B--2---:R-:W-:-:S04]  /*be30*/  IMAD.WIDE R12, R6, 0x2, R16 ;  /* 0x00000002060c7825 */ /* 0x004fc800078e0210 */
[----:B0-----:R-:W-:-:S04]  /*be40*/  IMAD.WIDE R10, R7, 0x2, R16 ;  /* 0x00000002070a7825 */ /* 0x001fc800078e0210 */
[----:B------:R-:W-:-:S04]  /*be50*/  IMAD.WIDE R6, R5, 0x2, R16 ;  /* 0x0000000205067825 */ /* 0x000fc800078e0210 */
[----:B---3--:R-:W-:-:S05]  /*be60*/  IMAD.WIDE R8, R9, 0x2, R16 ;  /* 0x0000000209087825 */ /* 0x008fca00078e0210 */
[----:B------:R0:W-:Y:S04]  /*be70*/  STL.64 [R1+0x2e0], R8 ;  /* 0x0002e00801007387 */ /* 0x0001e80000100a00 */
[----:B------:R-:W-:Y:S04]  /*be80*/  STL.64 [R1+0x300], R12 ;  /* 0x0003000c01007387 */ /* 0x000fe80000100a00 */
[----:B------:R-:W-:Y:S01]  /*be90*/  STL.64 [R1+0x318], R10 ;  /* 0x0003180a01007387 */ /* 0x000fe20000100a00 */
[----:B0-----:R-:W-:-:S04]  /*bea0*/  IMAD.WIDE R8, R4, 0x2, R16 ;  /* 0x0000000204087825 */ /* 0x001fc800078e0210 */
[--C-:B------:R-:W-:Y:S01]  /*beb0*/  IMAD.WIDE R4, R56, 0x2, R16.reuse ;  /* 0x0000000238047825 */ /* 0x100fe200078e0210 */
[----:B------:R0:W-:Y:S04]  /*bec0*/  STL.64 [R1+0x338], R8 ;  /* 0x0003380801007387 */ /* 0x0001e80000100a00 */
[----:B------:R1:W-:Y:S04]  /*bed0*/  STL.64 [R1+0x350], R6 ;  /* 0x0003500601007387 */ /* 0x0003e80000100a00 */
[----:B------:R2:W-:Y:S01]  /*bee0*/  STL.64 [R1+0x370], R4 ;  /* 0x0003700401007387 */ /* 0x0005e20000100a00 */
[----:B0-----:R-:W-:-:S04]  /*bef0*/  IMAD.WIDE R8, R57, 0x2, R16 ;  /* 0x0000000239087825 */ /* 0x001fc800078e0210 */
[--C-:B-1----:R-:W-:Y:S01]  /*bf00*/  IMAD.WIDE R6, R34, 0x2, R16.reuse ;  /* 0x0000000222067825 */ /* 0x102fe200078e0210 */
[----:B------:R0:W-:Y:S03]  /*bf10*/  STL.64 [R1+0x388], R8 ;  /* 0x0003880801007387 */ /* 0x0001e60000100a00 */
[--C-:B--2---:R-:W-:Y:S01]  /*bf20*/  IMAD.WIDE R4, R32, 0x2, R16.reuse ;  /* 0x0000000220047825 */ /* 0x104fe200078e0210 */
        /* <DEDUP_REMOVED lines=12> */
[----:B------:R-:W-:Y:S03]  /*bff0*/  STL.64 [R1+0x450], R6 ;  /* 0x0004500601007387 */ /* 0x000fe60000100a00 */
[--C-:B------:R-:W-:Y:S01]  /*c000*/  IMAD.WIDE R2, R3, 0x2, R16.reuse ;  /* 0x0000000203027825 */ /* 0x100fe200078e0210 */
[----:B------:R-:W2:Y:S04]  /*c010*/  LDL R12, [R1+0x22c] ;  /* 0x00022c00010c7983 */ /* 0x000ea80000100800 */
[----:B------:R-:W-:Y:S04]  /*c020*/  STL.64 [R1+0x470], R4 ;  /* 0x0004700401007387 */ /* 0x000fe80000100a00 */
[----:B------:R-:W3:Y:S04]  /*c030*/  LDL R13, [R1+0x228] ;  /* 0x00022800010d7983 */ /* 0x000ee80000100800 */
[----:B------:R1:W-:Y:S04]  /*c040*/  STL.64 [R1+0x490], R2 ;  /* 0x0004900201007387 */ /* 0x0003e80000100a00 */
[----:B------:R-:W3:Y:S04]  /*c050*/  LDL R10, [R1+0x224] ;  /* 0x00022400010a7983 */ /* 0x000ee80000100800 */
[----:B------:R-:W3:Y:S04]  /*c060*/  LDL R11, [R1+0x220] ;  /* 0x00022000010b7983 */ /* 0x000ee80000100800 */
[----:B0-----:R-:W3:Y:S04]  /*c070*/  LDL R8, [R1+0x21c] ;  /* 0x00021c0001087983 */ /* 0x001ee80000100800 */
[----:B------:R-:W3:Y:S04]  /*c080*/  LDL R42, [R1+0x218] ;  /* 0x00021800012a7983 */ /* 0x000ee80000100800 */
[----:B------:R-:W3:Y:S04]  /*c090*/  LDL R28, [R1+0x214] ;  /* 0x00021400011c7983 */ /* 0x000ee80000100800 */
[----:B------:R-:W3:Y:S04]  /*c0a0*/  LDL R29, [R1+0x210] ;  /* 0x00021000011d7983 */ /* 0x000ee80000100800 */
[----:B-1----:R-:W3:Y:S04]  /*c0b0*/  LDL R2, [R1+0x20c] ;  /* 0x00020c0001027983 */ /* 0x002ee80000100800 */
[----:B------:R-:W3:Y:S01]  /*c0c0*/  LDL R3, [R1+0x208] ;  /* 0x0002080001037983 */ /* 0x000ee20000100800 */
[----:B----4-:R-:W-:-:S04]  /*c0d0*/  IMAD.WIDE R6, R60, 0x2, R16 ;  /* 0x000000023c067825 */ /* 0x010fc800078e0210 */
[--C-:B------:R-:W-:Y:S01]  /*c0e0*/  IMAD.WIDE R4, R61, 0x2, R16.reuse ;  /* 0x000000023d047825 */ /* 0x100fe200078e0210 */
[----:B------:R0:W-:Y:S03]  /*c0f0*/  STL.64 [R1+0x4a8], R6 ;  /* 0x0004a80601007387 */ /* 0x0001e60000100a00 */
[--C-:B------:R-:W-:Y:S01]  /*c100*/  IMAD.WIDE R14, R22, 0x2, R16.reuse ;  /* 0x00000002160e7825 */ /* 0x100fe200078e0210 */
[----:B------:R1:W-:Y:S04]  /*c110*/  STL.64 [R1+0x4c8], R4 ;  /* 0x0004c80401007387 */ /* 0x0003e80000100a00 */
[----:B------:R-:W-:Y:S01]  /*c120*/  STL.64 [R1+0x4e0], R14 ;  /* 0x0004e00e01007387 */ /* 0x000fe20000100a00 */
[----:B0-----:R-:W-:-:S03]  /*c130*/  IMAD.WIDE R6, R40, 0x2, R16 ;  /* 0x0000000228067825 */ /* 0x001fc600078e0210 */
[----:B------:R-:W4:Y:S01]  /*c140*/  LDL R9, [R1+0x204] ;  /* 0x0002040001097983 */ /* 0x000f220000100800 */
[----:B-1----:R-:W-:-:S03]  /*c150*/  IMAD.WIDE R4, R41, 0x2, R16 ;  /* 0x0000000229047825 */ /* 0x002fc600078e0210 */
[----:B------:R0:W-:Y:S04]  /*c160*/  STL.64 [R1+0x500], R6 ;  /* 0x0005000601007387 */ /* 0x0001e80000100a00 */
[----:B0-----:R-:W4:Y:S04]  /*c170*/  LDL R6, [R1+0x200] ;  /* 0x0002000001067983 */ /* 0x001f280000100800 */
[----:B------:R0:W-:Y:S04]  /*c180*/  STL.64 [R1+0x518], R4 ;  /* 0x0005180401007387 */ /* 0x0001e80000100a00 */
[----:B------:R-:W4:Y:S04]  /*c190*/  LDL R7, [R1+0x1fc] ;  /* 0x0001fc0001077983 */ /* 0x000f280000100800 */
[----:B------:R-:W4:Y:S04]  /*c1a0*/  LDL R56, [R1+0x1f0] ;  /* 0x0001f00001387983 */ /* 0x000f280000100800 */
[----:B0-----:R-:W4:Y:S04]  /*c1b0*/  LDL R4, [R1+0x1f8] ;  /* 0x0001f80001047983 */ /* 0x001f280000100800 */
[----:B------:R-:W4:Y:S04]  /*c1c0*/  LDL R5, [R1+0x1f4] ;  /* 0x0001f40001057983 */ /* 0x000f280000100800 */
        /* <DEDUP_REMOVED lines=9> */
[----:B------:R-:W4:Y:S01]  /*c260*/  LDL R41, [R1+0x1c8] ;  /* 0x0001c80001297983 */ /* 0x000f220000100800 */
[----:B--2---:R-:W-:-:S05]  /*c270*/  IMAD.WIDE R14, R12, 0x2, R16 ;  /* 0x000000020c0e7825 */ /* 0x004fca00078e0210 */
[----:B------:R3:W-:Y:S02]  /*c280*/  STL.64 [R1+0x538], R14 ;  /* 0x0005380e01007387 */ /* 0x0007e40000100a00 */
[----:B---3--:R-:W-:-:S04]  /*c290*/  IMAD.WIDE R14, R13, 0x2, R16 ;  /* 0x000000020d0e7825 */ /* 0x008fc800078e0210 */
[--C-:B------:R-:W-:Y:S01]  /*c2a0*/  IMAD.WIDE R12, R10, 0x2, R16.reuse ;  /* 0x000000020a0c7825 */ /* 0x100fe200078e0210 */
[----:B------:R0:W-:Y:S04]  /*c2b0*/  STL.64 [R1+0x558], R14 ;  /* 0x0005580e01007387 */ /* 0x0001e80000100a00 */
[----:B------:R1:W-:Y:S01]  /*c2c0*/  STL.64 [R1+0x570], R12 ;  /* 0x0005700c01007387 */ /* 0x0003e20000100a00 */
[----:B0-----:R-:W-:-:S04]  /*c2d0*/  IMAD.WIDE R14, R11, 0x2, R16 ;  /* 0x000000020b0e7825 */ /* 0x001fc800078e0210 */
[--C-:B-1----:R-:W-:Y:S01]  /*c2e0*/  IMAD.WIDE R12, R8, 0x2, R16.reuse ;  /* 0x00000002080c7825 */ /* 0x102fe200078e0210 */
[----:B------:R0:W-:Y:S03]  /*c2f0*/  STL.64 [R1+0x590], R14 ;  /* 0x0005900e01007387 */ /* 0x0001e60000100a00 */
[--C-:B------:R-:W-:Y:S01]  /*c300*/  IMAD.WIDE R10, R42, 0x2, R16.reuse ;  /* 0x000000022a0a7825 */ /* 0x100fe200078e0210 */
[----:B------:R1:W-:Y:S04]  /*c310*/  STL.64 [R1+0x5a8], R12 ;  /* 0x0005a80c01007387 */ /* 0x0003e80000100a00 */
[----:B------:R2:W-:Y:S01]  /*c320*/  STL.64 [R1+0x5c8], R10 ;  /* 0x0005c80a01007387 */ /* 0x0005e20000100a00 */
[----:B0-----:R-:W-:-:S04]  /*c330*/  IMAD.WIDE R14, R28, 0x2, R16 ;  /* 0x000000021c0e7825 */ /* 0x001fc800078e0210 */
[--C-:B-1----:R-:W-:Y:S01]  /*c340*/  IMAD.WIDE R12, R29, 0x2, R16.reuse ;  /* 0x000000021d0c7825 */ /* 0x102fe200078e0210 */
[----:B------:R-:W-:Y:S03]  /*c350*/  STL.64 [R1+0x5e0], R14 ;  /* 0x0005e00e01007387 */ /* 0x000fe60000100a00 */
        /* <DEDUP_REMOVED lines=8> */
[----:B0-----:R-:W3:Y:S04]  /*c3e0*/  LDL R2, [R1+0x1b8] ;  /* 0x0001b80001027983 */ /* 0x001ee80000100800 */
[----:B------:R-:W3:Y:S01]  /*c3f0*/  LDL R3, [R1+0x1b4] ;  /* 0x0001b40001037983 */ /* 0x000ee20000100800 */
[----:B----4-:R-:W-:-:S04]  /*c400*/  IMAD.WIDE R10, R9, 0x2, R16 ;  /* 0x00000002090a7825 */ /* 0x010fc800078e0210 */
[--C-:B------:R-:W-:Y:S01]  /*c410*/  IMAD.WIDE R8, R6, 0x2, R16.reuse ;  /* 0x0000000206087825 */ /* 0x100fe200078e0210 */
[----:B------:R0:W-:Y:S03]  /*c420*/  STL.64 [R1+0x680], R10 ;  /* 0x0006800a01007387 */ /* 0x0001e60000100a00 */
[--C-:B------:R-:W-:Y:S01]  /*c430*/  IMAD.WIDE R6, R7, 0x2, R16.reuse ;  /* 0x0000000207067825 */ /* 0x100fe200078e0210 */
[----:B------:R1:W-:Y:S04]  /*c440*/  STL.64 [R1+0x698], R8 ;  /* 0x0006980801007387 */ /* 0x0003e80000100a00 */
[----:B------:R4:W-:Y:S01]  /*c450*/  STL.64 [R1+0x6b8], R6 ;  /* 0x0006b80601007387 */ /* 0x0009e20000100a00 */
[----:B0-----:R-:W-:-:S04]  /*c460*/  IMAD.WIDE R10, R4, 0x2, R16 ;  /* 0x00000002040a7825 */ /* 0x001fc800078e0210 */
[--C-:B-1----:R-:W-:Y:S01]  /*c470*/  IMAD.WIDE R8, R5, 0x2, R16.reuse ;  /* 0x0000000205087825 */ /* 0x102fe200078e0210 */
[----:B------:R-:W-:Y:S03]  /*c480*/  STL.64 [R1+0x6d0], R10 ;  /* 0x0006d00a01007387 */ /* 0x000fe60000100a00 */
[--C-:B----4-:R-:W-:Y:S01]  /*c490*/  IMAD.WIDE R6, R56, 0x2, R16.reuse ;  /* 0x0000000238067825 */ /* 0x110fe200078e0210 */
[----:B------:R0:W-:Y:S03]  /*c4a0*/  STL.64 [R1+0x6f0], R8 ;  /* 0x0006f00801007387 */ /* 0x0001e60000100a00 */
[--C-:B------:R-:W-:Y:S01]  /*c4b0*/  IMAD.WIDE R4, R57, 0x2, R16.reuse ;  /* 0x0000000239047825 */ /* 0x100fe200078e0210 */
[----:B------:R1:W-:Y:S04]  /*c4c0*/  STL.64 [R1+0x710], R6 ;  /* 0x0007100601007387 */ /* 0x0003e80000100a00 */
[----:B------:R4:W-:Y:S01]  /*c4d0*/  STL.64 [R1+0x728], R4 ;  /* 0x0007280401007387 */ /* 0x0009e20000100a00 */
[----:B0-----:R-:W-:-:S04]  /*c4e0*/  IMAD.WIDE R8, R34, 0x2, R16 ;  /* 0x0000000222087825 */ /* 0x001fc800078e0210 */
[--C-:B-1----:R-:W-:Y:S01]  /*c4f0*/  IMAD.WIDE R6, R32, 0x2, R16.reuse ;  /* 0x0000000220067825 */ /* 0x102fe200078e0210 */
[----:B------:R0:W-:Y:S03]  /*c500*/  STL.64 [R1+0x748], R8 ;  /* 0x0007480801007387 */ /* 0x0001e60000100a00 */
[--C-:B----4-:R-:W-:Y:S01]  /*c510*/  IMAD.WIDE R4, R37, 0x2, R16.reuse ;  /* 0x0000000225047825 */ /* 0x110fe200078e0210 */
        /* <DEDUP_REMOVED lines=10> */
[----:B------:R0:W-:Y:S04]  /*c5c0*/  STL.64 [R1+0x7f0], R8 ;  /* 0x0007f00801007387 */ /* 0x0001e80000100a00 */
[----:B------:R-:W3:Y:S01]  /*c5d0*/  LDL R61, [R1+0x1b0] ;  /* 0x0001b000013d7983 */ /* 0x000ee20000100800 */
[----:B----4-:R-:W-:-:S03]  /*c5e0*/  IMAD.WIDE R4, R41, 0x2, R16 ;  /* 0x0000000229047825 */ /* 0x010fc600078e0210 */
[----:B------:R-:W-:Y:S04]  /*c5f0*/  STL.64 [R1+0x810], R6 ;  /* 0x0008100601007387 */ /* 0x000fe80000100a00 */
[----:B------:R-:W4:Y:S04]  /*c600*/  LDL R13, [R1+0x1ac] ;  /* 0x0001ac00010d7983 */ /* 0x000f280000100800 */
[----:B------:R1:W-:Y:S04]  /*c610*/  STL.64 [R1+0x828], R4 ;  /* 0x0008280401007387 */ /* 0x0003e80000100a00 */
[----:B------:R-:W4:Y:S04]  /*c620*/  LDL R10, [R1+0x1a8] ;  /* 0x0001a800010a7983 */ /* 0x000f280000100800 */
[----:B0-----:R-:W4:Y:S04]  /*c630*/  LDL R8, [R1+0x1a4] ;  /* 0x0001a40001087983 */ /* 0x001f280000100800 */
[----:B------:R-:W4:Y:S04]  /*c640*/  LDL R9, [R1+0x1a0] ;  /* 0x0001a00001097983 */ /* 0x000f280000100800 */
[----:B-1----:R-:W4:Y:S04]  /*c650*/  LDL R4, [R1+0x19c] ;  /* 0x00019c0001047983 */ /* 0x002f280000100800 */
[----:B------:R-:W4:Y:S04]  /*c660*/  LDL R34, [R1+0x198] ;  /* 0x0001980001227983 */ /* 0x000f280000100800 */
[----:B------:R-:W4:Y:S04]  /*c670*/  LDL R32, [R1+0x194] ;  /* 0x0001940001207983 */ /* 0x000f280000100800 */
[----:B------:R-:W4:Y:S04]  /*c680*/  LDL R37, [R1+0x190] ;  /* 0x0001900001257983 */ /* 0x000f280000100800 */
[----:B------:R-:W4:Y:S01]  /*c690*/  LDL R40, [R1+0x18c] ;  /* 0x00018c0001287983 */ /* 0x000f220000100800 */
[----:B--2---:R-:W-:-:S04]  /*c6a0*/  IMAD.WIDE R6, R42, 0x2, R16 ;  /* 0x000000022a067825 */ /* 0x004fc800078e0210 */
[--C-:B---3--:R-:W-:Y:S01]  /*c6b0*/  IMAD.WIDE R56, R28, 0x2, R16.reuse ;  /* 0x000000021c387825 */ /* 0x108fe200078e0210 */
[----:B------:R0:W-:Y:S03]  /*c6c0*/  STL.64 [R1+0x848], R6 ;  /* 0x0008480601007387 */ /* 0x0001e60000100a00 */
[--C-:B------:R-:W-:Y:S01]  /*c6d0*/  IMAD.WIDE R14, R29, 0x2, R16.reuse ;  /* 0x000000021d0e7825 */ /* 0x100fe200078e0210 */
[----:B------:R-:W-:Y:S04]  /*c6e0*/  STL.64 [R1+0x860], R56 ;  /* 0x0008603801007387 */ /* 0x000fe80000100a00 */
[----:B------:R-:W-:Y:S01]  /*c6f0*/  STL.64 [R1+0x880], R14 ;  /* 0x0008800e01007387 */ /* 0x000fe20000100a00 */
[----:B0-----:R-:W-:-:S03]  /*c700*/  IMAD.WIDE R6, R2, 0x2, R16 ;  /* 0x0000000202067825 */ /* 0x001fc600078e0210 */
[----:B------:R-:W2:Y:S01]  /*c710*/  LDL R41, [R1+0x188] ;  /* 0x0001880001297983 */ /* 0x000ea20000100800 */
[----:B------:R-:W-:-:S03]  /*c720*/  IMAD.WIDE R2, R3, 0x2, R16 ;  /* 0x0000000203027825 */ /* 0x000fc600078e0210 */
        /* <DEDUP_REMOVED lines=16> */
[----:B------:R-:W3:Y:S01]  /*c830*/  LDL R42, [R1+0x140] ;  /* 0x00014000012a7983 */ /* 0x000ee20000100800 */
[----:B------:R-:W-:-:S05]  /*c840*/  IMAD.WIDE R60, R61, 0x2, R16 ;  /* 0x000000023d3c7825 */ /* 0x000fca00078e0210 */
[----:B------:R0:W-:Y:S01]  /*c850*/  STL.64 [R1+0x8d8], R60 ;  /* 0x0008d83c01007387 */ /* 0x0001e20000100a00 */
[----:B----4-:R-:W-:-:S03]  /*c860*/  IMAD.WIDE R12, R13, 0x2, R16 ;  /* 0x000000020d0c7825 */ /* 0x010fc600078e0210 */
[----:B0-----:R-:W4:Y:S04]  /*c870*/  LDL.LU.64 R60, [R1+0x2320] ;  /* 0x00232000013c7983 */ /* 0x001f280000300a00 */
[----:B------:R0:W-:Y:S02]  /*c880*/  STL.64 [R1+0x8f0], R12 ;  /* 0x0008f00c01007387 */ /* 0x0001e40000100a00 */
[----:B0-----:R-:W-:-:S05]  /*c890*/  IMAD.WIDE R12, R10, 0x2, R16 ;  /* 0x000000020a0c7825 */ /* 0x001fca00078e0210 */
[----:B------:R0:W-:Y:S02]  /*c8a0*/  STL.64 [R1+0x1008], R12 ;  /* 0x0010080c01007387 */ /* 0x0001e40000100a00 */
[----:B0-----:R-:W-:-:S04]  /*c8b0*/  IMAD.WIDE R12, R8, 0x2, R16 ;  /* 0x00000002080c7825 */ /* 0x001fc800078e0210 */
[--C-:B------:R-:W-:Y:S01]  /*c8c0*/  IMAD.WIDE R8, R9, 0x2, R16.reuse ;  /* 0x0000000209087825 */ /* 0x100fe200078e0210 */
[----:B------:R0:W-:Y:S04]  /*c8d0*/  STL.64 [R1+0x1028], R12 ;  /* 0x0010280c01007387 */ /* 0x0001e80000100a00 */
[----:B------:R1:W-:Y:S01]  /*c8e0*/  STL.64 [R1+0x1048], R8 ;  /* 0x0010480801007387 */ /* 0x0003e20000100a00 */
[----:B0-----:R-:W-:-:S04]  /*c8f0*/  IMAD.WIDE R12, R4, 0x2, R16 ;  /* 0x00000002040c7825 */ /* 0x001fc800078e0210 */
[--C-:B-1----:R-:W-:Y:S01]  /*c900*/  IMAD.WIDE R8, R34, 0x2, R16.reuse ;  /* 0x0000000222087825 */ /* 0x102fe200078e0210 */
[----:B------:R0:W-:Y:S04]  /*c910*/  STL.64 [R1+0x1068], R12 ;  /* 0x0010680c01007387 */ /* 0x0001e80000100a00 */
[----:B------:R1:W-:Y:S01]  /*c920*/  STL.64 [R1+0x1088], R8 ;  /* 0x0010880801007387 */ /* 0x0003e20000100a00 */
[----:B0-----:R-:W-:-:S04]  /*c930*/  IMAD.WIDE R12, R32, 0x2, R16 ;  /* 0x00000002200c7825 */ /* 0x001fc800078e0210 */
[--C-:B-1----:R-:W-:Y:S01]  /*c940*/  IMAD.WIDE R8, R37, 0x2, R16.reuse ;  /* 0x0000000225087825 */ /* 0x102fe200078e0210 */
[----:B------:R0:W-:Y:S04]  /*c950*/  STL.64 [R1+0x10a8], R12 ;  /* 0x0010a80c01007387 */ /* 0x0001e80000100a00 */
[----:B------:R1:W-:Y:S01]  /*c960*/  STL.64 [R1+0x10c8], R8 ;  /* 0x0010c80801007387 */ /* 0x0003e20000100a00 */
[----:B0-----:R-:W-:-:S03]  /*c970*/  IMAD.WIDE R12, R40, 0x2, R16 ;  /* 0x00000002280c7825 */ /* 0x001fc600078e0210 */
[----:B-1----:R-:W4:Y:S04]  /*c980*/  LDL R8, [R1+0x11c] ;  /* 0x00011c0001087983 */ /* 0x002f280000100800 */
[----:B------:R-:W4:Y:S04]  /*c990*/  LDL R9, [R1+0x114] ;  /* 0x0001140001097983 */ /* 0x000f280000100800 */
[----:B------:R0:W-:Y:S04]  /*c9a0*/  STL.64 [R1+0x10e8], R12 ;  /* 0x0010e80c01007387 */ /* 0x0001e80000100a00 */
[----:B------:R-:W4:Y:S04]  /*c9b0*/  LDL R34, [R1+0x110] ;  /* 0x0001100001227983 */ /* 0x000f280000100800 */
[----:B------:R-:W4:Y:S04]  /*c9c0*/  LDL R32, [R1+0x10c] ;  /* 0x00010c0001207983 */ /* 0x000f280000100800 */
[----:B------:R-:W4:Y:S04]  /*c9d0*/  LDL R37, [R1+0x108] ;  /* 0x0001080001257983 */ /* 0x000f280000100800 */
[----:B0-----:R-:W4:Y:S04]  /*c9e0*/  LDL.LU R12, [R1+0x100] ;  /* 0x00010000010c7983 */ /* 0x001f280000300800 */
[----:B------:R-:W4:Y:S01]  /*c9f0*/  LDL.LU R13, [R1+0xfc] ;  /* 0x0000fc00010d7983 */ /* 0x000f220000300800 */
[----:B--2---:R-:W-:-:S05]  /*ca00*/  IMAD.WIDE R40, R41, 0x2, R16 ;  /* 0x0000000229287825 */ /* 0x004fca00078e0210 */
[----:B------:R3:W-:Y:S02]  /*ca10*/  STL.64 [R1+0x1108], R40 ;  /* 0x0011082801007387 */ /* 0x0007e40000100a00 */
[----:B---3--:R-:W-:-:S04]  /*ca20*/  IMAD.WIDE R40, R28, 0x2, R16 ;  /* 0x000000021c287825 */ /* 0x008fc800078e0210 */
[--C-:B------:R-:W-:Y:S01]  /*ca30*/  IMAD.WIDE R28, R29, 0x2, R16.reuse ;  /* 0x000000021d1c7825 */ /* 0x100fe200078e0210 */
[----:B------:R0:W-:Y:S03]  /*ca40*/  STL.64 [R1+0x1128], R40 ;  /* 0x0011282801007387 */ /* 0x0001e60000100a00 */
[--C-:B------:R-:W-:Y:S01]  /*ca50*/  IMAD.WIDE R4, R5, 0x2, R16.reuse ;  /* 0x0000000205047825 */ /* 0x100fe200078e0210 */
[----:B0-----:R-:W2:Y:S04]  /*ca60*/  LDL.LU.64 R40, [R1+0x2318] ;  /* 0x0023180001287983 */ /* 0x001ea80000300a00 */
[----:B------:R0:W-:Y:S04]  /*ca70*/  STL.64 [R1+0x1148], R28 ;  /* 0x0011481c01007387 */ /* 0x0001e80000100a00 */
[----:B0-----:R-:W3:Y:S04]  /*ca80*/  LDL.LU.64 R28, [R1+0x2310] ;  /* 0x00231000011c7983 */ /* 0x001ee80000300a00 */
[----:B------:R0:W-:Y:S02]  /*ca90*/  STL.64 [R1+0x1168], R4 ;  /* 0x0011680401007387 */ /* 0x0001e40000100a00 */
[----:B0-----:R-:W-:-:S04]  /*caa0*/  IMAD.WIDE R4, R2, 0x2, R16 ;  /* 0x0000000202047825 */ /* 0x001fc800078e0210 */
[--C-:B------:R-:W-:Y:S01]  /*cab0*/  IMAD.WIDE R2, R3, 0x2, R16.reuse ;  /* 0x0000000203027825 */ /* 0x100fe200078e0210 */
[----:B------:R0:W-:Y:S04]  /*cac0*/  STL.64 [R1+0x1188], R4 ;  /* 0x0011880401007387 */ /* 0x0001e80000100a00 */
[----:B0-----:R-:W2:Y:S04]  /*cad0*/  LDL.LU R4, [R1+0xe8] ;  /* 0x0000e80001047983 */ /* 0x001ea80000300800 */
[----:B------:R-:W2:Y:S04]  /*cae0*/  LDL.LU R5, [R1+0xe4] ;  /* 0x0000e40001057983 */ /* 0x000ea80000300800 */
[----:B------:R0:W-:Y:S04]  /*caf0*/  STL.64 [R1+0x11a8], R2 ;  /* 0x0011a80201007387 */ /* 0x0001e80000100a00 */
[----:B0-----:R-:W2:Y:S01]  /*cb00*/  LDL.LU.64 R2, [R1+0x2308] ;  /* 0x0023080001027983 */ /* 0x001ea20000300a00 */
[----:B------:R-:W-:-:S05]  /*cb10*/  IMAD.WIDE R10, R11, 0x2, R16 ;  /* 0x000000020b0a7825 */ /* 0x000fca00078e0210 */
[----:B------:R0:W-:Y:S02]  /*cb20*/  STL.64 [R1+0x11c8], R10 ;  /* 0x0011c80a01007387 */ /* 0x0001e40000100a00 */
[----:B0-----:R-:W-:-:S04]  /*cb30*/  IMAD.WIDE R10, R56, 0x2, R16 ;  /* 0x00000002380a7825 */ /* 0x001fc800078e0210 */
[--C-:B------:R-:W-:Y:S01]  /*cb40*/  IMAD.WIDE R56, R57, 0x2, R16.reuse ;  /* 0x0000000239387825 */ /* 0x100fe200078e0210 */
[----:B------:R0:W-:Y:S04]  /*cb50*/  STL.64 [R1+0x11e8], R10 ;  /* 0x0011e80a01007387 */ /* 0x0001e80000100a00 */
[----:B------:R1:W-:Y:S01]  /*cb60*/  STL.64 [R1+0x1208], R56 ;  /* 0x0012083801007387 */ /* 0x0003e20000100a00 */
[----:B0-----:R-:W-:-:S04]  /*cb70*/  IMAD.WIDE R10, R27, 0x2, R16 ;  /* 0x000000021b0a7825 */ /* 0x001fc800078e0210 */
[--C-:B-1----:R-:W-:Y:S01]  /*cb80*/  IMAD.WIDE R56, R22, 0x2, R16.reuse ;  /* 0x0000000216387825 */ /* 0x102fe200078e0210 */
[----:B------:R0:W-:Y:S03]  /*cb90*/  STL.64 [R1+0x1228], R10 ;  /* 0x0012280a01007387 */ /* 0x0001e60000100a00 */
[--C-:B0-----:R-:W-:Y:S02]  /*cba0*/  IMAD.WIDE R10, R33, 0x2, R16.reuse ;  /* 0x00000002210a7825 */ /* 0x101fe400078e0210 */
[----:B------:R-:W4:Y:S04]  /*cbb0*/  LDL.LU R33, [R1+0x2300] ;  /* 0x0023000001217983 */ /* 0x000f280000300800 */
[----:B------:R0:W-:Y:S04]  /*cbc0*/  STL.64 [R1+0x1248], R56 ;  /* 0x0012483801007387 */ /* 0x0001e80000100a00 */
[----:B------:R1:W-:Y:S04]  /*cbd0*/  STL.64 [R1+0x1268], R10 ;  /* 0x0012680a01007387 */ /* 0x0003e80000100a00 */
[----:B------:R1:W-:Y:S01]  /*cbe0*/  STL.64 [R1+0x22b0], R14 ;  /* 0x0022b00e01007387 */ /* 0x0003e20000100a00 */
[----:B0-----:R-:W-:-:S04]  /*cbf0*/  IMAD.WIDE R56, R14, 0x2, R16 ;  /* 0x000000020e387825 */ /* 0x001fc800078e0210 */
[--C-:B-1----:R-:W-:Y:S01]  /*cc00*/  IMAD.WIDE R10, R15, 0x2, R16.reuse ;  /* 0x000000020f0a7825 */ /* 0x102fe200078e0210 */
[----:B------:R-:W-:Y:S03]  /*cc10*/  STL.64 [R1+0x1288], R56 ;  /* 0x0012883801007387 */ /* 0x000fe60000100a00 */
[--C-:B------:R-:W-:Y:S01]  /*cc20*/  IMAD.WIDE R14, R6, 0x2, R16.reuse ;  /* 0x00000002060e7825 */ /* 0x100fe200078e0210 */
[----:B------:R0:W-:Y:S04]  /*cc30*/  STL.64 [R1+0x12a8], R10 ;  /* 0x0012a80a01007387 */ /* 0x0001e80000100a00 */
[----:B------:R-:W-:Y:S04]  /*cc40*/  STL.64 [R1+0x22b8], R6 ;  /* 0x0022b80601007387 */ /* 0x000fe80000100a00 */
[----:B------:R1:W-:Y:S01]  /*cc50*/  STL.64 [R1+0x12c8], R14 ;  /* 0x0012c80e01007387 */ /* 0x0003e20000100a00 */
[----:B0-----:R-:W-:-:S04]  /*cc60*/  IMAD.WIDE R10, R7, 0x2, R16 ;  /* 0x00000002070a7825 */ /* 0x001fc800078e0210 */
[--C-:B-1----:R-:W-:Y:S01]  /*cc70*/  IMAD.WIDE R14, R42, 0x2, R16.reuse ;  /* 0x000000022a0e7825 */ /* 0x102fe200078e0210 */
[----:B------:R0:W-:Y:S04]  /*cc80*/  STL.64 [R1+0x12e8], R10 ;  /* 0x0012e80a01007387 */ /* 0x0001e80000100a00 */
[----:B------:R-:W-:Y:S01]  /*cc90*/  STL.64 [R1+0x1308], R14 ;  /* 0x0013080e01007387 */ /* 0x000fe20000100a00 */
[----:B--2---:R-:W-:-:S03]  /*cca0*/  IMAD.WIDE R6, R2, 0x2, R16 ;  /* 0x0000000202067825 */ /* 0x004fc600078e0210 */
[----:B------:R3:W-:Y:S01]  /*ccb0*/  STL.64 [R1+0x22c0], R2 ;  /* 0x0022c00201007387 */ /* 0x0007e20000100a00 */
[----:B0-----:R-:W-:-:S03]  /*ccc0*/  IMAD.WIDE R10, R3, 0x2, R16 ;  /* 0x00000002030a7825 */ /* 0x001fc600078e0210 */
[----:B------:R0:W-:Y:S04]  /*ccd0*/  STL.64 [R1+0x1328], R6 ;  /* 0x0013280601007387 */ /* 0x0001e80000100a00 */
[----:B------:R1:W-:Y:S01]  /*cce0*/  STL.64 [R1+0x1348], R10 ;  /* 0x0013480a01007387 */ /* 0x0003e20000100a00 */
[----:B---3--:R-:W-:-:S03]  /*ccf0*/  IMAD.WIDE R2, R28, 0x2, R16 ;  /* 0x000000021c027825 */ /* 0x008fc600078e0210 */
[----:B------:R-:W2:Y:S01]  /*cd00*/  LDL.LU R28, [R1+0x22fc] ;  /* 0x0022fc00011c7983 */ /* 0x000ea20000300800 */
[----:B0-----:R-:W-:-:S04]  /*cd10*/  IMAD.WIDE R6, R59, 0x2, R16 ;  /* 0x000000023b067825 */ /* 0x001fc800078e0210 */
[--C-:B-1----:R-:W-:Y:S01]  /*cd20*/  IMAD.WIDE R10, R29, 0x2, R16.reuse ;  /* 0x000000021d0a7825 */ /* 0x102fe200078e0210 */
[----:B------:R4:W-:Y:S04]  /*cd30*/  STL.64 [R1+0x1368], R6 ;  /* 0x0013680601007387 */ /* 0x0009e80000100a00 */
[----:B------:R-:W2:Y:S04]  /*cd40*/  LDL.LU R29, [R1+0x22f8] ;  /* 0x0022f800011d7983 */ /* 0x000ea80000300800 */
[----:B------:R0:W-:Y:S01]  /*cd50*/  STL.64 [R1+0x1388], R2 ;  /* 0x0013880201007387 */ /* 0x0001e20000100a00 */
[----:B----4-:R-:W-:-:S03]  /*cd60*/  IMAD.WIDE R6, R8, 0x2, R16 ;  /* 0x0000000208067825 */ /* 0x010fc600078e0210 */
[----:B------:R-:W-:Y:S04]  /*cd70*/  STL.64 [R1+0x13a8], R10 ;  /* 0x0013a80a01007387 */ /* 0x000fe80000100a00 */
[----:B------:R1:W-:Y:S01]  /*cd80*/  STL.64 [R1+0x22c8], R8 ;  /* 0x0022c80801007387 */ /* 0x0003e20000100a00 */
[----:B0-----:R-:W-:-:S03]  /*cd90*/  IMAD.WIDE R2, R9, 0x2, R16 ;  /* 0x0000000209027825 */ /* 0x001fc600078e0210 */
[----:B------:R0:W-:Y:S04]  /*cda0*/  STL.64 [R1+0x13c8], R6 ;  /* 0x0013c80601007387 */ /* 0x0001e80000100a00 */
[----:B------:R3:W-:Y:S01]  /*cdb0*/  STL.64 [R1+0x13e8], R2 ;  /* 0x0013e80201007387 */ /* 0x0007e20000100a00 */
[----:B-1----:R-:W-:-:S04]  /*cdc0*/  IMAD.WIDE R8, R34, 0x2, R16 ;  /* 0x0000000222087825 */ /* 0x002fc800078e0210 */
[--C-:B0-----:R-:W-:Y:S01]  /*cdd0*/  IMAD.WIDE R6, R37, 0x2, R16.reuse ;  /* 0x0000000225067825 */ /* 0x101fe200078e0210 */
[----:B------:R0:W-:Y:S03]  /*cde0*/  STL.64 [R1+0x1408], R8 ;  /* 0x0014080801007387 */ /* 0x0001e60000100a00 */
[----:B---3--:R-:W-:-:S05]  /*cdf0*/  IMAD.WIDE R2, R32, 0x2, R16 ;  /* 0x0000000220027825 */ /* 0x008fca00078e0210 */
[----:B------:R1:W-:Y:S01]  /*ce00*/  STL.64 [R1+0x1428], R2 ;  /* 0x0014280201007387 */ /* 0x0003e20000100a00 */
[----:B0-----:R-:W-:-:S03]  /*ce10*/  IMAD.WIDE R8, R40, 0x2, R16 ;  /* 0x0000000228087825 */ /* 0x001fc600078e0210 */
[----:B------:R0:W-:Y:S04]  /*ce20*/  STL.64 [R1+0x1448], R6 ;  /* 0x0014480601007387 */ /* 0x0001e80000100a00 */
[----:B------:R-:W-:Y:S01]  /*ce30*/  STL.64 [R1+0x1468], R8 ;  /* 0x0014680801007387 */ /* 0x000fe20000100a00 */
[----:B-1----:R-:W-:-:S03]  /*ce40*/  IMAD.WIDE R2, R12, 0x2, R16 ;  /* 0x000000020c027825 */ /* 0x002fc600078e0210 */
[----:B------:R-:W-:Y:S01]  /*ce50*/  STL.64 [R1+0x22d0], R12 ;  /* 0x0022d00c01007387 */ /* 0x000fe20000100a00 */
[----:B0-----:R-:W-:-:S03]  /*ce60*/  IMAD.WIDE R6, R13, 0x2, R16 ;  /* 0x000000020d067825 */ /* 0x001fc600078e0210 */
[----:B------:R0:W-:Y:S04]  /*ce70*/  STL.64 [R1+0x1488], R2 ;  /* 0x0014880201007387 */ /* 0x0001e80000100a00 */
[----:B------:R1:W-:Y:S04]  /*ce80*/  STL.64 [R1+0x14a8], R6 ;  /* 0x0014a80601007387 */ /* 0x0003e80000100a00 */
[----:B------:R-:W-:Y:S01]  /*ce90*/  STL.64 [R1+0x22d8], R40 ;  /* 0x0022d82801007387 */ /* 0x000fe20000100a00 */
[----:B0-----:R-:W-:-:S04]  /*cea0*/  IMAD.WIDE R2, R41, 0x2, R16 ;  /* 0x0000000229027825 */ /* 0x001fc800078e0210 */
[--C-:B-1----:R-:W-:Y:S01]  /*ceb0*/  IMAD.WIDE R6, R61, 0x2, R16.reuse ;  /* 0x000000023d067825 */ /* 0x102fe200078e0210 */
[----:B------:R0:W-:Y:S03]  /*cec0*/  STL.64 [R1+0x14c8], R2 ;  /* 0x0014c80201007387 */ /* 0x0001e60000100a00 */
[--C-:B------:R-:W-:Y:S01]  /*ced0*/  IMAD.WIDE R8, R39, 0x2, R16.reuse ;  /* 0x0000000227087825 */ /* 0x100fe200078e0210 */
[----:B------:R-:W-:Y:S04]  /*cee0*/  STL.64 [R1+0x22e0], R60 ;  /* 0x0022e03c01007387 */ /* 0x000fe80000100a00 */
[----:B------:R1:W-:Y:S01]  /*cef0*/  STL.64 [R1+0x14e8], R6 ;  /* 0x0014e80601007387 */ /* 0x0003e20000100a00 */
[----:B0-----:R-:W-:-:S05]  /*cf00*/  IMAD.WIDE R2, R60, 0x2, R16 ;  /* 0x000000023c027825 */ /* 0x001fca00078e0210 */
[----:B------:R0:W-:Y:S01]  /*cf10*/  STL.64 [R1+0x1508], R2 ;  /* 0x0015080201007387 */ /* 0x0001e20000100a00 */
[----:B-1----:R-:W-:-:S03]  /*cf20*/  IMAD.WIDE R6, R5, 0x2, R16 ;  /* 0x0000000205067825 */ /* 0x002fc600078e0210 */
[----:B------:R-:W-:Y:S04]  /*cf30*/  STL.64 [R1+0x1528], R8 ;  /* 0x0015280801007387 */ /* 0x000fe80000100a00 */
[----:B------:R1:W-:Y:S01]  /*cf40*/  STL.64 [R1+0x22e8], R4 ;  /* 0x0022e80401007387 */ /* 0x0003e20000100a00 */
[----:B0-----:R-:W-:-:S05]  /*cf50*/  IMAD.WIDE R2, R4, 0x2, R16 ;  /* 0x0000000204027825 */ /* 0x001fca00078e0210 */
[----:B------:R0:W-:Y:S04]  /*cf60*/  STL.64 [R1+0x1548], R2 ;  /* 0x0015480201007387 */ /* 0x0001e80000100a00 */
[----:B------:R3:W-:Y:S01]  /*cf70*/  STL.64 [R1+0x1568], R6 ;  /* 0x0015680601007387 */ /* 0x0007e20000100a00 */
[----:B-1----:R-:W-:-:S03]  /*cf80*/  IMAD.WIDE R4, R31, 0x2, R16 ;  /* 0x000000021f047825 */ /* 0x002fc600078e0210 */
[----:B------:R-:W-:Y:S01]  /*cf90*/  STL.64 [R1+0x22f0], R38 ;  /* 0x0022f02601007387 */ /* 0x000fe20000100a00 */
[----:B0-----:R-:W-:-:S04]  /*cfa0*/  IMAD.WIDE R2, R38, 0x2, R16 ;  /* 0x0000000226027825 */ /* 0x001fc800078e0210 */
[--C-:B---3--:R-:W-:Y:S01]  /*cfb0*/  IMAD.WIDE R6, R36, 0x2, R16.reuse ;  /* 0x0000000224067825 */ /* 0x108fe200078e0210 */
[----:B------:R0:W-:Y:S04]  /*cfc0*/  STL.64 [R1+0x1588], R2 ;  /* 0x0015880201007387 */ /* 0x0001e80000100a00 */
[----:B------:R1:W-:Y:S04]  /*cfd0*/  STL.64 [R1+0x15a8], R6 ;  /* 0x0015a80601007387 */ /* 0x0003e80000100a00 */
[----:B------:R3:W-:Y:S01]  /*cfe0*/  STL.64 [R1+0x15c8], R4 ;  /* 0x0015c80401007387 */ /* 0x0007e20000100a00 */
[----:B0-----:R-:W-:-:S04]  /*cff0*/  IMAD.WIDE R2, R26, 0x2, R16 ;  /* 0x000000021a027825 */ /* 0x001fc800078e0210 */
[--C-:B-1----:R-:W-:Y:S01]  /*d000*/  IMAD.WIDE R6, R25, 0x2, R16.reuse ;  /* 0x0000000219067825 */ /* 0x102fe200078e0210 */
[----:B------:R0:W-:Y:S03]  /*d010*/  STL.64 [R1+0x15e8], R2 ;  /* 0x0015e80201007387 */ /* 0x0001e60000100a00 */
[--C-:B---3--:R-:W-:Y:S01]  /*d020*/  IMAD.WIDE R4, R24, 0x2, R16.reuse ;  /* 0x0000000218047825 */ /* 0x108fe200078e0210 */
        /* <DEDUP_REMOVED lines=17> */
[----:B---3--:R-:W-:Y:S01]  /*d140*/  IMAD.WIDE R4, R0, 0x2, R16 ;  /* 0x0000000200047825 */ /* 0x008fe200078e0210 */
[----:B------:R0:W-:Y:S04]  /*d150*/  STL.64 [R1+0x1748], R6 ;  /* 0x0017480601007387 */ /* 0x0001e80000100a00 */
[----:B------:R1:W-:Y:S01]  /*d160*/  STL.64 [R1+0x1728], R4 ;  /* 0x0017280401007387 */ /* 0x0003e20000100a00 */
[----:B--2---:R-:W-:-:S04]  /*d170*/  IMAD.WIDE R2, R43, 0x2, R28 ;  /* 0x000000022b027825 */ /* 0x004fc800078e021c */
[--C-:B0-----:R-:W-:Y:S01]  /*d180*/  IMAD.WIDE R6, R44, 0x2, R28.reuse ;  /* 0x000000022c067825 */ /* 0x101fe200078e021c */
[----:B------:R0:W-:Y:S03]  /*d190*/  STL.64 [R1+0xa0], R2 ;  /* 0x0000a00201007387 */ /* 0x0001e60000100a00 */
[--C-:B-1----:R-:W-:Y:S01]  /*d1a0*/  IMAD.WIDE R4, R46, 0x2, R28.reuse ;  /* 0x000000022e047825 */ /* 0x102fe200078e021c */
[----:B------:R-:W-:Y:S04]  /*d1b0*/  STL.64 [R1+0x88], R6 ;  /* 0x0000880601007387 */ /* 0x000fe80000100a00 */
[----:B------:R-:W2:Y:S01]  /*d1c0*/  LDL R61, [R1+0x284] ;  /* 0x00028400013d7983 */ /* 0x000ea20000100800 */
[----:B0-----:R-:W-:-:S03]  /*d1d0*/  IMAD.WIDE R2, R47, 0x2, R28 ;  /* 0x000000022f027825 */ /* 0x001fc600078e021c */
[----:B------:R-:W-:Y:S04]  /*d1e0*/  STL.64 [R1+0x70], R4 ;  /* 0x0000700401007387 */ /* 0x000fe80000100a00 */
[----:B------:R-:W3:Y:S04]  /*d1f0*/  LDL R40, [R1+0x280] ;  /* 0x0002800001287983 */ /* 0x000ee80000100800 */
[----:B------:R0:W-:Y:S04]  /*d200*/  STL.64 [R1+0x58], R2 ;  /* 0x0000580201007387 */ /* 0x0001e80000100a00 */
[----:B------:R-:W4:Y:S04]  /*d210*/  LDL R41, [R1+0x27c] ;  /* 0x00027c0001297983 */ /* 0x000f280000100800 */
[----:B------:R-:W4:Y:S04]  /*d220*/  LDL R12, [R1+0x278] ;  /* 0x00027800010c7983 */ /* 0x000f280000100800 */
[----:B------:R-:W4:Y:S04]  /*d230*/  LDL R13, [R1+0x274] ;  /* 0x00027400010d7983 */ /* 0x000f280000100800 */
[----:B------:R-:W4:Y:S04]  /*d240*/  LDL R8, [R1+0x270] ;  /* 0x0002700001087983 */ /* 0x000f280000100800 */
[----:B------:R-:W4:Y:S04]  /*d250*/  LDL R9, [R1+0x26c] ;  /* 0x00026c0001097983 */ /* 0x000f280000100800 */
[----:B0-----:R-:W4:Y:S04]  /*d260*/  LDL R2, [R1+0x268] ;  /* 0x0002680001027983 */ /* 0x001f280000100800 */
[----:B------:R-:W4:Y:S04]  /*d270*/  LDL R3, [R1+0x264] ;  /* 0x0002640001037983 */ /* 0x000f280000100800 */
[----:B------:R-:W4:Y:S04]  /*d280*/  LDL R6, [R1+0x260] ;  /* 0x0002600001067983 */ /* 0x000f280000100800 */
[----:B------:R-:W4:Y:S04]  /*d290*/  LDL R7, [R1+0x25c] ;  /* 0x00025c0001077983 */ /* 0x000f280000100800 */
[----:B------:R-:W4:Y:S04]  /*d2a0*/  LDL R14, [R1+0x258] ;  /* 0x00025800010e7983 */ /* 0x000f280000100800 */
[----:B------:R-:W4:Y:S01]  /*d2b0*/  LDL R15, [R1+0x254] ;  /* 0x00025400010f7983 */ /* 0x000f220000100800 */
[----:B------:R-:W-:-:S04]  /*d2c0*/  IMAD.WIDE R10, R48, 0x2, R28 ;  /* 0x00000002300a7825 */ /* 0x000fc800078e021c */
[--C-:B------:R-:W-:Y:S01]  /*d2d0*/  IMAD.WIDE R56, R58, 0x2, R28.reuse ;  /* 0x000000023a387825 */ /* 0x100fe200078e021c */
[----:B------:R-:W-:Y:S03]  /*d2e0*/  STL.64 [R1+0x2158], R10 ;  /* 0x0021580a01007387 */ /* 0x000fe60000100a00 */
[--C-:B------:R-:W-:Y:S01]  /*d2f0*/  IMAD.WIDE R16, R49, 0x2, R28.reuse ;  /* 0x0000000231107825 */ /* 0x100fe200078e021c */
[----:B------:R-:W-:Y:S03]  /*d300*/  STL.64 [R1+0x2160], R56 ;  /* 0x0021603801007387 */ /* 0x000fe60000100a00 */
[--C-:B------:R-:W-:Y:S01]  /*d310*/  IMAD.WIDE R18, R53, 0x2, R28.reuse ;  /* 0x0000000235127825 */ /* 0x100fe200078e021c */
[----:B------:R0:W-:Y:S03]  /*d320*/  STL.64 [R1+0x2168], R16 ;  /* 0x0021681001007387 */ /* 0x0001e60000100a00 */
[--C-:B------:R-:W-:Y:S01]  /*d330*/  IMAD.WIDE R20, R45, 0x2, R28.reuse ;  /* 0x000000022d147825 */ /* 0x100fe200078e021c */
[----:B------:R-:W-:Y:S03]  /*d340*/  STL.64 [R1+0x2170], R18 ;  /* 0x0021701201007387 */ /* 0x000fe60000100a00 */
[--C-:B------:R-:W-:Y:S01]  /*d350*/  IMAD.WIDE R22, R55, 0x2, R28.reuse ;  /* 0x0000000237167825 */ /* 0x100fe200078e021c */
[----:B------:R-:W-:Y:S03]  /*d360*/  STL.64 [R1+0x2178], R20 ;  /* 0x0021781401007387 */ /* 0x000fe60000100a00 */
[--C-:B------:R-:W-:Y:S01]  /*d370*/  IMAD.WIDE R24, R51, 0x2, R28.reuse ;  /* 0x0000000233187825 */ /* 0x100fe200078e021c */
[----:B------:R-:W-:Y:S03]  /*d380*/  STL.64 [R1+0x2180], R22 ;  /* 0x0021801601007387 */ /* 0x000fe60000100a00 */
[--C-:B------:R-:W-:Y:S01]  /*d390*/  IMAD.WIDE R26, R50, 0x2, R28.reuse ;  /* 0x00000002321a7825 */ /* 0x100fe200078e021c */
[----:B------:R-:W-:Y:S03]  /*d3a0*/  STL.64 [R1+0x2188], R24 ;  /* 0x0021881801007387 */ /* 0x000fe60000100a00 */
[--C-:B0-----:R-:W-:Y:S01]  /*d3b0*/  IMAD.WIDE R16, R52, 0x2, R28.reuse ;  /* 0x0000000234107825 */ /* 0x101fe200078e021c */
[----:B------:R-:W-:Y:S03]  /*d3c0*/  STL.64 [R1+0x2190], R26 ;  /* 0x0021901a01007387 */ /* 0x000fe60000100a00 */
[--C-:B------:R-:W-:Y:S01]  /*d3d0*/  IMAD.WIDE R4, R54, 0x2, R28.reuse ;  /* 0x0000000236047825 */ /* 0x100fe200078e021c */
[----:B------:R3:W-:Y:S04]  /*d3e0*/  STL.64 [R1+0x290], R16 ;  /* 0x0002901001007387 */ /* 0x0007e80000100a00 */
[----:B------:R4:W-:Y:S01]  /*d3f0*/  STL.64 [R1+0x2b0], R4 ;  /* 0x0002b00401007387 */ /* 0x0009e20000100a00 */
[----:B--2---:R-:W-:-:S05]  /*d400*/  IMAD.WIDE R10, R61, 0x2, R28 ;  /* 0x000000023d0a7825 */ /* 0x004fca00078e021c */
[----:B------:R0:W-:Y:S01]  /*d410*/  STL.64 [R1+0x2c8], R10 ;  /* 0x0002c80a01007387 */ /* 0x0001e20000100a00 */
[----:B---3--:R-:W-:-:S04]  /*d420*/  IMAD.WIDE R16, R40, 0x2, R28 ;  /* 0x0000000228107825 */ /* 0x008fc800078e021c */
[--C-:B----4-:R-:W-:Y:S01]  /*d430*/  IMAD.WIDE R4, R41, 0x2, R28.reuse ;  /* 0x0000000229047825 */ /* 0x110fe200078e021c */
[----:B------:R-:W-:Y:S03]  /*d440*/  STL.64 [R1+0x2e8], R16 ;  /* 0x0002e81001007387 */ /* 0x000fe60000100a00 */
[--C-:B0-----:R-:W-:Y:S01]  /*d450*/  IMAD.WIDE R10, R12, 0x2, R28.reuse ;  /* 0x000000020c0a7825 */ /* 0x101fe200078e021c */
[----:B------:R0:W-:Y:S03]  /*d460*/  STL.64 [R1+0x308], R4 ;  /* 0x0003080401007387 */ /* 0x0001e60000100a00 */
[--C-:B------:R-:W-:Y:S01]  /*d470*/  IMAD.WIDE R12, R13, 0x2, R28.reuse ;  /* 0x000000020d0c7825 */ /* 0x100fe200078e021c */
[----:B------:R1:W-:Y:S04]  /*d480*/  STL.64 [R1+0x320], R10 ;  /* 0x0003200a01007387 */ /* 0x0003e80000100a00 */
[----:B------:R-:W-:Y:S01]  /*d490*/  STL.64 [R1+0x340], R12 ;  /* 0x0003400c01007387 */ /* 0x000fe20000100a00 */
[----:B0-----:R-:W-:-:S04]  /*d4a0*/  IMAD.WIDE R4, R8, 0x2, R28 ;  /* 0x0000000208047825 */ /* 0x001fc800078e021c */
[--C-:B-1----:R-:W-:Y:S01]  /*d4b0*/  IMAD.WIDE R10, R9, 0x2, R28.reuse ;  /* 0x00000002090a7825 */ /* 0x102fe200078e021c */
[----:B------:R0:W-:Y:S03]  /*d4c0*/  STL.64 [R1+0x358], R4 ;  /* 0x0003580401007387 */ /* 0x0001e60000100a00 */
[--C-:B------:R-:W-:Y:S01]  /*d4d0*/  IMAD.WIDE R8, R2, 0x2, R28.reuse ;  /* 0x0000000202087825 */ /* 0x100fe200078e021c */
[----:B------:R-:W-:Y:S04]  /*d4e0*/  STL.64 [R1+0x378], R10 ;  /* 0x0003780a01007387 */ /* 0x000fe80000100a00 */
[----:B------:R-:W-:Y:S01]  /*d4f0*/  STL.64 [R1+0x390], R8 ;  /* 0x0003900801007387 */ /* 0x000fe20000100a00 */
[----:B0-----:R-:W-:-:S04]  /*d500*/  IMAD.WIDE R4, R3, 0x2, R28 ;  /* 0x0000000203047825 */ /* 0x001fc800078e021c */
[--C-:B------:R-:W-:Y:S01]  /*d510*/  IMAD.WIDE R2, R6, 0x2, R28.reuse ;  /* 0x0000000206027825 */ /* 0x100fe200078e021c */
[----:B------:R0:W-:Y:S03]  /*d520*/  STL.64 [R1+0x3b0], R4 ;  /* 0x0003b00401007387 */ /* 0x0001e60000100a00 */
[--C-:B------:R-:W-:Y:S01]  /*d530*/  IMAD.WIDE R6, R7, 0x2, R28.reuse ;  /* 0x0000000207067825 */ /* 0x100fe200078e021c */
[----:B------:R1:W-:Y:S04]  /*d540*/  STL.64 [R1+0x3d0], R2 ;  /* 0x0003d00201007387 */ /* 0x0003e80000100a00 */
[----:B------:R-:W-:Y:S01]  /*d550*/  STL.64 [R1+0x3e8], R6 ;  /* 0x0003e80601007387 */ /* 0x000fe20000100a00 */
[----:B0-----:R-:W-:-:S03]  /*d560*/  IMAD.WIDE R4, R14, 0x2, R28 ;  /* 0x000000020e047825 */ /* 0x001fc600078e021c */
[----:B------:R-:W2:Y:S01]  /*d570*/  LDL R25, [R1+0x250] ;  /* 0x0002500001197983 */ /* 0x000ea20000100800 */
[----:B-1----:R-:W-:-:S03]  /*d580*/  IMAD.WIDE R2, R15, 0x2, R28 ;  /* 0x000000020f027825 */ /* 0x002fc600078e021c */
[----:B------:R0:W-:Y:S04]  /*d590*/  STL.64 [R1+0x408], R4 ;  /* 0x0004080401007387 */ /* 0x0001e80000100a00 */
[----:B------:R-:W3:Y:S04]  /*d5a0*/  LDL R22, [R1+0x24c] ;  /* 0x00024c0001167983 */ /* 0x000ee80000100800 */
[----:B------:R1:W-:Y:S04]  /*d5b0*/  STL.64 [R1+0x420], R2 ;  /* 0x0004200201007387 */ /* 0x0003e80000100a00 */
        /* <DEDUP_REMOVED lines=25> */
[----:B------:R-:W4:Y:S04]  /*d750*/  LDL R6, [R1+0x1e4] ;  /* 0x0001e40001067983 */ /* 0x000f280000100800 */
[----:B------:R-:W4:Y:S04]  /*d760*/  LDL R7, [R1+0x1e0] ;  /* 0x0001e00001077983 */ /* 0x000f280000100800 */
[----:B------:R-:W4:Y:S04]  /*d770*/  LDL R14, [R1+0x1dc] ;  /* 0x0001dc00010e7983 */ /* 0x000f280000100800 */
[----:B------:R-:W4:Y:S01]  /*d780*/  LDL R15, [R1+0x1d8] ;  /* 0x0001d800010f7983 */ /* 0x000f220000100800 */
[----:B--2---:R-:W-:-:S04]  /*d790*/  IMAD.WIDE R26, R25, 0x2, R28 ;  /* 0x00000002191a7825 */ /* 0x004fc800078e021c */
[--C-:B---3--:R-:W-:Y:S01]  /*d7a0*/  IMAD.WIDE R24, R22, 0x2, R28.reuse ;  /* 0x0000000216187825 */ /* 0x108fe200078e021c */
[----:B------:R0:W-:Y:S03]  /*d7b0*/  STL.64 [R1+0x440], R26 ;  /* 0x0004401a01007387 */ /* 0x0001e60000100a00 */
[--C-:B----4-:R-:W-:Y:S01]  /*d7c0*/  IMAD.WIDE R22, R23, 0x2, R28.reuse ;  /* 0x0000000217167825 */ /* 0x110fe200078e021c */
[----:B------:R1:W-:Y:S03]  /*d7d0*/  STL.64 [R1+0x458], R24 ;  /* 0x0004581801007387 */ /* 0x0003e60000100a00 */
[--C-:B0-----:R-:W-:Y:S01]  /*d7e0*/  IMAD.WIDE R26, R20, 0x2, R28.reuse ;  /* 0x00000002141a7825 */ /* 0x101fe200078e021c */
[----:B------:R0:W-:Y:S03]  /*d7f0*/  STL.64 [R1+0x478], R22 ;  /* 0x0004781601007387 */ /* 0x0001e60000100a00 */
[--C-:B-1----:R-:W-:Y:S01]  /*d800*/  IMAD.WIDE R24, R21, 0x2, R28.reuse ;  /* 0x0000000215187825 */ /* 0x102fe200078e021c */
[----:B------:R-:W-:Y:S03]  /*d810*/  STL.64 [R1+0x498], R26 ;  /* 0x0004981a01007387 */ /* 0x000fe60000100a00 */
[----:B------:R-:W-:-:S04]  /*d820*/  IMAD.WIDE R20, R19, 0x2, R28 ;  /* 0x0000000213147825 */ /* 0x000fc800078e021c */
[--C-:B0-----:R-:W-:Y:S01]  /*d830*/  IMAD.WIDE R22, R18, 0x2, R28.reuse ;  /* 0x0000000212167825 */ /* 0x101fe200078e021c */
[----:B------:R-:W-:Y:S03]  /*d840*/  STL.64 [R1+0x4b0], R24 ;  /* 0x0004b01801007387 */ /* 0x000fe60000100a00 */
[--C-:B------:R-:W-:Y:S01]  /*d850*/  IMAD.WIDE R18, R16, 0x2, R28.reuse ;  /* 0x0000000210127825 */ /* 0x100fe200078e021c */
[----:B------:R-:W-:Y:S03]  /*d860*/  STL.64 [R1+0x4d0], R22 ;  /* 0x0004d01601007387 */ /* 0x000fe60000100a00 */
[--C-:B------:R-:W-:Y:S01]  /*d870*/  IMAD.WIDE R16, R17, 0x2, R28.reuse ;  /* 0x0000000211107825 */ /* 0x100fe200078e021c */
[----:B------:R0:W-:Y:S04]  /*d880*/  STL.64 [R1+0x4e8], R20 ;  /* 0x0004e81401007387 */ /* 0x0001e80000100a00 */
[----:B------:R1:W-:Y:S04]  /*d890*/  STL.64 [R1+0x508], R18 ;  /* 0x0005081201007387 */ /* 0x0003e80000100a00 */
[----:B------:R2:W-:Y:S01]  /*d8a0*/  STL.64 [R1+0x520], R16 ;  /* 0x0005201001007387 */ /* 0x0005e20000100a00 */
[----:B0-----:R-:W-:-:S04]  /*d8b0*/  IMAD.WIDE R20, R56, 0x2, R28 ;  /* 0x0000000238147825 */ /* 0x001fc800078e021c */
[--C-:B-1----:R-:W-:Y:S01]  /*d8c0*/  IMAD.WIDE R18, R57, 0x2, R28.reuse ;  /* 0x0000000239127825 */ /* 0x102fe200078e021c */
[----:B------:R-:W-:Y:S03]  /*d8d0*/  STL.64 [R1+0x540], R20 ;  /* 0x0005401401007387 */ /* 0x000fe60000100a00 */
[--C-:B--2---:R-:W-:Y:S01]  /*d8e0*/  IMAD.WIDE R16, R10, 0x2, R28.reuse ;  /* 0x000000020a107825 */ /* 0x104fe200078e021c */
        /* <DEDUP_REMOVED lines=25> */
[----:B------:R-:W-:Y:S01]  /*da80*/  STL.64 [R1+0x6f8], R12 ;  /* 0x0006f80c01007387 */ /* 0x000fe20000100a00 */
[----:B0-----:R-:W-:-:S04]  /*da90*/  IMAD.WIDE R10, R9, 0x2, R28 ;  /* 0x00000002090a7825 */ /* 0x001fc800078e021c */
[--C-:B-1----:R-:W-:Y:S01]  /*daa0*/  IMAD.WIDE R4, R2, 0x2, R28.reuse ;  /* 0x0000000202047825 */ /* 0x102fe200078e021c */
[----:B------:R-:W-:Y:S03]  /*dab0*/  STL.64 [R1+0x718], R10 ;  /* 0x0007180a01007387 */ /* 0x000fe60000100a00 */
[--C-:B------:R-:W-:Y:S01]  /*dac0*/  IMAD.WIDE R8, R3, 0x2, R28.reuse ;  /* 0x0000000203087825 */ /* 0x100fe200078e021c */
[----:B------:R0:W-:Y:S03]  /*dad0*/  STL.64 [R1+0x730], R4 ;  /* 0x0007300401007387 */ /* 0x0001e60000100a00 */
[--C-:B------:R-:W-:Y:S01]  /*dae0*/  IMAD.WIDE R2, R6, 0x2, R28.reuse ;  /* 0x0000000206027825 */ /* 0x100fe200078e021c */
[----:B------:R-:W-:Y:S04]  /*daf0*/  STL.64 [R1+0x750], R8 ;  /* 0x0007500801007387 */ /* 0x000fe80000100a00 */
[----:B------:R1:W-:Y:S01]  /*db00*/  STL.64 [R1+0x768], R2 ;  /* 0x0007680201007387 */ /* 0x0003e20000100a00 */
[----:B0-----:R-:W-:-:S04]  /*db10*/  IMAD.WIDE R4, R7, 0x2, R28 ;  /* 0x0000000207047825 */ /* 0x001fc800078e021c */
[--C-:B------:R-:W-:Y:S01]  /*db20*/  IMAD.WIDE R6, R14, 0x2, R28.reuse ;  /* 0x000000020e067825 */ /* 0x100fe200078e021c */
[----:B------:R0:W-:Y:S03]  /*db30*/  STL.64 [R1+0x788], R4 ;  /* 0x0007880401007387 */ /* 0x0001e60000100a00 */
[--C-:B-1----:R-:W-:Y:S01]  /*db40*/  IMAD.WIDE R2, R15, 0x2, R28.reuse ;  /* 0x000000020f027825 */ /* 0x102fe200078e021c */
[----:B0-----:R-:W2:Y:S04]  /*db50*/  LDL R4, [R1+0x1d4] ;  /* 0x0001d40001047983 */ /* 0x001ea80000100800 */
        /* <DEDUP_REMOVED lines=33> */
[----:B------:R0:W-:Y:S01]  /*dd70*/  STL.64 [R1+0x7e0], R38 ;  /* 0x0007e02601007387 */ /* 0x0001e20000100a00 */
[----:B---3--:R-:W-:-:S03]  /*dd80*/  IMAD.WIDE R4, R5, 0x2, R28 ;  /* 0x0000000205047825 */ /* 0x008fc600078e021c */
[----:B0-----:R-:W2:Y:S04]  /*dd90*/  LDL.LU.64 R38, [R1+0x22f0] ;  /* 0x0022f00001267983 */ /* 0x001ea80000300a00 */
[----:B------:R4:W-:Y:S02]  /*dda0*/  STL.64 [R1+0x7f8], R4 ;  /* 0x0007f80401007387 */ /* 0x0009e40000100a00 */
[----:B----4-:R-:W-:-:S04]  /*ddb0*/  IMAD.WIDE R4, R60, 0x2, R28 ;  /* 0x000000023c047825 */ /* 0x010fc800078e021c */
[--C-:B------:R-:W-:Y:S01]  /*ddc0*/  IMAD.WIDE R60, R61, 0x2, R28.reuse ;  /* 0x000000023d3c7825 */ /* 0x100fe200078e021c */
[----:B------:R0:W-:Y:S04]  /*ddd0*/  STL.64 [R1+0x818], R4 ;  /* 0x0008180401007387 */ /* 0x0001e80000100a00 */
[----:B0-----:R-:W3:Y:S04]  /*dde0*/  LDL.LU.64 R4, [R1+0x22e8] ;  /* 0x0022e80001047983 */ /* 0x001ee80000300a00 */
[----:B------:R0:W-:Y:S02]  /*ddf0*/  STL.64 [R1+0x830], R60 ;  /* 0x0008303c01007387 */ /* 0x0001e40000100a00 */
[----:B0-----:R-:W-:-:S04]  /*de00*/  IMAD.WIDE R60, R40, 0x2, R28 ;  /* 0x00000002283c7825 */ /* 0x001fc800078e021c */
[--C-:B------:R-:W-:Y:S01]  /*de10*/  IMAD.WIDE R40, R41, 0x2, R28.reuse ;  /* 0x0000000229287825 */ /* 0x100fe200078e021c */
[----:B------:R0:W-:Y:S04]  /*de20*/  STL.64 [R1+0x850], R60 ;  /* 0x0008503c01007387 */ /* 0x0001e80000100a00 */
[----:B0-----:R-:W4:Y:S04]  /*de30*/  LDL.LU.64 R60, [R1+0x22e0] ;  /* 0x0022e000013c7983 */ /* 0x001f280000300a00 */
[----:B------:R0:W-:Y:S02]  /*de40*/  STL.64 [R1+0x868], R40 ;  /* 0x0008682801007387 */ /* 0x0001e40000100a00 */
[----:B0-----:R-:W-:-:S04]  /*de50*/  IMAD.WIDE R40, R12, 0x2, R28 ;  /* 0x000000020c287825 */ /* 0x001fc800078e021c */
[--C-:B------:R-:W-:Y:S01]  /*de60*/  IMAD.WIDE R12, R13, 0x2, R28.reuse ;  /* 0x000000020d0c7825 */ /* 0x100fe200078e021c */
[----:B------:R0:W-:Y:S04]  /*de70*/  STL.64 [R1+0x888], R40 ;  /* 0x0008882801007387 */ /* 0x0001e80000100a00 */
[----:B0-----:R-:W2:Y:S04]  /*de80*/  LDL.LU.64 R40, [R1+0x22d8] ;  /* 0x0022d80001287983 */ /* 0x001ea80000300a00 */
        /* <DEDUP_REMOVED lines=15> */
[----:B------:R0:W-:Y:S01]  /*df80*/  STL.64 [R1+0x1050], R6 ;  /* 0x0010500601007387 */ /* 0x0001e20000100a00 */
[----:B------:R-:W-:-:S04]  /*df90*/  IMAD.WIDE R24, R25, 0x2, R28 ;  /* 0x0000000219187825 */ /* 0x000fc800078e021c */
[----:B0-----:R-:W-:-:S04]  /*dfa0*/  IMAD.WIDE R6, R14, 0x2, R28 ;  /* 0x000000020e067825 */ /* 0x001fc800078e021c */
[--C-:B------:R-:W-:Y:S01]  /*dfb0*/  IMAD.WIDE R14, R15, 0x2, R28.reuse ;  /* 0x000000020f0e7825 */ /* 0x100fe200078e021c */
[----:B------:R0:W-:Y:S04]  /*dfc0*/  STL.64 [R1+0x1070], R6 ;  /* 0x0010700601007387 */ /* 0x0001e80000100a00 */
[----:B0-----:R-:W2:Y:S04]  /*dfd0*/  LDL.LU.64 R6, [R1+0x22b8] ;  /* 0x0022b80001067983 */ /* 0x001ea80000300a00 */
[----:B------:R0:W-:Y:S04]  /*dfe0*/  STL.64 [R1+0x1090], R14 ;  /* 0x0010900e01007387 */ /* 0x0001e80000100a00 */
[----:B0-----:R-:W2:Y:S04]  /*dff0*/  LDL.LU.64 R14, [R1+0x22b0] ;  /* 0x0022b000010e7983 */ /* 0x001ea80000300a00 */
        /* <DEDUP_REMOVED lines=9> */
[----:B------:R-:W-:Y:S04]  /*e090*/  STL.64 [R1+0x1130], R24 ;  /* 0x0011301801007387 */ /* 0x000fe80000100a00 */
[----:B------:R-:W3:Y:S01]  /*e0a0*/  LDL R10, [R1+0x128] ;  /* 0x00012800010a7983 */ /* 0x000ee20000100800 */
[----:B------:R-:W-:-:S03]  /*e0b0*/  IMAD.WIDE R20, R11, 0x2, R28 ;  /* 0x000000020b147825 */ /* 0x000fc600078e021c */
[----:B------:R0:W-:Y:S04]  /*e0c0*/  STL.64 [R1+0x1150], R22 ;  /* 0x0011501601007387 */ /* 0x0001e80000100a00 */
[----:B------:R-:W3:Y:S04]  /*e0d0*/  LDL R11, [R1+0x120] ;  /* 0x00012000010b7983 */ /* 0x000ee80000100800 */
[----:B------:R1:W-:Y:S01]  /*e0e0*/  STL.64 [R1+0x1170], R20 ;  /* 0x0011701401007387 */ /* 0x0003e20000100a00 */
[----:B0-----:R-:W-:-:S04]  /*e0f0*/  IMAD.WIDE R22, R16, 0x2, R28 ;  /* 0x0000000210167825 */ /* 0x001fc800078e021c */
[--C-:B------:R-:W-:Y:S01]  /*e100*/  IMAD.WIDE R16, R17, 0x2, R28.reuse ;  /* 0x0000000211107825 */ /* 0x100fe200078e021c */
[----:B------:R0:W-:Y:S03]  /*e110*/  STL.64 [R1+0x1190], R22 ;  /* 0x0011901601007387 */ /* 0x0001e60000100a00 */
[--C-:B-1----:R-:W-:Y:S01]  /*e120*/  IMAD.WIDE R20, R56, 0x2, R28.reuse ;  /* 0x0000000238147825 */ /* 0x102fe200078e021c */
[----:B------:R1:W-:Y:S04]  /*e130*/  STL.64 [R1+0x11b0], R16 ;  /* 0x0011b01001007387 */ /* 0x0003e80000100a00 */
[----:B------:R1:W-:Y:S01]  /*e140*/  STL.64 [R1+0x11d0], R20 ;  /* 0x0011d01401007387 */ /* 0x0003e20000100a00 */
[----:B0-----:R-:W-:-:S04]  /*e150*/  IMAD.WIDE R22, R57, 0x2, R28 ;  /* 0x0000000239167825 */ /* 0x001fc800078e021c */
[--C-:B-1----:R-:W-:Y:S01]  /*e160*/  IMAD.WIDE R16, R26, 0x2, R28.reuse ;  /* 0x000000021a107825 */ /* 0x102fe200078e021c */
[----:B------:R-:W-:Y:S03]  /*e170*/  STL.64 [R1+0x11f0], R22 ;  /* 0x0011f01601007387 */ /* 0x000fe60000100a00 */
[--C-:B------:R-:W-:Y:S01]  /*e180*/  IMAD.WIDE R20, R27, 0x2, R28.reuse ;  /* 0x000000021b147825 */ /* 0x100fe200078e021c */
[----:B------:R-:W-:Y:S04]  /*e190*/  STL.64 [R1+0x2270], R26 ;  /* 0x0022701a01007387 */ /* 0x000fe80000100a00 */
[----:B------:R0:W-:Y:S04]  /*e1a0*/  STL.64 [R1+0x1210], R16 ;  /* 0x0012101001007387 */ /* 0x0001e80000100a00 */
[----:B------:R1:W-:Y:S04]  /*e1b0*/  STL.64 [R1+0x1230], R20 ;  /* 0x0012301401007387 */ /* 0x0003e80000100a00 */
[----:B------:R-:W-:Y:S01]  /*e1c0*/  STL.64 [R1+0x2278], R18 ;  /* 0x0022781201007387 */ /* 0x000fe20000100a00 */
[----:B0-----:R-:W-:-:S04]  /*e1d0*/  IMAD.WIDE R16, R18, 0x2, R28 ;  /* 0x0000000212107825 */ /* 0x001fc800078e021c */
[--C-:B-1----:R-:W-:Y:S01]  /*e1e0*/  IMAD.WIDE R20, R19, 0x2, R28.reuse ;  /* 0x0000000213147825 */ /* 0x102fe200078e021c */
[----:B------:R2:W-:Y:S04]  /*e1f0*/  STL.64 [R1+0x1250], R16 ;  /* 0x0012501001007387 */ /* 0x0005e80000100a00 */
[----:B------:R-:W-:Y:S01]  /*e200*/  STL.64 [R1+0x1270], R20 ;  /* 0x0012701401007387 */ /* 0x000fe20000100a00 */
[----:B--2---:R-:W-:-:S03]  /*e210*/  IMAD.WIDE R16, R14, 0x2, R28 ;  /* 0x000000020e107825 */ /* 0x004fc600078e021c */
[----:B------:R0:W-:Y:S01]  /*e220*/  STL.64 [R1+0x2280], R14 ;  /* 0x0022800e01007387 */ /* 0x0001e20000100a00 */
[----:B------:R-:W-:-:S03]  /*e230*/  IMAD.WIDE R18, R15, 0x2, R28 ;  /* 0x000000020f127825 */ /* 0x000fc600078e021c */
[----:B------:R1:W-:Y:S04]  /*e240*/  STL.64 [R1+0x1290], R16 ;  /* 0x0012901001007387 */ /* 0x0003e80000100a00 */
[----:B------:R-:W-:Y:S01]  /*e250*/  STL.64 [R1+0x12b0], R18 ;  /* 0x0012b01201007387 */ /* 0x000fe20000100a00 */
[----:B0-----:R-:W-:-:S04]  /*e260*/  IMAD.WIDE R14, R7, 0x2, R28 ;  /* 0x00000002070e7825 */ /* 0x001fc800078e021c */
[--C-:B-1----:R-:W-:Y:S01]  /*e270*/  IMAD.WIDE R16, R6, 0x2, R28.reuse ;  /* 0x0000000206107825 */ /* 0x102fe200078e021c */
[----:B------:R0:W-:Y:S04]  /*e280*/  STL.64 [R1+0x2288], R6 ;  /* 0x0022880601007387 */ /* 0x0001e80000100a00 */
[----:B------:R-:W-:Y:S04]  /*e290*/  STL.64 [R1+0x12d0], R16 ;  /* 0x0012d01001007387 */ /* 0x000fe80000100a00 */
[----:B------:R-:W2:Y:S04]  /*e2a0*/  LDL.LU R24, [R1+0xd4] ;  /* 0x0000d40001187983 */ /* 0x000ea80000300800 */
[----:B------:R1:W-:Y:S01]  /*e2b0*/  STL.64 [R1+0x12f0], R14 ;  /* 0x0012f00e01007387 */ /* 0x0003e20000100a00 */
[----:B0-----:R-:W-:-:S03]  /*e2c0*/  IMAD.WIDE R6, R2, 0x2, R28 ;  /* 0x0000000202067825 */ /* 0x001fc600078e021c */
[----:B------:R-:W2:Y:S04]  /*e2d0*/  LDL.LU R25, [R1+0xd0] ;  /* 0x0000d00001197983 */ /* 0x000ea80000300800 */
[----:B------:R-:W2:Y:S01]  /*e2e0*/  LDL.LU R22, [R1+0xcc] ;  /* 0x0000cc0001167983 */ /* 0x000ea20000300800 */
[----:B-1----:R-:W-:-:S03]  /*e2f0*/  IMAD.WIDE R14, R42, 0x2, R28 ;  /* 0x000000022a0e7825 */ /* 0x002fc600078e021c */
[----:B------:R-:W2:Y:S04]  /*e300*/  LDL.LU R23, [R1+0xc8] ;  /* 0x0000c80001177983 */ /* 0x000ea80000300800 */
[----:B------:R-:W2:Y:S04]  /*e310*/  LDL.LU R16, [R1+0xbc] ;  /* 0x0000bc0001107983 */ /* 0x000ea80000300800 */
[----:B------:R0:W-:Y:S04]  /*e320*/  STL.64 [R1+0x1310], R14 ;  /* 0x0013100e01007387 */ /* 0x0001e80000100a00 */
[----:B------:R-:W2:Y:S04]  /*e330*/  LDL.LU R17, [R1+0xb8] ;  /* 0x0000b80001117983 */ /* 0x000ea80000300800 */
[----:B------:R1:W-:Y:S04]  /*e340*/  STL.64 [R1+0x1330], R6 ;  /* 0x0013300601007387 */ /* 0x0003e80000100a00 */
[----:B------:R-:W2:Y:S01]  /*e350*/  LDL.LU R56, [R1+0xb4] ;  /* 0x0000b40001387983 */ /* 0x000ea20000300800 */
[----:B0-----:R-:W-:-:S03]  /*e360*/  IMAD.WIDE R14, R3, 0x2, R28 ;  /* 0x00000002030e7825 */ /* 0x001fc600078e021c */
[----:B------:R-:W2:Y:S01]  /*e370*/  LDL.LU R57, [R1+0xb0] ;  /* 0x0000b00001397983 */ /* 0x000ea20000300800 */
[----:B-1----:R-:W-:-:S03]  /*e380*/  IMAD.WIDE R6, R59, 0x2, R28 ;  /* 0x000000023b067825 */ /* 0x002fc600078e021c */
[----:B------:R3:W-:Y:S04]  /*e390*/  STL.64 [R1+0x2290], R2 ;  /* 0x0022900201007387 */ /* 0x0007e80000100a00 */
[----:B------:R-:W-:Y:S04]  /*e3a0*/  STL.64 [R1+0x1350], R14 ;  /* 0x0013500e01007387 */ /* 0x000fe80000100a00 */
[----:B------:R0:W-:Y:S01]  /*e3b0*/  STL.64 [R1+0x1370], R6 ;  /* 0x0013700601007387 */ /* 0x0001e20000100a00 */
[----:B---3--:R-:W-:-:S04]  /*e3c0*/  IMAD.WIDE R2, R10, 0x2, R28 ;  /* 0x000000020a027825 */ /* 0x008fc800078e021c */
[--C-:B------:R-:W-:Y:S01]  /*e3d0*/  IMAD.WIDE R10, R11, 0x2, R28.reuse ;  /* 0x000000020b0a7825 */ /* 0x100fe200078e021c */
[----:B------:R1:W-:Y:S03]  /*e3e0*/  STL.64 [R1+0x1390], R2 ;  /* 0x0013900201007387 */ /* 0x0003e60000100a00 */
[--C-:B0-----:R-:W-:Y:S01]  /*e3f0*/  IMAD.WIDE R6, R8, 0x2, R28.reuse ;  /* 0x0000000208067825 */ /* 0x101fe200078e021c */
[----:B------:R-:W-:Y:S04]  /*e400*/  STL.64 [R1+0x13b0], R10 ;  /* 0x0013b00a01007387 */ /* 0x000fe80000100a00 */
[----:B------:R0:W-:Y:S01]  /*e410*/  STL.64 [R1+0x13d0], R6 ;  /* 0x0013d00601007387 */ /* 0x0001e20000100a00 */
[----:B-1----:R-:W-:-:S04]  /*e420*/  IMAD.WIDE R2, R9, 0x2, R28 ;  /* 0x0000000209027825 */ /* 0x002fc800078e021c */
[--C-:B------:R-:W-:Y:S01]  /*e430*/  IMAD.WIDE R8, R34, 0x2, R28.reuse ;  /* 0x0000000222087825 */ /* 0x100fe200078e021c */
[----:B------:R1:W-:Y:S03]  /*e440*/  STL.64 [R1+0x13f0], R2 ;  /* 0x0013f00201007387 */ /* 0x0003e60000100a00 */
[--C-:B0-----:R-:W-:Y:S01]  /*e450*/  IMAD.WIDE R6, R32, 0x2, R28.reuse ;  /* 0x0000000220067825 */ /* 0x101fe200078e021c */
[----:B------:R0:W-:Y:S04]  /*e460*/  STL.64 [R1+0x1410], R8 ;  /* 0x0014100801007387 */ /* 0x0001e80000100a00 */
[----:B------:R3:W-:Y:S01]  /*e470*/  STL.64 [R1+0x1430], R6 ;  /* 0x0014300601007387 */ /* 0x0007e20000100a00 */
[----:B-1----:R-:W-:-:S04]  /*e480*/  IMAD.WIDE R2, R37, 0x2, R28 ;  /* 0x0000000225027825 */ /* 0x002fc800078e021c */
[--C-:B0-----:R-:W-:Y:S02]  /*e490*/  IMAD.WIDE R8, R40, 0x2, R28.reuse ;  /* 0x0000000228087825 */ /* 0x101fe400078e021c */
[----:B------:R-:W2:Y:S02]  /*e4a0*/  LDL.LU R40, [R1+0x22ac] ;  /* 0x0022ac0001287983 */ /* 0x000ea40000300800 */
[--C-:B---3--:R-:W-:Y:S02]  /*e4b0*/  IMAD.WIDE R6, R12, 0x2, R28.reuse ;  /* 0x000000020c067825 */ /* 0x108fe400078e021c */
[----:B------:R0:W-:Y:S04]  /*e4c0*/  STL.64 [R1+0x1450], R2 ;  /* 0x0014500201007387 */ /* 0x0001e80000100a00 */
[----:B------:R1:W-:Y:S04]  /*e4d0*/  STL.64 [R1+0x1470], R8 ;  /* 0x0014700801007387 */ /* 0x0003e80000100a00 */
[----:B------:R-:W-:Y:S01]  /*e4e0*/  STL.64 [R1+0x2298], R12 ;  /* 0x0022980c01007387 */ /* 0x000fe20000100a00 */
[----:B0-----:R-:W-:-:S03]  /*e4f0*/  IMAD.WIDE R2, R13, 0x2, R28 ;  /* 0x000000020d027825 */ /* 0x001fc600078e021c */
[----:B------:R4:W-:Y:S01]  /*e500*/  STL.64 [R1+0x1490], R6 ;  /* 0x0014900601007387 */ /* 0x0009e20000100a00 */
[----:B-1----:R-:W-:-:S03]  /*e510*/  IMAD.WIDE R8, R41, 0x2, R28 ;  /* 0x0000000229087825 */ /* 0x002fc600078e021c */
[----:B------:R0:W-:Y:S04]  /*e520*/  STL.64 [R1+0x14b0], R2 ;  /* 0x0014b00201007387 */ /* 0x0001e80000100a00 */
[----:B------:R-:W3:Y:S01]  /*e530*/  LDL.LU R41, [R1+0x22a8] ;  /* 0x0022a80001297983 */ /* 0x000ee20000300800 */
[----:B----4-:R-:W-:-:S03]  /*e540*/  IMAD.WIDE R6, R61, 0x2, R28 ;  /* 0x000000023d067825 */ /* 0x010fc600078e021c */
[----:B------:R1:W-:Y:S01]  /*e550*/  STL.64 [R1+0x14d0], R8 ;  /* 0x0014d00801007387 */ /* 0x0003e20000100a00 */
[----:B0-----:R-:W-:-:S03]  /*e560*/  IMAD.WIDE R2, R60, 0x2, R28 ;  /* 0x000000023c027825 */ /* 0x001fc600078e021c */
[----:B------:R0:W-:Y:S04]  /*e570*/  STL.64 [R1+0x14f0], R6 ;  /* 0x0014f00601007387 */ /* 0x0001e80000100a00 */
[----:B------:R4:W-:Y:S01]  /*e580*/  STL.64 [R1+0x1510], R2 ;  /* 0x0015100201007387 */ /* 0x0009e20000100a00 */
[----:B-1----:R-:W-:-:S04]  /*e590*/  IMAD.WIDE R8, R39, 0x2, R28 ;  /* 0x0000000227087825 */ /* 0x002fc800078e021c */
[--C-:B0-----:R-:W-:Y:S01]  /*e5a0*/  IMAD.WIDE R6, R4, 0x2, R28.reuse ;  /* 0x0000000204067825 */ /* 0x101fe200078e021c */
[----:B------:R-:W-:Y:S03]  /*e5b0*/  STL.64 [R1+0x1530], R8 ;  /* 0x0015300801007387 */ /* 0x000fe60000100a00 */
[--C-:B----4-:R-:W-:Y:S01]  /*e5c0*/  IMAD.WIDE R2, R5, 0x2, R28.reuse ;  /* 0x0000000205027825 */ /* 0x110fe200078e021c */
[----:B------:R0:W-:Y:S04]  /*e5d0*/  STL.64 [R1+0x22a0], R4 ;  /* 0x0022a00401007387 */ /* 0x0001e80000100a00 */
[----:B------:R1:W-:Y:S04]  /*e5e0*/  STL.64 [R1+0x1550], R6 ;  /* 0x0015500601007387 */ /* 0x0003e80000100a00 */
[----:B------:R4:W-:Y:S01]  /*e5f0*/  STL.64 [R1+0x1570], R2 ;  /* 0x0015700201007387 */ /* 0x0009e20000100a00 */
[----:B0-----:R-:W-:-:S04]  /*e600*/  IMAD.WIDE R4, R36, 0x2, R28 ;  /* 0x0000000224047825 */ /* 0x001fc800078e021c */
[----:B-1----:R-:W-:-:S04]  /*e610*/  IMAD.WIDE R6, R38, 0x2, R28 ;  /* 0x0000000226067825 */ /* 0x002fc800078e021c */
[--C-:B----4-:R-:W-:Y:S01]  /*e620*/  IMAD.WIDE R2, R31, 0x2, R28.reuse ;  /* 0x000000021f027825 */ /* 0x110fe200078e021c */
[----:B------:R2:W-:Y:S04]  /*e630*/  STL.64 [R1+0x1590], R6 ;  /* 0x0015900601007387 */ /* 0x0005e80000100a00 */
[----:B------:R0:W-:Y:S04]  /*e640*/  STL.64 [R1+0x15b0], R4 ;  /* 0x0015b00401007387 */ /* 0x0001e80000100a00 */
[----:B------:R1:W-:Y:S01]  /*e650*/  STL.64 [R1+0x15d0], R2 ;  /* 0x0015d00201007387 */ /* 0x0003e20000100a00 */
[----:B--2---:R-:W-:-:S05]  /*e660*/  IMAD.WIDE R6, R24, 0x2, R28 ;  /* 0x0000000218067825 */ /* 0x004fca00078e021c */
        /* <DEDUP_REMOVED lines=18> */
[----:B------:R-:W-:Y:S01]  /*e790*/  STL.64 [R1+0x1710], R6 ;  /* 0x0017100601007387 */ /* 0x000fe20000100a00 */
[----:B0-----:R-:W-:-:S04]  /*e7a0*/  IMAD.WIDE R4, R33, 0x2, R28 ;  /* 0x0000000221047825 */ /* 0x001fc800078e021c */
[----:B-1----:R-:W-:Y:S01]  /*e7b0*/  IMAD.WIDE R2, R0, 0x2, R28 ;  /* 0x0000000200027825 */ /* 0x002fe200078e021c */
[----:B------:R-:W-:Y:S04]  /*e7c0*/  STL.64 [R1+0x1750], R4 ;  /* 0x0017500401007387 */ /* 0x000fe80000100a00 */
[----:B------:R0:W-:Y:S04]  /*e7d0*/  STL.64 [R1+0x1730], R2 ;  /* 0x0017300201007387 */ /* 0x0001e80000100a00 */
[----:B0-----:R-:W2:Y:S01]  /*e7e0*/  LDL R3, [R1+0x284] ;  /* 0x0002840001037983 */ /* 0x001ea20000100800 */
[----:B---3--:R-:W-:-:S04]  /*e7f0*/  IMAD.WIDE R6, R43, 0x2, R40 ;  /* 0x000000022b067825 */ /* 0x008fc800078e0228 */
[--C-:B------:R-:W-:Y:S01]  /*e800*/  IMAD.WIDE R4, R44, 0x2, R40.reuse ;  /* 0x000000022c047825 */ /* 0x100fe200078e0228 */
[----:B------:R0:W-:Y:S04]  /*e810*/  STL.64 [R1+0x90], R6 ;  /* 0x0000900601007387 */ /* 0x0001e80000100a00 */
[----:B0-----:R-:W3:Y:S04]  /*e820*/  LDL R6, [R1+0x280] ;  /* 0x0002800001067983 */ /* 0x001ee80000100800 */
[----:B------:R-:W-:Y:S04]  /*e830*/  STL.64 [R1+0x80], R4 ;  /* 0x0000800401007387 */ /* 0x000fe80000100a00 */
[----:B------:R-:W4:Y:S04]  /*e840*/  LDL R7, [R1+0x27c] ;  /* 0x00027c0001077983 */ /* 0x000f280000100800 */
[----:B------:R-:W4:Y:S04]  /*e850*/  LDL R14, [R1+0x278] ;  /* 0x00027800010e7983 */ /* 0x000f280000100800 */
        /* <DEDUP_REMOVED lines=9> */
[----:B------:R0:W-:Y:S03]  /*e8f0*/  STL.64 [R1+0x21a0], R10 ;  /* 0x0021a00a01007387 */ /* 0x0001e60000100a00 */
        /* <DEDUP_REMOVED lines=16> */
[--C-:B-1----:R-:W-:Y:S01]  /*ea00*/  IMAD.WIDE R8, R54, 0x2, R40.reuse ;  /* 0x0000000236087825 */ /* 0x102fe200078e0228 */
[----:B------:R-:W-:Y:S04]  /*ea10*/  STL.64 [R1+0x298], R10 ;  /* 0x0002980a01007387 */ /* 0x000fe80000100a00 */
[----:B------:R-:W-:Y:S01]  /*ea20*/  STL.64 [R1+0x2b8], R8 ;  /* 0x0002b80801007387 */ /* 0x000fe20000100a00 */
[----:B--2---:R-:W-:-:S05]  /*ea30*/  IMAD.WIDE R4, R3, 0x2, R40 ;  /* 0x0000000203047825 */ /* 0x004fca00078e0228 */
[----:B------:R0:W-:Y:S01]  /*ea40*/  STL.64 [R1+0x2d8], R4 ;  /* 0x0002d80401007387 */ /* 0x0001e20000100a00 */
[----:B---3--:R-:W-:-:S05]  /*ea50*/  IMAD.WIDE R2, R6, 0x2, R40 ;  /* 0x0000000206027825 */ /* 0x008fca00078e0228 */
[----:B------:R1:W-:Y:S01]  /*ea60*/  STL.64 [R1+0x2f0], R2 ;  /* 0x0002f00201007387 */ /* 0x0003e20000100a00 */
[----:B----4-:R-:W-:-:S04]  /*ea70*/  IMAD.WIDE R6, R7, 0x2, R40 ;  /* 0x0000000207067825 */ /* 0x010fc800078e0228 */
[--C-:B0-----:R-:W-:Y:S01]  /*ea80*/  IMAD.WIDE R4, R14, 0x2, R40.reuse ;  /* 0x000000020e047825 */ /* 0x101fe200078e0228 */
[----:B------:R0:W-:Y:S03]  /*ea90*/  STL.64 [R1+0x310], R6 ;  /* 0x0003100601007387 */ /* 0x0001e60000100a00 */
[--C-:B-1----:R-:W-:Y:S01]  /*eaa0*/  IMAD.WIDE R2, R15, 0x2, R40.reuse ;  /* 0x000000020f027825 */ /* 0x102fe200078e0228 */
[----:B------:R1:W-:Y:S04]  /*eab0*/  STL.64 [R1+0x328], R4 ;  /* 0x0003280401007387 */ /* 0x0003e80000100a00 */
[----:B------:R2:W-:Y:S01]  /*eac0*/  STL.64 [R1+0x348], R2 ;  /* 0x0003480201007387 */ /* 0x0005e20000100a00 */
[----:B0-----:R-:W-:-:S04]  /*ead0*/  IMAD.WIDE R6, R18, 0x2, R40 ;  /* 0x0000000212067825 */ /* 0x001fc800078e0228 */
[--C-:B-1----:R-:W-:Y:S01]  /*eae0*/  IMAD.WIDE R4, R19, 0x2, R40.reuse ;  /* 0x0000000213047825 */ /* 0x102fe200078e0228 */
[----:B------:R-:W-:Y:S03]  /*eaf0*/  STL.64 [R1+0x360], R6 ;  /* 0x0003600601007387 */ /* 0x000fe60000100a00 */
[--C-:B--2---:R-:W-:Y:S01]  /*eb00*/  IMAD.WIDE R2, R27, 0x2, R40.reuse ;  /* 0x000000021b027825 */ /* 0x104fe200078e0228 */
[----:B------:R-:W2:Y:S04]  /*eb10*/  LDL R34, [R1+0x260] ;  /* 0x0002600001227983 */ /* 0x000ea80000100800 */
        /* <DEDUP_REMOVED lines=8> */
[----:B------:R-:W4:Y:S01]  /*eba0*/  LDL R28, [R1+0x248] ;  /* 0x00024800011c7983 */ /* 0x000f220000100800 */
[----:B0-----:R-:W-:-:S03]  /*ebb0*/  IMAD.WIDE R2, R26, 0x2, R40 ;  /* 0x000000021a027825 */ /* 0x001fc600078e0228 */
[----:B------:R-:W4:Y:S04]  /*ebc0*/  LDL R29, [R1+0x240] ;  /* 0x00024000011d7983 */ /* 0x000f280000100800 */
[----:B------:R-:W4:Y:S04]  /*ebd0*/  LDL R60, [R1+0x23c] ;  /* 0x00023c00013c7983 */ /* 0x000f280000100800 */
        /* <DEDUP_REMOVED lines=25> */
[----:B------:R-:W-:Y:S03]  /*ed70*/  STL.64 [R1+0x3f0], R38 ;  /* 0x0003f02601007387 */ /* 0x000fe60000100a00 */
[--C-:B0-----:R-:W-:Y:S01]  /*ed80*/  IMAD.WIDE R36, R33, 0x2, R40.reuse ;  /* 0x0000000221247825 */ /* 0x101fe200078e0228 */
[----:B------:R0:W-:Y:S03]  /*ed90*/  STL.64 [R1+0x410], R34 ;  /* 0x0004102201007387 */ /* 0x0001e60000100a00 */
[--C-:B------:R-:W-:Y:S01]  /*eda0*/  IMAD.WIDE R32, R30, 0x2, R40.reuse ;  /* 0x000000021e207825 */ /* 0x100fe200078e0228 */
[----:B------:R-:W-:Y:S04]  /*edb0*/  STL.64 [R1+0x428], R36 ;  /* 0x0004282401007387 */ /* 0x000fe80000100a00 */
[----:B------:R1:W-:Y:S01]  /*edc0*/  STL.64 [R1+0x448], R32 ;  /* 0x0004482001007387 */ /* 0x0003e20000100a00 */
[----:B0-----:R-:W-:-:S05]  /*edd0*/  IMAD.WIDE R34, R31, 0x2, R40 ;  /* 0x000000021f227825 */ /* 0x001fca00078e0228 */
[----:B------:R-:W-:Y:S01]  /*ede0*/  STL.64 [R1+0x468], R34 ;  /* 0x0004682201007387 */ /* 0x000fe20000100a00 */
[----:B-1----:R-:W-:-:S03]  /*edf0*/  IMAD.WIDE R32, R27, 0x2, R40 ;  /* 0x000000021b207825 */ /* 0x002fc600078e0228 */
[----:B------:R-:W2:Y:S01]  /*ee00*/  LDL R27, [R1+0x1e8] ;  /* 0x0001e800011b7983 */ /* 0x000ea20000100800 */
[----:B------:R-:W-:-:S05]  /*ee10*/  IMAD.WIDE R30, R28, 0x2, R40 ;  /* 0x000000021c1e7825 */ /* 0x000fca00078e0228 */
[----:B------:R0:W-:Y:S04]  /*ee20*/  STL.64 [R1+0x480], R30 ;  /* 0x0004801e01007387 */ /* 0x0001e80000100a00 */
[----:B------:R1:W-:Y:S01]  /*ee30*/  STL.64 [R1+0x4a0], R32 ;  /* 0x0004a02001007387 */ /* 0x0003e20000100a00 */
[----:B0-----:R-:W-:-:S04]  /*ee40*/  IMAD.WIDE R30, R29, 0x2, R40 ;  /* 0x000000021d1e7825 */ /* 0x001fc800078e0228 */
[--C-:B-1----:R-:W-:Y:S01]  /*ee50*/  IMAD.WIDE R32, R60, 0x2, R40.reuse ;  /* 0x000000023c207825 */ /* 0x102fe200078e0228 */
[----:B------:R0:W-:Y:S03]  /*ee60*/  STL.64 [R1+0x4b8], R30 ;  /* 0x0004b81e01007387 */ /* 0x0001e60000100a00 */
[--C-:B------:R-:W-:Y:S01]  /*ee70*/  IMAD.WIDE R28, R61, 0x2, R40.reuse ;  /* 0x000000023d1c7825 */ /* 0x100fe200078e0228 */
[----:B------:R-:W-:Y:S04]  /*ee80*/  STL.64 [R1+0x4d8], R32 ;  /* 0x0004d82001007387 */ /* 0x000fe80000100a00 */
[----:B------:R1:W-:Y:S01]  /*ee90*/  STL.64 [R1+0x4f0], R28 ;  /* 0x0004f01c01007387 */ /* 0x0003e20000100a00 */
[----:B0-----:R-:W-:-:S04]  /*eea0*/  IMAD.WIDE R30, R8, 0x2, R40 ;  /* 0x00000002081e7825 */ /* 0x001fc800078e0228 */
[--C-:B------:R-:W-:Y:S01]  /*eeb0*/  IMAD.WIDE R8, R9, 0x2, R40.reuse ;  /* 0x0000000209087825 */ /* 0x100fe200078e0228 */
[----:B------:R-:W-:Y:S03]  /*eec0*/  STL.64 [R1+0x510], R30 ;  /* 0x0005101e01007387 */ /* 0x000fe60000100a00 */
[--C-:B-1----:R-:W-:Y:S01]  /*eed0*/  IMAD.WIDE R28, R10, 0x2, R40.reuse ;  /* 0x000000020a1c7825 */ /* 0x102fe200078e0228 */
        /* <DEDUP_REMOVED lines=8> */
[----:B------:R-:W-:Y:S04]  /*ef60*/  STL.64 [R1+0x5a0], R20 ;  /* 0x0005a01401007387 */ /* 0x000fe80000100a00 */
[----:B------:R1:W-:Y:S01]  /*ef70*/  STL.64 [R1+0x5b8], R10 ;  /* 0x0005b80a01007387 */ /* 0x0003e20000100a00 */
[----:B0-----:R-:W-:-:S04]  /*ef80*/  IMAD.WIDE R8, R5, 0x2, R40 ;  /* 0x0000000205087825 */ /* 0x001fc800078e0228 */
[--C-:B------:R-:W-:Y:S01]  /*ef90*/  IMAD.WIDE R4, R12, 0x2, R40.reuse ;  /* 0x000000020c047825 */ /* 0x100fe200078e0228 */
[----:B------:R0:W-:Y:S03]  /*efa0*/  STL.64 [R1+0x5d8], R8 ;  /* 0x0005d80801007387 */ /* 0x0001e60000100a00 */
[--C-:B-1----:R-:W-:Y:S01]  /*efb0*/  IMAD.WIDE R10, R13, 0x2, R40.reuse ;  /* 0x000000020d0a7825 */ /* 0x102fe200078e0228 */
        /* <DEDUP_REMOVED lines=16> */
[----:B0-----:R-:W-:-:S03]  /*f0c0*/  IMAD.WIDE R4, R19, 0x2, R40 ;  /* 0x0000000213047825 */ /* 0x001fc600078e0228 */
[----:B------:R-:W4:Y:S01]  /*f0d0*/  LDL R12, [R1+0x1e4] ;  /* 0x0001e400010c7983 */ /* 0x000f220000100800 */
[----:B-1----:R-:W-:-:S03]  /*f0e0*/  IMAD.WIDE R2, R26, 0x2, R40 ;  /* 0x000000021a027825 */ /* 0x002fc600078e0228 */
[----:B------:R-:W-:Y:S04]  /*f0f0*/  STL.64 [R1+0x720], R4 ;  /* 0x0007200401007387 */ /* 0x000fe80000100a00 */
[----:B------:R-:W4:Y:S04]  /*f100*/  LDL R13, [R1+0x1e0] ;  /* 0x0001e000010d7983 */ /* 0x000f280000100800 */
[----:B------:R0:W-:Y:S04]  /*f110*/  STL.64 [R1+0x738], R2 ;  /* 0x0007380201007387 */ /* 0x0001e80000100a00 */
[----:B---3--:R-:W3:Y:S04]  /*f120*/  LDL R6, [R1+0x1d4] ;  /* 0x0001d40001067983 */ /* 0x008ee80000100800 */
[----:B------:R-:W3:Y:S04]  /*f130*/  LDL R7, [R1+0x1d0] ;  /* 0x0001d00001077983 */ /* 0x000ee80000100800 */
[----:B0-----:R-:W3:Y:S04]  /*f140*/  LDL R2, [R1+0x1dc] ;  /* 0x0001dc0001027983 */ /* 0x001ee80000100800 */
[----:B------:R-:W3:Y:S04]  /*f150*/  LDL R3, [R1+0x1d8] ;  /* 0x0001d80001037983 */ /* 0x000ee80000100800 */
[----:B------:R-:W3:Y:S04]  /*f160*/  LDL R14, [R1+0x1cc] ;  /* 0x0001cc00010e7983 */ /* 0x000ee80000100800 */
[----:B------:R-:W3:Y:S04]  /*f170*/  LDL R15, [R1+0x1c8] ;  /* 0x0001c800010f7983 */ /* 0x000ee80000100800 */
[----:B------:R-:W3:Y:S04]  /*f180*/  LDL R18, [R1+0x1c4] ;  /* 0x0001c40001127983 */ /* 0x000ee80000100800 */
[----:B------:R-:W3:Y:S01]  /*f190*/  LDL R19, [R1+0x1c0] ;  /* 0x0001c00001137983 */ /* 0x000ee20000100800 */
[----:B--2---:R-:W-:-:S05]  /*f1a0*/  IMAD.WIDE R4, R27, 0x2, R40 ;  /* 0x000000021b047825 */ /* 0x004fca00078e0228 */
[----:B------:R4:W-:Y:S04]  /*f1b0*/  STL.64 [R1+0x758], R4 ;  /* 0x0007580401007387 */ /* 0x0009e80000100a00 */
[----:B------:R-:W2:Y:S04]  /*f1c0*/  LDL R26, [R1+0x1bc] ;  /* 0x0001bc00011a7983 */ /* 0x000ea80000100800 */
        /* <DEDUP_REMOVED lines=18> */
[----:B------:R-:W2:Y:S01]  /*f2f0*/  LDL R20, [R1+0x170] ;  /* 0x0001700001147983 */ /* 0x000ea20000100800 */
[----:B----4-:R-:W-:-:S05]  /*f300*/  IMAD.WIDE R4, R12, 0x2, R40 ;  /* 0x000000020c047825 */ /* 0x010fca00078e0228 */
[----:B------:R0:W-:Y:S01]  /*f310*/  STL.64 [R1+0x770], R4 ;  /* 0x0007700401007387 */ /* 0x0001e20000100a00 */
[----:B------:R-:W-:-:S03]  /*f320*/  IMAD.WIDE R12, R13, 0x2, R40 ;  /* 0x000000020d0c7825 */ /* 0x000fc600078e0228 */
[----:B0-----:R-:W4:Y:S04]  /*f330*/  LDL.LU.64 R4, [R1+0x22a0] ;  /* 0x0022a00001047983 */ /* 0x001f280000300a00 */
[----:B------:R3:W-:Y:S02]  /*f340*/  STL.64 [R1+0x790], R12 ;  /* 0x0007900c01007387 */ /* 0x0007e40000100a00 */
[----:B---3--:R-:W-:-:S04]  /*f350*/  IMAD.WIDE R12, R2, 0x2, R40 ;  /* 0x00000002020c7825 */ /* 0x008fc800078e0228 */
[--C-:B------:R-:W-:Y:S01]  /*f360*/  IMAD.WIDE R2, R3, 0x2, R40.reuse ;  /* 0x0000000203027825 */ /* 0x100fe200078e0228 */
[----:B------:R0:W-:Y:S04]  /*f370*/  STL.64 [R1+0x7b0], R12 ;  /* 0x0007b00c01007387 */ /* 0x0001e80000100a00 */
[----:B0-----:R-:W3:Y:S04]  /*f380*/  LDL.LU.64 R12, [R1+0x2298] ;  /* 0x00229800010c7983 */ /* 0x001ee80000300a00 */
[----:B------:R0:W-:Y:S02]  /*f390*/  STL.64 [R1+0x7c8], R2 ;  /* 0x0007c80201007387 */ /* 0x0001e40000100a00 */
[----:B0-----:R-:W-:-:S04]  /*f3a0*/  IMAD.WIDE R2, R6, 0x2, R40 ;  /* 0x0000000206027825 */ /* 0x001fc800078e0228 */
        /* <DEDUP_REMOVED lines=8> */
[----:B------:R-:W3:Y:S04]  /*f430*/  LDL R21, [R1+0x16c] ;  /* 0x00016c0001157983 */ /* 0x000ee80000100800 */
[----:B------:R0:W-:Y:S02]  /*f440*/  STL.64 [R1+0x838], R14 ;  /* 0x0008380e01007387 */ /* 0x0001e40000100a00 */
[----:B0-----:R-:W-:-:S04]  /*f450*/  IMAD.WIDE R14, R18, 0x2, R40 ;  /* 0x00000002120e7825 */ /* 0x001fc800078e0228 */
[--C-:B------:R-:W-:Y:S01]  /*f460*/  IMAD.WIDE R18, R19, 0x2, R40.reuse ;  /* 0x0000000213127825 */ /* 0x100fe200078e0228 */
[----:B------:R0:W-:Y:S04]  /*f470*/  STL.64 [R1+0x858], R14 ;  /* 0x0008580e01007387 */ /* 0x0001e80000100a00 */
[----:B0-----:R-:W4:Y:S04]  /*f480*/  LDL.LU.64 R14, [R1+0x2280] ;  /* 0x00228000010e7983 */ /* 0x001f280000300a00 */
[----:B------:R2:W-:Y:S02]  /*f490*/  STL.64 [R1+0x878], R18 ;  /* 0x0008781201007387 */ /* 0x0005e40000100a00 */
[----:B--2---:R-:W-:-:S04]  /*f4a0*/  IMAD.WIDE R18, R26, 0x2, R40 ;  /* 0x000000021a127825 */ /* 0x004fc800078e0228 */
[--C-:B------:R-:W-:Y:S01]  /*f4b0*/  IMAD.WIDE R26, R27, 0x2, R40.reuse ;  /* 0x000000021b1a7825 */ /* 0x100fe200078e0228 */
[----:B------:R0:W-:Y:S04]  /*f4c0*/  STL.64 [R1+0x890], R18 ;  /* 0x0008901201007387 */ /* 0x0001e80000100a00 */
[----:B0-----:R-:W2:Y:S04]  /*f4d0*/  LDL.LU.64 R18, [R1+0x2278] ;  /* 0x0022780001127983 */ /* 0x001ea80000300a00 */
        /* <DEDUP_REMOVED lines=11> */
[--C-:B------:R-:W-:Y:S01]  /*f590*/  IMAD.WIDE R34, R33, 0x2, R40.reuse ;  /* 0x0000000221227825 */ /* 0x100fe200078e0228 */
[----:B------:R1:W-:Y:S03]  /*f5a0*/  STL.64 [R1+0x1038], R36 ;  /* 0x0010382401007387 */ /* 0x0003e60000100a00 */
        /* <DEDUP_REMOVED lines=12> */
[----:B------:R0:W-:Y:S04]  /*f670*/  STL.64 [R1+0x10f8], R30 ;  /* 0x0010f81e01007387 */ /* 0x0001e80000100a00 */
        /* <DEDUP_REMOVED lines=8> */
[----:B------:R1:W-:Y:S04]  /*f700*/  STL.64 [R1+0x1198], R28 ;  /* 0x0011981c01007387 */ /* 0x0003e80000100a00 */
[----:B------:R-:W4:Y:S01]  /*f710*/  LDL.LU R38, [R1+0x128] ;  /* 0x0001280001267983 */ /* 0x000f220000300800 */
[----:B0-----:R-:W-:-:S03]  /*f720*/  IMAD.WIDE R8, R20, 0x2, R40 ;  /* 0x0000000214087825 */ /* 0x001fc600078e0228 */
[----:B------:R3:W-:Y:S04]  /*f730*/  STL.64 [R1+0x11b8], R10 ;  /* 0x0011b80a01007387 */ /* 0x0007e80000100a00 */
[----:B------:R-:W4:Y:S04]  /*f740*/  LDL.LU R39, [R1+0x120] ;  /* 0x0001200001277983 */ /* 0x000f280000300800 */
[----:B------:R2:W-:Y:S04]  /*f750*/  STL.64 [R1+0x11d8], R8 ;  /* 0x0011d80801007387 */ /* 0x0005e80000100a00 */
[----:B------:R-:W4:Y:S04]  /*f760*/  LDL.LU R36, [R1+0x11c] ;  /* 0x00011c0001247983 */ /* 0x000f280000300800 */
[----:B------:R-:W4:Y:S04]  /*f770*/  LDL.LU R37, [R1+0x114] ;  /* 0x0001140001257983 */ /* 0x000f280000300800 */
[----:B------:R-:W4:Y:S04]  /*f780*/  LDL.LU R34, [R1+0x110] ;  /* 0x0001100001227983 */ /* 0x000f280000300800 */
[----:B------:R-:W4:Y:S04]  /*f790*/  LDL.LU R35, [R1+0x10c] ;  /* 0x00010c0001237983 */ /* 0x000f280000300800 */
[----:B------:R-:W4:Y:S04]  /*f7a0*/  LDL.LU R32, [R1+0x108] ;  /* 0x0001080001207983 */ /* 0x000f280000300800 */
[----:B-1----:R-:W4:Y:S04]  /*f7b0*/  LDL.LU R28, [R1+0x104] ;  /* 0x00010400011c7983 */ /* 0x002f280000300800 */
[----:B------:R-:W4:Y:S01]  /*f7c0*/  LDL.LU R29, [R1+0xf8] ;  /* 0x0000f800011d7983 */ /* 0x000f220000300800 */
[----:B---3--:R-:W-:-:S05]  /*f7d0*/  IMAD.WIDE R10, R21, 0x2, R40 ;  /* 0x00000002150a7825 */ /* 0x008fca00078e0228 */
[----:B------:R0:W-:Y:S04]  /*f7e0*/  STL.64 [R1+0x11f8], R10 ;  /* 0x0011f80a01007387 */ /* 0x0001e80000100a00 */
[----:B------:R-:W3:Y:S01]  /*f7f0*/  LDL.LU R60, [R1+0xf4] ;  /* 0x0000f400013c7983 */ /* 0x000ee20000300800 */
[----:B--2---:R-:W-:-:S05]  /*f800*/  IMAD.WIDE R8, R26, 0x2, R40 ;  /* 0x000000021a087825 */ /* 0x004fca00078e0228 */
[----:B------:R1:W-:Y:S04]  /*f810*/  STL.64 [R1+0x1218], R8 ;  /* 0x0012180801007387 */ /* 0x0003e80000100a00 */
[----:B------:R-:W2:Y:S04]  /*f820*/  LDL.LU R61, [R1+0xf0] ;  /* 0x0000f000013d7983 */ /* 0x000ea80000300800 */
[----:B0-----:R-:W2:Y:S01]  /*f830*/  LDL.LU R10, [R1+0xec] ;  /* 0x0000ec00010a7983 */ /* 0x001ea20000300800 */
[----:B------:R-:W-:-:S03]  /*f840*/  IMAD.WIDE R20, R27, 0x2, R40 ;  /* 0x000000021b147825 */ /* 0x000fc600078e0228 */
[----:B------:R-:W2:Y:S01]  /*f850*/  LDL.LU R11, [R1+0xe0] ;  /* 0x0000e000010b7983 */ /* 0x000ea20000300800 */
[----:B-1----:R-:W-:-:S03]  /*f860*/  IMAD.WIDE R8, R18, 0x2, R40 ;  /* 0x0000000212087825 */ /* 0x002fc600078e0228 */
[----:B------:R0:W-:Y:S04]  /*f870*/  STL.64 [R1+0x1238], R20 ;  /* 0x0012381401007387 */ /* 0x0001e80000100a00 */
[----:B0-----:R-:W2:Y:S04]  /*f880*/  LDL.LU R20, [R1+0xdc] ;  /* 0x0000dc0001147983 */ /* 0x001ea80000300800 */
[----:B------:R0:W-:Y:S04]  /*f890*/  STL.64 [R1+0x1258], R8 ;  /* 0x0012580801007387 */ /* 0x0001e80000100a00 */
[----:B------:R-:W2:Y:S01]  /*f8a0*/  LDL.LU R21, [R1+0xd8] ;  /* 0x0000d80001157983 */ /* 0x000ea20000300800 */
[----:B0-----:R-:W-:-:S04]  /*f8b0*/  IMAD.WIDE R8, R19, 0x2, R40 ;  /* 0x0000000213087825 */ /* 0x001fc800078e0228 */
[--C-:B----4-:R-:W-:Y:S01]  /*f8c0*/  IMAD.WIDE R18, R14, 0x2, R40.reuse ;  /* 0x000000020e127825 */ /* 0x110fe200078e0228 */
[----:B------:R0:W-:Y:S03]  /*f8d0*/  STL.64 [R1+0x1278], R8 ;  /* 0x0012780801007387 */ /* 0x0001e60000100a00 */
[--C-:B------:R-:W-:Y:S01]  /*f8e0*/  IMAD.WIDE R14, R15, 0x2, R40.reuse ;  /* 0x000000020f0e7825 */ /* 0x100fe200078e0228 */
[----:B------:R-:W-:Y:S04]  /*f8f0*/  STL.64 [R1+0x1298], R18 ;  /* 0x0012981201007387 */ /* 0x000fe80000100a00 */
[----:B------:R-:W4:Y:S04]  /*f900*/  LDL.LU R33, [R1+0xc4] ;  /* 0x0000c40001217983 */ /* 0x000f280000300800 */
[----:B------:R1:W-:Y:S01]  /*f910*/  STL.64 [R1+0x12b8], R14 ;  /* 0x0012b80e01007387 */ /* 0x0003e20000100a00 */
[----:B0-----:R-:W-:-:S03]  /*f920*/  IMAD.WIDE R8, R6, 0x2, R40 ;  /* 0x0000000206087825 */ /* 0x001fc600078e0228 */
[----:B------:R-:W4:Y:S04]  /*f930*/  LDL.LU R30, [R1+0xc0] ;  /* 0x0000c000011e7983 */ /* 0x000f280000300800 */
[----:B------:R0:W-:Y:S01]  /*f940*/  STL.64 [R1+0x12d8], R8 ;  /* 0x0012d80801007387 */ /* 0x0001e20000100a00 */
[----:B-1----:R-:W-:-:S04]  /*f950*/  IMAD.WIDE R14, R7, 0x2, R40 ;  /* 0x00000002070e7825 */ /* 0x002fc800078e0228 */
[--C-:B------:R-:W-:Y:S01]  /*f960*/  IMAD.WIDE R6, R42, 0x2, R40.reuse ;  /* 0x000000022a067825 */ /* 0x100fe200078e0228 */
[----:B------:R-:W-:Y:S03]  /*f970*/  STL.64 [R1+0x12f8], R14 ;  /* 0x0012f80e01007387 */ /* 0x000fe60000100a00 */
[--C-:B0-----:R-:W-:Y:S02]  /*f980*/  IMAD.WIDE R8, R2, 0x2, R40.reuse ;  /* 0x0000000202087825 */ /* 0x101fe400078e0228 */
[----:B------:R-:W4:Y:S04]  /*f990*/  LDL.LU R2, [R1+0x226c] ;  /* 0x00226c0001027983 */ /* 0x000f280000300800 */
[----:B------:R0:W-:Y:S02]  /*f9a0*/  STL.64 [R1+0x1318], R6 ;  /* 0x0013180601007387 */ /* 0x0001e40000100a00 */
[----:B0-----:R-:W-:-:S02]  /*f9b0*/  IMAD.WIDE R6, R3, 0x2, R40 ;  /* 0x0000000203067825 */ /* 0x001fc400078e0228 */
[----:B------:R-:W4:Y:S04]  /*f9c0*/  LDL.LU R3, [R1+0x2268] ;  /* 0x0022680001037983 */ /* 0x000f280000300800 */
[----:B------:R0:W-:Y:S04]  /*f9d0*/  STL.64 [R1+0x1338], R8 ;  /* 0x0013380801007387 */ /* 0x0001e80000100a00 */
[----:B------:R-:W4:Y:S01]  /*f9e0*/  LDL.LU R31, [R1+0x288] ;  /* 0x00028800011f7983 */ /* 0x000f220000300800 */
[----:B------:R-:W-:-:S03]  /*f9f0*/  IMAD.WIDE R14, R59, 0x2, R40 ;  /* 0x000000023b0e7825 */ /* 0x000fc600078e0228 */
[----:B------:R1:W-:Y:S01]  /*fa00*/  STL.64 [R1+0x1358], R6 ;  /* 0x0013580601007387 */ /* 0x0003e20000100a00 */
[----:B0-----:R-:W-:-:S03]  /*fa10*/  IMAD.WIDE R8, R38, 0x2, R40 ;  /* 0x0000000226087825 */ /* 0x001fc600078e0228 */
[----:B------:R-:W-:Y:S04]  /*fa20*/  STL.64 [R1+0x1378], R14 ;  /* 0x0013780e01007387 */ /* 0x000fe80000100a00 */
[----:B------:R-:W-:Y:S01]  /*fa30*/  STL [R1+0x21e8], R39 ;  /* 0x0021e82701007387 */ /* 0x000fe20000100800 */
[----:B-1----:R-:W-:-:S03]  /*fa40*/  IMAD.WIDE R6, R39, 0x2, R40 ;  /* 0x0000000227067825 */ /* 0x002fc600078e0228 */
[----:B------:R0:W-:Y:S04]  /*fa50*/  STL.64 [R1+0x1398], R8 ;  /* 0x0013980801007387 */ /* 0x0001e80000100a00 */
[----:B------:R-:W-:Y:S04]  /*fa60*/  STL [R1+0x21ec], R38 ;  /* 0x0021ec2601007387 */ /* 0x000fe80000100800 */
[----:B------:R1:W-:Y:S01]  /*fa70*/  STL.64 [R1+0x13b8], R6 ;  /* 0x0013b80601007387 */ /* 0x0003e20000100a00 */
[----:B0-----:R-:W-:-:S03]  /*fa80*/  IMAD.WIDE R8, R36, 0x2, R40 ;  /* 0x0000000224087825 */ /* 0x001fc600078e0228 */
[----:B------:R-:W-:Y:S04]  /*fa90*/  STL.64 [R1+0x21f0], R36 ;  /* 0x0021f02401007387 */ /* 0x000fe80000100a00 */
[----:B------:R0:W-:Y:S01]  /*faa0*/  STL.64 [R1+0x13d8], R8 ;  /* 0x0013d80801007387 */ /* 0x0001e20000100a00 */
[----:B-1----:R-:W-:-:S05]  /*fab0*/  IMAD.WIDE R6, R37, 0x2, R40 ;  /* 0x0000000225067825 */ /* 0x002fca00078e0228 */
[----:B------:R1:W-:Y:S01]  /*fac0*/  STL.64 [R1+0x13f8], R6 ;  /* 0x0013f80601007387 */ /* 0x0003e20000100a00 */
[----:B0-----:R-:W-:-:S03]  /*fad0*/  IMAD.WIDE R8, R34, 0x2, R40 ;  /* 0x0000000222087825 */ /* 0x001fc600078e0228 */
[----:B------:R-:W-:Y:S04]  /*fae0*/  STL.64 [R1+0x21f8], R34 ;  /* 0x0021f82201007387 */ /* 0x000fe80000100a00 */
[----:B------:R0:W-:Y:S01]  /*faf0*/  STL.64 [R1+0x1418], R8 ;  /* 0x0014180801007387 */ /* 0x0001e20000100a00 */
[----:B-1----:R-:W-:-:S04]  /*fb00*/  IMAD.WIDE R6, R35, 0x2, R40 ;  /* 0x0000000223067825 */ /* 0x002fc800078e0228 */
[--C-:B------:R-:W-:Y:S01]  /*fb10*/  IMAD.WIDE R14, R28, 0x2, R40.reuse ;  /* 0x000000021c0e7825 */ /* 0x100fe200078e0228 */
[----:B------:R1:W-:Y:S03]  /*fb20*/  STL.64 [R1+0x1438], R6 ;  /* 0x0014380601007387 */ /* 0x0003e60000100a00 */
[----:B0-----:R-:W-:-:S05]  /*fb30*/  IMAD.WIDE R8, R32, 0x2, R40 ;  /* 0x0000000220087825 */ /* 0x001fca00078e0228 */
[----:B------:R0:W-:Y:S01]  /*fb40*/  STL.64 [R1+0x1458], R8 ;  /* 0x0014580801007387 */ /* 0x0001e20000100a00 */
[----:B-1----:R-:W-:-:S03]  /*fb50*/  IMAD.WIDE R6, R12, 0x2, R40 ;  /* 0x000000020c067825 */ /* 0x002fc600078e0228 */
[----:B------:R-:W-:Y:S04]  /*fb60*/  STL.64 [R1+0x1478], R14 ;  /* 0x0014780e01007387 */ /* 0x000fe80000100a00 */
[----:B------:R-:W-:Y:S01]  /*fb70*/  STL.64 [R1+0x2200], R12 ;  /* 0x0022000c01007387 */ /* 0x000fe20000100a00 */
[----:B0-----:R-:W-:-:S03]  /*fb80*/  IMAD.WIDE R8, R13, 0x2, R40 ;  /* 0x000000020d087825 */ /* 0x001fc600078e0228 */
[----:B------:R0:W-:Y:S04]  /*fb90*/  STL.64 [R1+0x1498], R6 ;  /* 0x0014980601007387 */ /* 0x0001e80000100a00 */
[----:B------:R3:W-:Y:S04]  /*fba0*/  STL.64 [R1+0x14b8], R8 ;  /* 0x0014b80801007387 */ /* 0x0007e80000100a00 */
[----:B------:R-:W-:Y:S01]  /*fbb0*/  STL.64 [R1+0x2208], R28 ;  /* 0x0022081c01007387 */ /* 0x000fe20000100a00 */
[----:B0-----:R-:W-:-:S05]  /*fbc0*/  IMAD.WIDE R6, R29, 0x2, R40 ;  /* 0x000000021d067825 */ /* 0x001fca00078e0228 */
[----:B------:R2:W-:Y:S01]  /*fbd0*/  STL.64 [R1+0x14d8], R6 ;  /* 0x0014d80601007387 */ /* 0x0005e20000100a00 */
[----:B---3--:R-:W-:-:S04]  /*fbe0*/  IMAD.WIDE R8, R60, 0x2, R40 ;  /* 0x000000023c087825 */ /* 0x008fc800078e0228 */
[--C-:B--2---:R-:W-:Y:S01]  /*fbf0*/  IMAD.WIDE R6, R61, 0x2, R40.reuse ;  /* 0x000000023d067825 */ /* 0x104fe200078e0228 */
[----:B------:R-:W-:Y:S03]  /*fc00*/  STL.64 [R1+0x2210], R60 ;  /* 0x0022103c01007387 */ /* 0x000fe60000100a00 */
[--C-:B------:R-:W-:Y:S01]  /*fc10*/  IMAD.WIDE R12, R10, 0x2, R40.reuse ;  /* 0x000000020a0c7825 */ /* 0x100fe200078e0228 */
[----:B------:R0:W-:Y:S04]  /*fc20*/  STL.64 [R1+0x14f8], R8 ;  /* 0x0014f80801007387 */ /* 0x0001e80000100a00 */
[----:B------:R1:W-:Y:S04]  /*fc30*/  STL.64 [R1+0x1518], R6 ;  /* 0x0015180601007387 */ /* 0x0003e80000100a00 */
[----:B------:R-:W-:Y:S01]  /*fc40*/  STL.64 [R1+0x1538], R12 ;  /* 0x0015380c01007387 */ /* 0x000fe20000100a00 */
[----:B0-----:R-:W-:-:S04]  /*fc50*/  IMAD.WIDE R8, R5, 0x2, R40 ;  /* 0x0000000205087825 */ /* 0x001fc800078e0228 */
[--C-:B-1----:R-:W-:Y:S01]  /*fc60*/  IMAD.WIDE R6, R4, 0x2, R40.reuse ;  /* 0x0000000204067825 */ /* 0x102fe200078e0228 */
[----:B------:R0:W-:Y:S04]  /*fc70*/  STL.64 [R1+0x2218], R4 ;  /* 0x0022180401007387 */ /* 0x0001e80000100a00 */
[----:B------:R1:W-:Y:S04]  /*fc80*/  STL.64 [R1+0x1558], R6 ;  /* 0x0015580601007387 */ /* 0x0003e80000100a00 */
[----:B------:R-:W-:Y:S01]  /*fc90*/  STL.64 [R1+0x1578], R8 ;  /* 0x0015780801007387 */ /* 0x000fe20000100a00 */
[----:B0-----:R-:W-:-:S04]  /*fca0*/  IMAD.WIDE R4, R20, 0x2, R40 ;  /* 0x0000000214047825 */ /* 0x001fc800078e0228 */
[--C-:B-1----:R-:W-:Y:S01]  /*fcb0*/  IMAD.WIDE R6, R11, 0x2, R40.reuse ;  /* 0x000000020b067825 */ /* 0x102fe200078e0228 */
[----:B------:R-:W-:Y:S04]  /*fcc0*/  STL.64 [R1+0x2220], R10 ;  /* 0x0022200a01007387 */ /* 0x000fe80000100a00 */
[----:B------:R0:W-:Y:S04]  /*fcd0*/  STL.64 [R1+0x1598], R6 ;  /* 0x0015980601007387 */ /* 0x0001e80000100a00 */
        /* <DEDUP_REMOVED lines=8> */
[----:B------:R0:W-:Y:S01]  /*fd60*/  STL.64 [R1+0x1618], R6 ;  /* 0x0016180601007387 */ /* 0x0001e20000100a00 */
[----:B-1----:R-:W-:-:S03]  /*fd70*/  IMAD.WIDE R4, R22, 0x2, R40 ;  /* 0x0000000216047825 */ /* 0x002fc600078e0228 */
[----:B------:R-:W-:Y:S04]  /*fd80*/  STL.64 [R1+0x2238], R22 ;  /* 0x0022381601007387 */ /* 0x000fe80000100a00 */
[----:B------:R1:W-:Y:S01]  /*fd90*/  STL.64 [R1+0x1638], R4 ;  /* 0x0016380401007387 */ /* 0x0003e20000100a00 */
[----:B0-----:R-:W-:-:S04]  /*fda0*/  IMAD.WIDE R6, R23, 0x2, R40 ;  /* 0x0000000217067825 */ /* 0x001fc800078e0228 */
[--C-:B----4-:R-:W-:Y:S01]  /*fdb0*/  IMAD.WIDE R8, R30, 0x2, R40.reuse ;  /* 0x000000021e087825 */ /* 0x110fe200078e0228 */
[----:B------:R0:W-:Y:S03]  /*fdc0*/  STL.64 [R1+0x1658], R6 ;  /* 0x0016580601007387 */ /* 0x0001e60000100a00 */
[--C-:B-1----:R-:W-:Y:S01]  /*fdd0*/  IMAD.WIDE R4, R33, 0x2, R40.reuse ;  /* 0x0000000221047825 */ /* 0x102fe200078e0228 */
[----:B------:R-:W-:Y:S04]  /*fde0*/  STL.64 [R1+0x2240], R32 ;  /* 0x0022402001007387 */ /* 0x000fe80000100a00 */
[----:B------:R1:W-:Y:S01]  /*fdf0*/  STL.64 [R1+0x1678], R4 ;  /* 0x0016780401007387 */ /* 0x0003e20000100a00 */
[----:B0-----:R-:W-:-:S03]  /*fe00*/  IMAD.WIDE R6, R16, 0x2, R40 ;  /* 0x0000000210067825 */ /* 0x001fc600078e0228 */
[----:B------:R-:W-:Y:S04]  /*fe10*/  STL.64 [R1+0x1698], R8 ;  /* 0x0016980801007387 */ /* 0x000fe80000100a00 */
[----:B------:R-:W-:Y:S01]  /*fe20*/  STL.64 [R1+0x2248], R16 ;  /* 0x0022481001007387 */ /* 0x000fe20000100a00 */
[----:B-1----:R-:W-:-:S03]  /*fe30*/  IMAD.WIDE R4, R17, 0x2, R40 ;  /* 0x0000000211047825 */ /* 0x002fc600078e0228 */
        /* <DEDUP_REMOVED lines=9> */
[----:B-1----:R-:W-:Y:S01]  /*fed0*/  IMAD.WIDE R4, R0, 0x2, R40 ;  /* 0x0000000200047825 */ /* 0x002fe200078e0228 */
[----:B------:R-:W-:Y:S04]  /*fee0*/  STL.64 [R1+0x1758], R6 ;  /* 0x0017580601007387 */ /* 0x000fe80000100a00 */
[----:B------:R-:W2:Y:S04]  /*fef0*/  LDL.LU R23, [R1+0x284] ;  /* 0x0002840001177983 */ /* 0x000ea80000300800 */
[----:B------:R-:W3:Y:S04]  /*ff00*/  LDL.LU R24, [R1+0x280] ;  /* 0x0002800001187983 */ /* 0x000ee80000300800 */
[----:B------:R0:W-:Y:S04]  /*ff10*/  STL.64 [R1+0x1738], R4 ;  /* 0x0017380401007387 */ /* 0x0001e80000100a00 */
        /* <DEDUP_REMOVED lines=19> */
[----:B------:R-:W-:-:S05]  /*10050*/  IMAD.WIDE R8, R43, 0x2, R2 ;  /* 0x000000022b087825 */ /* 0x000fca00078e0202 */
[----:B------:R2:W-:Y:S02]  /*10060*/  STL.64 [R1+0x2260], R8 ;  /* 0x0022600801007387 */ /* 0x0005e40000100a00 */
        /* <DEDUP_REMOVED lines=40> */
[----:B0-----:R-:W2:Y:S04]  /*102f0*/  LDL.LU R9, [R1+0x230] ;  /* 0x0002300001097983 */ /* 0x001ea80000300800 */
[----:B------:R0:W-:Y:S04]  /*10300*/  STL.64 [R1+0x238], R10 ;  /* 0x0002380a01007387 */ /* 0x0001e80000100a00 */
[----:B------:R-:W3:Y:S04]  /*10310*/  LDL.LU R30, [R1+0x22c] ;  /* 0x00022c00011e7983 */ /* 0x000ee80000300800 */
[----:B------:R1:W-:Y:S04]  /*10320*/  STL.64 [R1+0x488], R4 ;  /* 0x0004880401007387 */ /* 0x0003e80000100a00 */
        /* <DEDUP_REMOVED lines=29> */
[----:B--2---:R-:W-:-:S05]  /*10500*/  IMAD.WIDE R8, R9, 0x2, R2 ;  /* 0x0000000209087825 */ /* 0x004fca00078e0202 */
[----:B------:R3:W-:Y:S02]  /*10510*/  STL.64 [R1+0x230], R8 ;  /* 0x0002300801007387 */ /* 0x0007e40000100a00 */
[----:B---3--:R-:W-:-:S05]  /*10520*/  IMAD.WIDE R8, R30, 0x2, R2 ;  /* 0x000000021e087825 */ /* 0x008fca00078e0202 */
[----:B------:R4:W-:Y:S02]  /*10530*/  STL.64 [R1+0x4c0], R8 ;  /* 0x0004c00801007387 */ /* 0x0009e40000100a00 */
[----:B----4-:R-:W-:-:S04]  /*10540*/  IMAD.WIDE R8, R31, 0x2, R2 ;  /* 0x000000021f087825 */ /* 0x010fc800078e0202 */
        /* <DEDUP_REMOVED lines=25> */
[----:B------:R-:W-:Y:S04]  /*106e0*/  STL.64 [R1+0x1f8], R20 ;  /* 0x0001f81401007387 */ /* 0x000fe80000100a00 */
[----:B------:R-:W-:Y:S01]  /*106f0*/  STL.64 [R1+0x640], R16 ;  /* 0x0006401001007387 */ /* 0x000fe20000100a00 */
[----:B0-----:R-:W-:-:S04]  /*10700*/  IMAD.WIDE R8, R11, 0x2, R2 ;  /* 0x000000020b087825 */ /* 0x001fc800078e0202 */
        /* <DEDUP_REMOVED lines=62> */
[----:B---3--:R-:W-:-:S04]  /*10af0*/  IMAD.WIDE R8, R30, 0x2, R2 ;  /* 0x000000021e087825 */ /* 0x008fc800078e0202 */
[--C-:B----4-:R-:W-:Y:S01]  /*10b00*/  IMAD.WIDE R30, R31, 0x2, R2.reuse ;  /* 0x000000021f1e7825 */ /* 0x110fe200078e0202 */
[----:B------:R0:W-:Y:S04]  /*10b10*/  STL.64 [R1+0x1b0], R8 ;  /* 0x0001b00801007387 */ /* 0x0001e80000100a00 */
[----:B0-----:R-:W2:Y:S04]  /*10b20*/  LDL.LU.64 R8, [R1+0x2260] ;  /* 0x0022600001087983 */ /* 0x001ea80000300a00 */
        /* <DEDUP_REMOVED lines=70> */
[----:B------:R0:W-:Y:S04]  /*10f90*/  STL.64 [R1+0x1380], R38 ;  /* 0x0013802601007387 */ /* 0x0001e80000100a00 */
[----:B0-----:R-:W2:Y:S02]  /*10fa0*/  LDL.LU R38, [R1+0x21ec] ;  /* 0x0021ec0001267983 */ /* 0x001ea40000300800 */
[----:B--2---:R-:W-:-:S05]  /*10fb0*/  IMAD.WIDE R38, R38, 0x2, R2 ;  /* 0x0000000226267825 */ /* 0x004fca00078e0202 */
[----:B------:R0:W-:Y:S04]  /*10fc0*/  STL.64 [R1+0x128], R38 ;  /* 0x0001282601007387 */ /* 0x0001e80000100a00 */
[----:B0-----:R-:W2:Y:S02]  /*10fd0*/  LDL.LU R39, [R1+0x21e8] ;  /* 0x0021e80001277983 */ /* 0x001ea40000300800 */
[----:B--2---:R-:W-:-:S05]  /*10fe0*/  IMAD.WIDE R38, R39, 0x2, R2 ;  /* 0x0000000227267825 */ /* 0x004fca00078e0202 */
        /* <DEDUP_REMOVED lines=11> */
[----:B0-----:R-:W-:-:S05]  /*110a0*/  IMAD.WIDE R34, R32, 0x2, R2 ;  /* 0x0000000220227825 */ /* 0x001fca00078e0202 */
[----:B------:R0:W-:Y:S02]  /*110b0*/  STL.64 [R1+0x108], R34 ;  /* 0x0001082201007387 */ /* 0x0001e40000100a00 */
[----:B0-----:R-:W-:-:S05]  /*110c0*/  IMAD.WIDE R34, R28, 0x2, R2 ;  /* 0x000000021c227825 */ /* 0x001fca00078e0202 */
[----:B------:R0:W-:Y:S02]  /*110d0*/  STL.64 [R1+0x1480], R34 ;  /* 0x0014802201007387 */ /* 0x0001e40000100a00 */
[----:B0-----:R-:W-:-:S05]  /*110e0*/  IMAD.WIDE R34, R12, 0x2, R2 ;  /* 0x000000020c227825 */ /* 0x001fca00078e0202 */
[----:B------:R0:W-:Y:S02]  /*110f0*/  STL.64 [R1+0x100], R34 ;  /* 0x0001002201007387 */ /* 0x0001e40000100a00 */
[--C-:B0-----:R-:W-:Y:S02]  /*11100*/  IMAD.WIDE R34, R13, 0x2, R2.reuse ;  /* 0x000000020d227825 */ /* 0x101fe400078e0202 */
[----:B------:R-:W2:Y:S04]  /*11110*/  LDL.LU.64 R12, [R1+0xa8] ;  /* 0x0000a800010c7983 */ /* 0x000ea80000300a00 */
[----:B------:R0:W-:Y:S02]  /*11120*/  STL.64 [R1+0x14c0], R34 ;  /* 0x0014c02201007387 */ /* 0x0001e40000100a00 */
[----:B0-----:R-:W-:-:S02]  /*11130*/  IMAD.WIDE R34, R29, 0x2, R2 ;  /* 0x000000021d227825 */ /* 0x001fc400078e0202 */
[----:B------:R-:W2:Y:S04]  /*11140*/  LDL.LU.64 R28, [R1+0xa0] ;  /* 0x0000a000011c7983 */ /* 0x000ea80000300a00 */
[----:B------:R0:W-:Y:S02]  /*11150*/  STL.64 [R1+0xf8], R34 ;  /* 0x0000f82201007387 */ /* 0x0001e40000100a00 */
[----:B0-----:R-:W-:-:S05]  /*11160*/  IMAD.WIDE R34, R60, 0x2, R2 ;  /* 0x000000023c227825 */ /* 0x001fca00078e0202 */
[----:B------:R0:W-:Y:S02]  /*11170*/  STL.64 [R1+0x1500], R34 ;  /* 0x0015002201007387 */ /* 0x0001e40000100a00 */
[--C-:B0-----:R-:W-:Y:S02]  /*11180*/  IMAD.WIDE R34, R61, 0x2, R2.reuse ;  /* 0x000000023d227825 */ /* 0x101fe400078e0202 */
[----:B------:R-:W2:Y:S04]  /*11190*/  LDL.LU.64 R60, [R1+0x90] ;  /* 0x00009000013c7983 */ /* 0x000ea80000300a00 */
[----:B------:R0:W-:Y:S02]  /*111a0*/  STL.64 [R1+0xf0], R34 ;  /* 0x0000f02201007387 */ /* 0x0001e40000100a00 */
[----:B0-----:R-:W-:-:S05]  /*111b0*/  IMAD.WIDE R34, R10, 0x2, R2 ;  /* 0x000000020a227825 */ /* 0x001fca00078e0202 */
[----:B------:R0:W-:Y:S01]  /*111c0*/  STL.64 [R1+0x1540], R34 ;  /* 0x0015402201007387 */ /* 0x0001e20000100a00 */
[----:B------:R-:W-:-:S04]  /*111d0*/  IMAD.WIDE R10, R11, 0x2, R2 ;  /* 0x000000020b0a7825 */ /* 0x000fc800078e0202 */
[----:B0-----:R-:W-:-:S05]  /*111e0*/  IMAD.WIDE R34, R4, 0x2, R2 ;  /* 0x0000000204227825 */ /* 0x001fca00078e0202 */
[----:B------:R0:W-:Y:S02]  /*111f0*/  STL.64 [R1+0xe8], R34 ;  /* 0x0000e82201007387 */ /* 0x0001e40000100a00 */
[--C-:B0-----:R-:W-:Y:S02]  /*11200*/  IMAD.WIDE R34, R5, 0x2, R2.reuse ;  /* 0x0000000205227825 */ /* 0x101fe400078e0202 */
[----:B------:R-:W2:Y:S04]  /*11210*/  LDL.LU.64 R4, [R1+0x98] ;  /* 0x0000980001047983 */ /* 0x000ea80000300a00 */
[----:B------:R0:W-:Y:S04]  /*11220*/  STL.64 [R1+0x1580], R34 ;  /* 0x0015802201007387 */ /* 0x0001e80000100a00 */
[----:B------:R1:W-:Y:S01]  /*11230*/  STL.64 [R1+0xe0], R10 ;  /* 0x0000e00a01007387 */ /* 0x0003e20000100a00 */
[----:B0-----:R-:W-:-:S03]  /*11240*/  IMAD.WIDE R34, R20, 0x2, R2 ;  /* 0x0000000214227825 */ /* 0x001fc600078e0202 */
[----:B-1----:R-:W2:Y:S04]  /*11250*/  LDL.LU.64 R10, [R1+0x88] ;  /* 0x00008800010a7983 */ /* 0x002ea80000300a00 */
[----:B------:R0:W-:Y:S02]  /*11260*/  STL.64 [R1+0x15c0], R34 ;  /* 0x0015c02201007387 */ /* 0x0001e40000100a00 */
[--C-:B0-----:R-:W-:Y:S02]  /*11270*/  IMAD.WIDE R34, R21, 0x2, R2.reuse ;  /* 0x0000000215227825 */ /* 0x101fe400078e0202 */
[----:B------:R-:W2:Y:S04]  /*11280*/  LDL.LU.64 R20, [R1+0x80] ;  /* 0x0000800001147983 */ /* 0x000ea80000300a00 */
[----:B------:R0:W-:Y:S02]  /*11290*/  STL.64 [R1+0xd8], R34 ;  /* 0x0000d82201007387 */ /* 0x0001e40000100a00 */
[----:B0-----:R-:W-:-:S04]  /*112a0*/  IMAD.WIDE R34, R24, 0x2, R2 ;  /* 0x0000000218227825 */ /* 0x001fc800078e0202 */
[--C-:B------:R-:W-:Y:S01]  /*112b0*/  IMAD.WIDE R24, R25, 0x2, R2.reuse ;  /* 0x0000000219187825 */ /* 0x100fe200078e0202 */
[----:B------:R0:W-:Y:S03]  /*112c0*/  STL.64 [R1+0x1600], R34 ;  /* 0x0016002201007387 */ /* 0x0001e60000100a00 */
[--C-:B------:R-:W-:Y:S01]  /*112d0*/  IMAD.WIDE R32, R33, 0x2, R2.reuse ;  /* 0x0000000221207825 */ /* 0x100fe200078e0202 */
[----:B0-----:R-:W2:Y:S04]  /*112e0*/  LDL.LU.64 R34, [R1+0x21d0] ;  /* 0x0021d00001227983 */ /* 0x001ea80000300a00 */
[----:B------:R0:W-:Y:S02]  /*112f0*/  STL.64 [R1+0xd0], R24 ;  /* 0x0000d01801007387 */ /* 0x0001e40000100a00 */
[----:B0-----:R-:W-:-:S04]  /*11300*/  IMAD.WIDE R24, R22, 0x2, R2 ;  /* 0x0000000216187825 */ /* 0x001fc800078e0202 */
[--C-:B------:R-:W-:Y:S01]  /*11310*/  IMAD.WIDE R22, R23, 0x2, R2.reuse ;  /* 0x0000000217167825 */ /* 0x100fe200078e0202 */
[----:B------:R0:W-:Y:S04]  /*11320*/  STL.64 [R1+0x1640], R24 ;  /* 0x0016401801007387 */ /* 0x0001e80000100a00 */
[----:B0-----:R-:W2:Y:S04]  /*11330*/  LDL.LU.64 R24, [R1+0x78] ;  /* 0x0000780001187983 */ /* 0x001ea80000300a00 */
[----:B------:R0:W-:Y:S04]  /*11340*/  STL.64 [R1+0xc8], R22 ;  /* 0x0000c81601007387 */ /* 0x0001e80000100a00 */
[----:B0-----:R-:W2:Y:S04]  /*11350*/  LDL.LU.64 R22, [R1+0x70] ;  /* 0x0000700001167983 */ /* 0x001ea80000300a00 */
[----:B------:R3:W-:Y:S02]  /*11360*/  STL.64 [R1+0x1680], R32 ;  /* 0x0016802001007387 */ /* 0x0007e40000100a00 */
[----:B---3--:R-:W-:-:S05]  /*11370*/  IMAD.WIDE R32, R30, 0x2, R2 ;  /* 0x000000021e207825 */ /* 0x008fca00078e0202 */
[----:B------:R0:W-:Y:S02]  /*11380*/  STL.64 [R1+0xc0], R32 ;  /* 0x0000c02001007387 */ /* 0x0001e40000100a00 */
[----:B0-----:R-:W-:-:S04]  /*11390*/  IMAD.WIDE R32, R16, 0x2, R2 ;  /* 0x0000000210207825 */ /* 0x001fc800078e0202 */
[--C-:B------:R-:W-:Y:S01]  /*113a0*/  IMAD.WIDE R16, R17, 0x2, R2.reuse ;  /* 0x0000000211107825 */ /* 0x100fe200078e0202 */
[----:B------:R0:W-:Y:S03]  /*113b0*/  STL.64 [R1+0x16c0], R32 ;  /* 0x0016c02001007387 */ /* 0x0001e60000100a00 */
[--C-:B------:R-:W-:Y:S01]  /*113c0*/  IMAD.WIDE R18, R46, 0x2, R2.reuse ;  /* 0x000000022e127825 */ /* 0x100fe200078e0202 */
[----:B0-----:R-:W3:Y:S04]  /*113d0*/  LDL.LU.64 R32, [R1+0x21c8] ;  /* 0x0021c80001207983 */ /* 0x001ee80000300a00 */
[----:B------:R4:W-:Y:S01]  /*113e0*/  STL.64 [R1+0xb8], R16 ;  /* 0x0000b81001007387 */ /* 0x0009e20000100a00 */
[----:B------:R-:W-:-:S04]  /*113f0*/  IMAD.WIDE R14, R47, 0x2, R2 ;  /* 0x000000022f0e7825 */ /* 0x000fc800078e0202 */
[----:B------:R-:W-:-:S04]  /*11400*/  IMAD.WIDE R6, R48, 0x2, R2 ;  /* 0x0000000230067825 */ /* 0x000fc800078e0202 */
[----:B----4-:R-:W-:-:S04]  /*11410*/  IMAD.WIDE R16, R56, 0x2, R2 ;  /* 0x0000000238107825 */ /* 0x010fc800078e0202 */
[--C-:B------:R-:W-:Y:S01]  /*11420*/  IMAD.WIDE R56, R57, 0x2, R2.reuse ;  /* 0x0000000239387825 */ /* 0x100fe200078e0202 */
[----:B------:R0:W-:Y:S03]  /*11430*/  STL.64 [R1+0x1700], R16 ;  /* 0x0017001001007387 */ /* 0x0001e60000100a00 */
[----:B------:R-:W-:-:S04]  /*11440*/  IMAD.WIDE R40, R49, 0x2, R2 ;  /* 0x0000000231287825 */ /* 0x000fc800078e0202 */
[----:B------:R-:W-:-:S04]  /*11450*/  IMAD.WIDE R30, R31, 0x2, R2 ;  /* 0x000000021f1e7825 */ /* 0x000fc800078e0202 */
[--C-:B------:R-:W-:Y:S01]  /*11460*/  IMAD.WIDE R26, R44, 0x2, R2.reuse ;  /* 0x000000022c1a7825 */ /* 0x100fe200078e0202 */
[----:B0-----:R-:W4:Y:S03]  /*11470*/  LDL.LU.64 R16, [R1+0x60] ;  /* 0x0000600001107983 */ /* 0x001f260000300a00 */
[--C-:B------:R-:W-:Y:S01]  /*11480*/  IMAD.WIDE R42, R53, 0x2, R2.reuse ;  /* 0x00000002352a7825 */ /* 0x100fe200078e0202 */
[----:B------:R0:W-:Y:S03]  /*11490*/  STL.64 [R1+0xb0], R56 ;  /* 0x0000b03801007387 */ /* 0x0001e60000100a00 */
[----:B------:R-:W-:-:S04]  /*114a0*/  IMAD.WIDE R46, R55, 0x2, R2 ;  /* 0x00000002372e7825 */ /* 0x000fc800078e0202 */
[----:B------:R-:W-:-:S04]  /*114b0*/  IMAD.WIDE R48, R51, 0x2, R2 ;  /* 0x0000000233307825 */ /* 0x000fc800078e0202 */
[--C-:B------:R-:W-:Y:S01]  /*114c0*/  IMAD.WIDE R58, R58, 0x2, R2.reuse ;  /* 0x000000023a3a7825 */ /* 0x100fe200078e0202 */
[----:B0-----:R-:W3:Y:S03]  /*114d0*/  LDL.LU.64 R56, [R1+0x58] ;  /* 0x0000580001387983 */ /* 0x001ee60000300a00 */
[--C-:B------:R-:W-:Y:S01]  /*114e0*/  IMAD.WIDE R44, R45, 0x2, R2.reuse ;  /* 0x000000022d2c7825 */ /* 0x100fe200078e0202 */
[----:B------:R0:W-:Y:S03]  /*114f0*/  STL.64 [R1+0x288], R30 ;  /* 0x0002881e01007387 */ /* 0x0001e60000100a00 */
[----:B------:R-:W-:-:S04]  /*11500*/  IMAD.WIDE R50, R50, 0x2, R2 ;  /* 0x0000000232327825 */ /* 0x000fc800078e0202 */
[----:B------:R-:W-:-:S04]  /*11510*/  IMAD.WIDE R52, R52, 0x2, R2 ;  /* 0x0000000234347825 */ /* 0x000fc800078e0202 */
[--C-:B------:R-:W-:Y:S01]  /*11520*/  IMAD.WIDE R54, R54, 0x2, R2.reuse ;  /* 0x0000000236367825 */ /* 0x100fe200078e0202 */
[----:B0-----:R-:W3:Y:S03]  /*11530*/  LDL.LU.64 R30, [R1+0x21c0] ;  /* 0x0021c000011e7983 */ /* 0x001ee60000300a00 */
[----:B------:R-:W-:Y:S01]  /*11540*/  IMAD.WIDE R2, R0, 0x2, R2 ;  /* 0x0000000200027825 */ /* 0x000fe200078e0202 */
[----:B--2---:R0:W-:Y:S03]  /*11550*/  STL [R1+0x2108], R12 ;  /* 0x0021080c01007387 */ /* 0x0041e60000100800 */
[----:B------:R-:W-:Y:S01]  /*11560*/  IMAD.MOV.U32 R0, RZ, RZ, R13 ;  /* 0x000000ffff007224 */ /* 0x000fe200078e000d */
[----:B------:R-:W-:Y:S04]  /*11570*/  STL [R1+0x2104], R28 ;  /* 0x0021041c01007387 */ /* 0x000fe80000100800 */
[----:B------:R1:W-:Y:S04]  /*11580*/  STL [R1+0x2100], R0 ;  /* 0x0021000001007387 */ /* 0x0003e80000100800 */
[----:B0-----:R-:W2:Y:S01]  /*11590*/  LDL.LU.64 R12, [R1+0x48] ;  /* 0x00004800010c7983 */ /* 0x001ea20000300a00 */
[----:B-1----:R-:W-:-:S03]  /*115a0*/  IMAD.MOV.U32 R0, RZ, RZ, R29 ;  /* 0x000000ffff007224 */ /* 0x002fc600078e001d */
[----:B------:R-:W2:Y:S04]  /*115b0*/  LDL.LU.64 R28, [R1+0x21b8] ;  /* 0x0021b800011c7983 */ /* 0x000ea80000300a00 */
[----:B------:R-:W-:Y:S04]  /*115c0*/  STL [R1+0x20fc], R60 ;  /* 0x0020fc3c01007387 */ /* 0x000fe80000100800 */
[----:B------:R0:W-:Y:S02]  /*115d0*/  STL [R1+0x20f8], R0 ;  /* 0x0020f80001007387 */ /* 0x0001e40000100800 */
[----:B0-----:R-:W-:-:S02]  /*115e0*/  IMAD.MOV.U32 R0, RZ, RZ, R61 ;  /* 0x000000ffff007224 */ /* 0x001fc400078e003d */
        /* <DEDUP_REMOVED lines=9> */
[----:B------:R0:W-:Y:S04]  /*11680*/  STL [R1+0x20e0], R0 ;  /* 0x0020e00001007387 */ /* 0x0001e80000100800 */
[----:B------:R1:W-:Y:S01]  /*11690*/  STL [R1+0x20e4], R10 ;  /* 0x0020e40a01007387 */ /* 0x0003e20000100800 */
[----:B0-----:R-:W-:-:S03]  /*116a0*/  IMAD.MOV.U32 R0, RZ, RZ, R11 ;  /* 0x000000ffff007224 */ /* 0x001fc600078e000b */
[----:B-1----:R-:W2:Y:S04]  /*116b0*/  LDL.LU.64 R10, [R1+0x21a0] ;  /* 0x0021a000010a7983 */ /* 0x002ea80000300a00 */
[----:B------:R-:W-:Y:S04]  /*116c0*/  STL [R1+0x20dc], R20 ;  /* 0x0020dc1401007387 */ /* 0x000fe80000100800 */
[----:B------:R0:W-:Y:S02]  /*116d0*/  STL [R1+0x20d8], R0 ;  /* 0x0020d80001007387 */ /* 0x0001e40000100800 */
[----:B0-----:R-:W-:-:S02]  /*116e0*/  IMAD.MOV.U32 R0, RZ, RZ, R21 ;  /* 0x000000ffff007224 */ /* 0x001fc400078e0015 */
[----:B------:R-:W2:Y:S04]  /*116f0*/  LDL.LU.64 R20, [R1+0x2198] ;  /* 0x0021980001147983 */ /* 0x000ea80000300a00 */
[----:B------:R-:W-:Y:S04]  /*11700*/  STL [R1+0x20d4], R26 ;  /* 0x0020d41a01007387 */ /* 0x000fe80000100800 */
[----:B------:R0:W-:Y:S02]  /*11710*/  STL [R1+0x20d0], R0 ;  /* 0x0020d00001007387 */ /* 0x0001e40000100800 */
[----:B0-----:R-:W-:-:S02]  /*11720*/  IMAD.MOV.U32 R0, RZ, RZ, R27 ;  /* 0x000000ffff007224 */ /* 0x001fc400078e001b */
[----:B------:R-:W3:Y:S04]  /*11730*/  LDL.LU.64 R26, [R1+0x2190] ;  /* 0x00219000011a7983 */ /* 0x000ee80000300a00 */
        /* <DEDUP_REMOVED lines=8> */
[----:B--2---:R-:W-:Y:S04]  /*117c0*/  STL [R1+0x20bc], R20 ;  /* 0x0020bc1401007387 */ /* 0x004fe80000100800 */
[----:B------:R0:W-:Y:S02]  /*117d0*/  STL [R1+0x20b8], R0 ;  /* 0x0020b80001007387 */ /* 0x0001e40000100800 */
[----:B0-----:R-:W-:-:S02]  /*117e0*/  IMAD.MOV.U32 R0, RZ, RZ, R21 ;  /* 0x000000ffff007224 */ /* 0x001fc400078e0015 */
[----:B------:R-:W2:Y:S04]  /*117f0*/  LDL.LU.64 R20, [R1+0x2178] ;  /* 0x0021780001147983 */ /* 0x000ea80000300a00 */
[----:B------:R-:W-:Y:S04]  /*11800*/  STL [R1+0x20b4], R18 ;  /* 0x0020b41201007387 */ /* 0x000fe80000100800 */
[----:B------:R0:W-:Y:S02]  /*11810*/  STL [R1+0x20b0], R0 ;  /* 0x0020b00001007387 */ /* 0x0001e40000100800 */
[----:B0-----:R-:W-:-:S02]  /*11820*/  IMAD.MOV.U32 R0, RZ, RZ, R19 ;  /* 0x000000ffff007224 */ /* 0x001fc400078e0013 */
[----:B------:R-:W2:Y:S04]  /*11830*/  LDL.LU.64 R18, [R1+0x2170] ;  /* 0x0021700001127983 */ /* 0x000ea80000300a00 */
[----:B----4-:R-:W-:Y:S04]  /*11840*/  STL [R1+0x20ac], R16 ;  /* 0x0020ac1001007387 */ /* 0x010fe80000100800 */
[----:B------:R0:W-:Y:S02]  /*11850*/  STL [R1+0x20a8], R0 ;  /* 0x0020a80001007387 */ /* 0x0001e40000100800 */
[----:B0-----:R-:W-:-:S02]  /*11860*/  IMAD.MOV.U32 R0, RZ, RZ, R17 ;  /* 0x000000ffff007224 */ /* 0x001fc400078e0011 */
[----:B------:R-:W4:Y:S04]  /*11870*/  LDL.LU.64 R16, [R1+0x2168] ;  /* 0x0021680001107983 */ /* 0x000f280000300a00 */
[----:B---3--:R-:W-:Y:S04]  /*11880*/  STL [R1+0x20a4], R56 ;  /* 0x0020a43801007387 */ /* 0x008fe80000100800 */
[----:B------:R0:W-:Y:S02]  /*11890*/  STL [R1+0x20a0], R0 ;  /* 0x0020a00001007387 */ /* 0x0001e40000100800 */
[----:B0-----:R-:W-:-:S02]  /*118a0*/  MOV R0, R57 ;  /* 0x0000003900007202 */ /* 0x001fc40000000f00 */
[----:B------:R-:W3:Y:S04]  /*118b0*/  LDL.LU.64 R56, [R1+0x2160] ;  /* 0x0021600001387983 */ /* 0x000ee80000300a00 */
        /* <DEDUP_REMOVED lines=28> */
[----:B---3--:R-:W-:Y:S04]  /*11a80*/  STL [R1+0x2064], R56 ;  /* 0x0020643801007387 */ /* 0x008fe80000100800 */
[----:B------:R0:W-:Y:S02]  /*11a90*/  STL [R1+0x2060], R0 ;  /* 0x0020600001007387 */ /* 0x0001e40000100800 */
[----:B0-----:R-:W-:-:S02]  /*11aa0*/  IMAD.MOV.U32 R0, RZ, RZ, R57 ;  /* 0x000000ffff007224 */ /* 0x001fc400078e0039 */
[----:B------:R-:W3:Y:S04]  /*11ab0*/  LDL.LU.64 R56, [R1+0x2120] ;  /* 0x0021200001387983 */ /* 0x000ee80000300a00 */
[----:B------:R-:W-:Y:S04]  /*11ac0*/  STL [R1+0x205c], R60 ;  /* 0x00205c3c01007387 */ /* 0x000fe80000100800 */
[----:B------:R-:W-:Y:S04]  /*11ad0*/  STL [R1+0x2058], R0 ;  /* 0x0020580001007387 */ /* 0x000fe80000100800 */
[----:B------:R-:W-:Y:S04]  /*11ae0*/  STL [R1+0x2050], R61 ;  /* 0x0020503d01007387 */ /* 0x000fe80000100800 */
[----:B------:R-:W-:Y:S04]  /*11af0*/  STL [R1+0x2054], R58 ;  /* 0x0020543a01007387 */ /* 0x000fe80000100800 */
[----:B------:R-:W-:Y:S04]  /*11b00*/  STL [R1+0x2048], R59 ;  /* 0x0020483b01007387 */ /* 0x000fe80000100800 */
[----:B---3--:R-:W-:Y:S04]  /*11b10*/  STL [R1+0x204c], R56 ;  /* 0x00204c3801007387 */ /* 0x008fe80000100800 */
[----:B------:R-:W-:Y:S04]  /*11b20*/  STL [R1+0x2040], R57 ;  /* 0x0020403901007387 */ /* 0x000fe80000100800 */
[----:B----4-:R-:W-:Y:S04]  /*11b30*/  STL [R1+0x2044], R16 ;  /* 0x0020441001007387 */ /* 0x010fe80000100800 */
[----:B------:R-:W-:Y:S04]  /*11b40*/  STL [R1+0x2038], R17 ;  /* 0x0020381101007387 */ /* 0x000fe80000100800 */
[----:B------:R-:W-:Y:S04]  /*11b50*/  STL [R1+0x203c], R28 ;  /* 0x00203c1c01007387 */ /* 0x000fe80000100800 */
[----:B------:R-:W-:Y:S04]  /*11b60*/  STL [R1+0x2030], R29 ;  /* 0x0020301d01007387 */ /* 0x000fe80000100800 */
[----:B------:R-:W-:Y:S04]  /*11b70*/  STL [R1+0x2034], R40 ;  /* 0x0020342801007387 */ /* 0x000fe80000100800 */
[----:B------:R-:W-:Y:S04]  /*11b80*/  STL [R1+0x2028], R41 ;  /* 0x0020282901007387 */ /* 0x000fe80000100800 */
[----:B--2---:R-:W-:Y:S04]  /*11b90*/  STL [R1+0x202c], R4 ;  /* 0x00202c0401007387 */ /* 0x004fe80000100800 */
[----:B------:R-:W-:Y:S04]  /*11ba0*/  STL [R1+0x2020], R5 ;  /* 0x0020200501007387 */ /* 0x000fe80000100800 */
        /* <DEDUP_REMOVED lines=14> */
[----:B------:R0:W-:Y:S04]  /*11c90*/  STL [R1+0x1fec], R8 ;  /* 0x001fec0801007387 */ /* 0x0001e80000100800 */
[----:B------:R-:W-:Y:S04]  /*11ca0*/  STL [R1+0x1fe0], R9 ;  /* 0x001fe00901007387 */ /* 0x000fe80000100800 */
[----:B------:R-:W-:Y:S04]  /*11cb0*/  STL [R1+0x1fe4], R22 ;  /* 0x001fe41601007387 */ /* 0x000fe80000100800 */
[----:B------:R-:W-:Y:S01]  /*11cc0*/  STL [R1+0x1fd8], R23 ;  /* 0x001fd81701007387 */ /* 0x000fe20000100800 */
[----:B0-----:R-:W0:Y:S03]  /*11cd0*/  LDC R8, c[0x0][0x3a8] ;  /* 0x0000ea00ff087b82 */ /* 0x001e260000000800 */
[----:B------:R-:W2:Y:S04]  /*11ce0*/  LDL.LU.64 R40, [R1+0x290] ;  /* 0x0002900001287983 */ /* 0x000ea80000300a00 */
[----:B------:R-:W-:Y:S04]  /*11cf0*/  STL [R1+0x1fdc], R34 ;  /* 0x001fdc2201007387 */ /* 0x000fe80000100800 */
[----:B------:R-:W-:Y:S04]  /*11d00*/  STL [R1+0x1fd0], R35 ;  /* 0x001fd02301007387 */ /* 0x000fe80000100800 */
[----:B------:R-:W3:Y:S04]  /*11d10*/  LDL.LU.64 R28, [R1+0x298] ;  /* 0x00029800011c7983 */ /* 0x000ee80000300a00 */
[----:B------:R-:W-:Y:S04]  /*11d20*/  STL [R1+0x1fd4], R46 ;  /* 0x001fd42e01007387 */ /* 0x000fe80000100800 */
[----:B------:R-:W-:Y:S04]  /*11d30*/  STL [R1+0x1fc8], R47 ;  /* 0x001fc82f01007387 */ /* 0x000fe80000100800 */
[----:B------:R-:W-:Y:S04]  /*11d40*/  STL [R1+0x1fcc], R10 ;  /* 0x001fcc0a01007387 */ /* 0x000fe80000100800 */
[----:B------:R-:W-:Y:S04]  /*11d50*/  STL [R1+0x1fc0], R11 ;  /* 0x001fc00b01007387 */ /* 0x000fe80000100800 */
[----:B------:R-:W-:Y:S04]  /*11d60*/  STL [R1+0x1fc4], R24 ;  /* 0x001fc41801007387 */ /* 0x000fe80000100800 */
[----:B------:R-:W4:Y:S04]  /*11d70*/  LDL.LU.64 R16, [R1+0x2a8] ;  /* 0x0002a80001107983 */ /* 0x000f280000300a00 */
        /* <DEDUP_REMOVED lines=21> */
[----:B--2---:R1:W-:Y:S01]  /*11ed0*/  STL [R1+0x1f78], R40 ;  /* 0x001f782801007387 */ /* 0x0043e20000100800 */
[----:B------:R-:W-:-:S03]  /*11ee0*/  IMAD.MOV.U32 R0, RZ, RZ, R41 ;  /* 0x000000ffff007224 */ /* 0x000fc600078e0029 */
[----:B------:R-:W2:Y:S04]  /*11ef0*/  LDL.LU.64 R4, [R1+0x2e0] ;  /* 0x0002e00001047983 */ /* 0x000ea80000300a00 */
[----:B------:R0:W-:Y:S04]  /*11f00*/  STL [R1+0x1f74], R0 ;  /* 0x001f740001007387 */ /* 0x0001e80000100800 */
[----:B---3--:R3:W-:Y:S04]  /*11f10*/  STL [R1+0x1f80], R28 ;  /* 0x001f801c01007387 */ /* 0x0087e80000100800 */
[----:B-1----:R-:W2:Y:S01]  /*11f20*/  LDL.LU.64 R40, [R1+0x2e8] ;  /* 0x0002e80001287983 */ /* 0x002ea20000300a00 */
[----:B0-----:R-:W-:-:S05]  /*11f30*/  IMAD.MOV.U32 R0, RZ, RZ, R29 ;  /* 0x000000ffff007224 */ /* 0x001fca00078e001d */
[----:B------:R0:W-:Y:S04]  /*11f40*/  STL [R1+0x1f7c], R0 ;  /* 0x001f7c0001007387 */ /* 0x0001e80000100800 */
[----:B------:R-:W-:Y:S04]  /*11f50*/  STL [R1+0x1f84], R52 ;  /* 0x001f843401007387 */ /* 0x000fe80000100800 */
[----:B------:R-:W-:Y:S04]  /*11f60*/  STL [R1+0x1f50], R53 ;  /* 0x001f503501007387 */ /* 0x000fe80000100800 */
[----:B---3--:R-:W3:Y:S04]  /*11f70*/  LDL.LU.64 R28, [R1+0x2f0] ;  /* 0x0002f000011c7983 */ /* 0x008ee80000300a00 */
[----:B----4-:R1:W-:Y:S04]  /*11f80*/  STL [R1+0x1f58], R16 ;  /* 0x001f581001007387 */ /* 0x0103e80000100800 */
[----:B------:R-:W4:Y:S01]  /*11f90*/  LDL.LU.64 R6, [R1+0x280] ;  /* 0x0002800001067983 */ /* 0x000f220000300a00 */
[----:B0-----:R-:W-:-:S05]  /*11fa0*/  IMAD.MOV.U32 R0, RZ, RZ, R17 ;  /* 0x000000ffff007224 */ /* 0x001fca00078e0011 */
[----:B------:R0:W-:Y:S04]  /*11fb0*/  STL [R1+0x1f54], R0 ;  /* 0x001f540001007387 */ /* 0x0001e80000100800 */
[----:B------:R0:W-:Y:S04]  /*11fc0*/  STL [R1+0x1f60], R56 ;  /* 0x001f603801007387 */ /* 0x0001e80000100800 */
[----:B-1----:R-:W4:Y:S01]  /*11fd0*/  LDL.LU.64 R16, [R1+0x300] ;  /* 0x0003000001107983 */ /* 0x002f220000300a00 */
[----:B0-----:R-:W-:-:S05]  /*11fe0*/  IMAD.MOV.U32 R0, RZ, RZ, R57 ;  /* 0x000000ffff007224 */ /* 0x001fca00078e0039 */
[----:B------:R0:W-:Y:S04]  /*11ff0*/  STL [R1+0x1f5c], R0 ;  /* 0x001f5c0001007387 */ /* 0x0001e80000100800 */
[----:B------:R1:W-:Y:S04]  /*12000*/  STL [R1+0x1f68], R58 ;  /* 0x001f683a01007387 */ /* 0x0003e80000100800 */
[----:B------:R-:W4:Y:S01]  /*12010*/  LDL.LU.64 R56, [R1+0x308] ;  /* 0x0003080001387983 */ /* 0x000f220000300a00 */
[----:B0-----:R-:W-:-:S05]  /*12020*/  IMAD.MOV.U32 R0, RZ, RZ, R59 ;  /* 0x000000ffff007224 */ /* 0x001fca00078e003b */
[----:B------:R0:W-:Y:S04]  /*12030*/  STL [R1+0x1f64], R0 ;  /* 0x001f640001007387 */ /* 0x0001e80000100800 */
[----:B------:R-:W-:Y:S04]  /*12040*/  STL [R1+0x1f6c], R54 ;  /* 0x001f6c3601007387 */ /* 0x000fe80000100800 */
[----:B------:R-:W-:Y:S04]  /*12050*/  STL [R1+0x91c], R55 ;  /* 0x00091c3701007387 */ /* 0x000fe80000100800 */
[----:B-1----:R-:W4:Y:S01]  /*12060*/  LDL.LU.64 R58, [R1+0x310] ;  /* 0x00031000013a7983 */ /* 0x002f220000300a00 */
[----:B0-----:R-:W-:-:S03]  /*12070*/  IMAD.MOV.U32 R0, RZ, RZ, R61 ;  /* 0x000000ffff007224 */ /* 0x001fc600078e003d */
[----:B------:R0:W-:Y:S04]  /*12080*/  STL [R1+0x924], R60 ;  /* 0x0009243c01007387 */ /* 0x0001e80000100800 */
[----:B0-----:R-:W4:Y:S04]  /*12090*/  LDL.LU.64 R60, [R1+0x2d0] ;  /* 0x0002d000013c7983 */ /* 0x001f280000300a00 */
[----:B------:R0:W-:Y:S04]  /*120a0*/  STL [R1+0x920], R0 ;  /* 0x0009200001007387 */ /* 0x0001e80000100800 */
[----:B------:R1:W-:Y:S01]  /*120b0*/  STL [R1+0x92c], R42 ;  /* 0x00092c2a01007387 */ /* 0x0003e20000100800 */
[----:B0-----:R-:W-:-:S03]  /*120c0*/  IMAD.MOV.U32 R0, RZ, RZ, R43 ;  /* 0x000000ffff007224 */ /* 0x001fc600078e002b */
[----:B-1----:R-:W4:Y:S04]  /*120d0*/  LDL.LU.64 R42, [R1+0x318] ;  /* 0x00031800012a7983 */ /* 0x002f280000300a00 */
[----:B------:R0:W-:Y:S04]  /*120e0*/  STL [R1+0x928], R0 ;  /* 0x0009280001007387 */ /* 0x0001e80000100800 */
[----:B------:R1:W-:Y:S01]  /*120f0*/  STL [R1+0x934], R30 ;  /* 0x0009341e01007387 */ /* 0x0003e20000100800 */
[----:B0-----:R-:W-:-:S03]  /*12100*/  MOV R0, R31 ;  /* 0x0000001f00007202 */ /* 0x001fc60000000f00 */
[----:B-1----:R-:W4:Y:S04]  /*12110*/  LDL.LU.64 R30, [R1+0x320] ;  /* 0x00032000011e7983 */ /* 0x002f280000300a00 */
[----:B------:R0:W-:Y:S04]  /*12120*/  STL [R1+0x930], R0 ;  /* 0x0009300001007387 */ /* 0x0001e80000100800 */
[----:B------:R1:W-:Y:S01]  /*12130*/  STL [R1+0x93c], R18 ;  /* 0x00093c1201007387 */ /* 0x0003e20000100800 */
[----:B0-----:R-:W-:-:S03]  /*12140*/  IMAD.MOV.U32 R0, RZ, RZ, R19 ;  /* 0x000000ffff007224 */ /* 0x001fc600078e0013 */
[----:B-1----:R-:W4:Y:S04]  /*12150*/  LDL.LU.64 R18, [R1+0x328] ;  /* 0x0003280001127983 */ /* 0x002f280000300a00 */
[----:B------:R0:W-:Y:S04]  /*12160*/  STL [R1+0x938], R0 ;  /* 0x0009380001007387 */ /* 0x0001e80000100800 */
[----:B--2---:R1:W-:Y:S01]  /*12170*/  STL [R1+0x944], R4 ;  /* 0x0009440401007387 */ /* 0x0043e20000100800 */
[----:B0-----:R-:W-:-:S03]  /*12180*/  IMAD.MOV.U32 R0, RZ, RZ, R5 ;  /* 0x000000ffff007224 */ /* 0x001fc600078e0005 */
[----:B-1----:R-:W2:Y:S04]  /*12190*/  LDL.LU.64 R4, [R1+0x278] ;  /* 0x0002780001047983 */ /* 0x002ea80000300a00 */
[----:B------:R0:W-:Y:S04]  /*121a0*/  STL [R1+0x940], R0 ;  /* 0x0009400001007387 */ /* 0x0001e80000100800 */
[----:B------:R1:W-:Y:S01]  /*121b0*/  STL [R1+0x94c], R40 ;  /* 0x00094c2801007387 */ /* 0x0003e20000100800 */
[----:B0-----:R-:W-:-:S03]  /*121c0*/  IMAD.MOV.U32 R0, RZ, RZ, R41 ;  /* 0x000000ffff007224 */ /* 0x001fc600078e0029 */
[----:B-1----:R-:W2:Y:S04]  /*121d0*/  LDL.LU.64 R40, [R1+0x338] ;  /* 0x0003380001287983 */ /* 0x002ea80000300a00 */
[----:B------:R0:W-:Y:S04]  /*121e0*/  STL [R1+0x948], R0 ;  /* 0x0009480001007387 */ /* 0x0001e80000100800 */
[----:B---3--:R1:W-:Y:S01]  /*121f0*/  STL [R1+0x954], R28 ;  /* 0x0009541c01007387 */ /* 0x0083e20000100800 */
[----:B0-----:R-:W-:-:S03]  /*12200*/  IMAD.MOV.U32 R0, RZ, RZ, R29 ;  /* 0x000000ffff007224 */ /* 0x001fc600078e001d */
[----:B-1----:R-:W3:Y:S04]  /*12210*/  LDL.LU.64 R28, [R1+0x340] ;  /* 0x00034000011c7983 */ /* 0x002ee80000300a00 */
[----:B------:R0:W-:Y:S04]  /*12220*/  STL [R1+0x950], R0 ;  /* 0x0009500001007387 */ /* 0x0001e80000100800 */
[----:B----4-:R1:W-:Y:S01]  /*12230*/  STL [R1+0x95c], R6 ;  /* 0x00095c0601007387 */ /* 0x0103e20000100800 */
[----:B0-----:R-:W-:-:S03]  /*12240*/  IMAD.MOV.U32 R0, RZ, RZ, R7 ;  /* 0x000000ffff007224 */ /* 0x001fc600078e0007 */
[----:B-1----:R-:W4:Y:S04]  /*12250*/  LDL.LU.64 R6, [R1+0x348] ;  /* 0x0003480001067983 */ /* 0x002f280000300a00 */
[----:B------:R0:W-:Y:S04]  /*12260*/  STL [R1+0x958], R0 ;  /* 0x0009580001007387 */ /* 0x0001e80000100800 */
[----:B------:R1:W-:Y:S01]  /*12270*/  STL [R1+0x964], R16 ;  /* 0x0009641001007387 */ /* 0x0003e20000100800 */
        /* <DEDUP_REMOVED lines=40> */
[----:B0-----:R-:W-:-:S03]  /*12500*/  MOV R0, R7 ;  /* 0x0000000700007202 */ /* 0x001fc60000000f00 */
        /* <DEDUP_REMOVED lines=127> */
[----:B0-----:R-:W-:-:S03]  /*12d00*/  MOV R0, R29 ;  /* 0x0000001d00007202 */ /* 0x001fc60000000f00 */
        /* <DEDUP_REMOVED lines=127> */
[----:B0-----:R-:W-:-:S03]  /*13500*/  MOV R0, R41 ;  /* 0x0000002900007202 */ /* 0x001fc60000000f00 */
        /* <DEDUP_REMOVED lines=127> */
[----:B0-----:R-:W-:-:S03]  /*13d00*/  MOV R0, R5 ;  /* 0x0000000500007202 */ /* 0x001fc60000000f00 */
        /* <DEDUP_REMOVED lines=1110> */
[----:B----4-:R-:W-:Y:S04]  /*18270*/  STL [R1+0x1564], R6 ;  /* 0x0015640601007387 */ /* 0x010fe80000100800 */
[----:B------:R-:W4:Y:S01]  /*18280*/  LDL.LU.64 R20, [R1+0x15c0] ;  /* 0x0015c00001147983 */ /* 0x000f220000300a00 */
[----:B0-----:R-:W-:-:S05]  /*18290*/  IMAD.MOV.U32 R0, RZ, RZ, R7 ;  /* 0x000000ffff007224 */ /* 0x001fca00078e0007 */
        /* <DEDUP_REMOVED lines=28> */
[----:B------:R2:W-:Y:S02]  /*18460*/  STL [R1+0x1598], R0 ;  /* 0x0015980001007387 */ /* 0x0005e40000100800 */
[----:B--2---:R-:W-:Y:S02]  /*18470*/  IMAD.MOV.U32 R0, RZ, RZ, R5 ;  /* 0x000000ffff007224 */ /* 0x004fe400078e0005 */
[----:B------:R-:W-:Y:S04]  /*18480*/  STL [R1+0x15a4], R4 ;  /* 0x0015a40401007387 */ /* 0x000fe80000100800 */
[----:B------:R-:W2:Y:S04]  /*18490*/  LDL.LU.64 R6, [R1+0x1600] ;  /* 0x0016000001067983 */ /* 0x000ea80000300a00 */
[----:B------:R0:W-:Y:S04]  /*184a0*/  STL [R1+0x15a0], R0 ;  /* 0x0015a00001007387 */ /* 0x0001e80000100800 */
[----:B------:R1:W-:Y:S01]  /*184b0*/  STL [R1+0x15ac], R40 ;  /* 0x0015ac2801007387 */ /* 0x0003e20000100800 */
[----:B0-----:R-:W-:-:S03]  /*184c0*/  IMAD.MOV.U32 R0, RZ, RZ, R41 ;  /* 0x000000ffff007224 */ /* 0x001fc600078e0029 */
[----:B------:R-:W2:Y:S04]  /*184d0*/  LDL.LU.64 R4, [R1+0x1608] ;  /* 0x0016080001047983 */ /* 0x000ea80000300a00 */
[----:B---3--:R-:W-:Y:S04]  /*184e0*/  STL [R1+0x15b4], R28 ;  /* 0x0015b41c01007387 */ /* 0x008fe80000100800 */
[----:B------:R0:W-:Y:S04]  /*184f0*/  STL [R1+0x15a8], R0 ;  /* 0x0015a80001007387 */ /* 0x0001e80000100800 */
[----:B-1----:R-:W3:Y:S01]  /*18500*/  LDL.LU.64 R40, [R1+0x1610] ;  /* 0x0016100001287983 */ /* 0x002ee20000300a00 */
[----:B0-----:R-:W-:-:S03]  /*18510*/  MOV R0, R29 ;  /* 0x0000001d00007202 */ /* 0x001fc60000000f00 */
[----:B----4-:R-:W-:Y:S04]  /*18520*/  STL [R1+0x15bc], R20 ;  /* 0x0015bc1401007387 */ /* 0x010fe80000100800 */
[----:B------:R0:W-:Y:S04]  /*18530*/  STL [R1+0x15b0], R0 ;  /* 0x0015b00001007387 */ /* 0x0001e80000100800 */
[----:B------:R-:W4:Y:S01]  /*18540*/  LDL.LU.64 R28, [R1+0x1618] ;  /* 0x00161800011c7983 */ /* 0x000f220000300a00 */
[----:B0-----:R-:W-:-:S03]  /*18550*/  IMAD.MOV.U32 R0, RZ, RZ, R21 ;  /* 0x000000ffff007224 */ /* 0x001fc600078e0015 */
[----:B------:R-:W-:Y:S04]  /*18560*/  STL [R1+0x15c4], R16 ;  /* 0x0015c41001007387 */ /* 0x000fe80000100800 */
[----:B------:R0:W-:Y:S02]  /*18570*/  STL [R1+0x15b8], R0 ;  /* 0x0015b80001007387 */ /* 0x0001e40000100800 */
[----:B0-----:R-:W-:Y:S02]  /*18580*/  IMAD.MOV.U32 R0, RZ, RZ, R17 ;  /* 0x000000ffff007224 */ /* 0x001fe400078e0011 */
[----:B------:R-:W4:Y:S04]  /*18590*/  LDL.LU.64 R16, [R1+0xd0] ;  /* 0x0000d00001107983 */ /* 0x000f280000300a00 */
        /* <DEDUP_REMOVED lines=27> */
[----:B------:R-:W-:Y:S04]  /*18750*/  STL [R1+0x1604], R4 ;  /* 0x0016040401007387 */ /* 0x000fe80000100800 */
[----:B------:R0:W-:Y:S04]  /*18760*/  STL [R1+0x15f8], R0 ;  /* 0x0015f80001007387 */ /* 0x0001e80000100800 */
[----:B------:R-:W2:Y:S01]  /*18770*/  LDL.LU.64 R32, [R1+0x1658] ;  /* 0x0016580001207983 */ /* 0x000ea20000300a00 */
[----:B0-----:R-:W-:-:S03]  /*18780*/  IMAD.MOV.U32 R0, RZ, RZ, R5 ;  /* 0x000000ffff007224 */ /* 0x001fc600078e0005 */
[----:B---3--:R-:W-:Y:S04]  /*18790*/  STL [R1+0x160c], R40 ;  /* 0x00160c2801007387 */ /* 0x008fe80000100800 */
[----:B------:R0:W-:Y:S04]  /*187a0*/  STL [R1+0x1600], R0 ;  /* 0x0016000001007387 */ /* 0x0001e80000100800 */
[----:B------:R-:W3:Y:S01]  /*187b0*/  LDL.LU.64 R4, [R1+0xc8] ;  /* 0x0000c80001047983 */ /* 0x000ee20000300a00 */
[----:B0-----:R-:W-:-:S03]  /*187c0*/  IMAD.MOV.U32 R0, RZ, RZ, R41 ;  /* 0x000000ffff007224 */ /* 0x001fc600078e0029 */
[----:B----4-:R-:W-:Y:S04]  /*187d0*/  STL [R1+0x1614], R28 ;  /* 0x0016141c01007387 */ /* 0x010fe80000100800 */
[----:B------:R0:W-:Y:S04]  /*187e0*/  STL [R1+0x1608], R0 ;  /* 0x0016080001007387 */ /* 0x0001e80000100800 */
[----:B------:R-:W4:Y:S04]  /*187f0*/  LDL.LU.64 R40, [R1+0x1668] ;  /* 0x0016680001287983 */ /* 0x000f280000300a00 */
[----:B------:R-:W4:Y:S01]  /*18800*/  LDL.LU.64 R20, [R1+0x1670] ;  /* 0x0016700001147983 */ /* 0x000f220000300a00 */
[----:B0-----:R-:W-:-:S05]  /*18810*/  IMAD.MOV.U32 R0, RZ, RZ, R29 ;  /* 0x000000ffff007224 */ /* 0x001fca00078e001d */
[----:B------:R0:W-:Y:S04]  /*18820*/  STL [R1+0x1610], R0 ;  /* 0x0016100001007387 */ /* 0x0001e80000100800 */
[----:B------:R-:W-:Y:S01]  /*18830*/  STL [R1+0x161c], R16 ;  /* 0x00161c1001007387 */ /* 0x000fe20000100800 */
[----:B0-----:R-:W-:-:S03]  /*18840*/  IMAD.MOV.U32 R0, RZ, RZ, R17 ;  /* 0x000000ffff007224 */ /* 0x001fc600078e0011 */
[----:B------:R-:W4:Y:S04]  /*18850*/  LDL.LU.64 R28, [R1+0x1678] ;  /* 0x00167800011c7983 */ /* 0x000f280000300a00 */
[----:B------:R0:W-:Y:S02]  /*18860*/  STL [R1+0x1618], R0 ;  /* 0x0016180001007387 */ /* 0x0001e40000100800 */
[----:B0-----:R-:W-:Y:S02]  /*18870*/  IMAD.MOV.U32 R0, RZ, RZ, R57 ;  /* 0x000000ffff007224 */ /* 0x001fe400078e0039 */
[----:B------:R-:W-:Y:S04]  /*18880*/  STL [R1+0x1624], R56 ;  /* 0x0016243801007387 */ /* 0x000fe80000100800 */
[----:B------:R-:W4:Y:S04]  /*18890*/  LDL.LU.64 R16, [R1+0x1680] ;  /* 0x0016800001107983 */ /* 0x000f280000300a00 */
[----:B------:R0:W-:Y:S04]  /*188a0*/  STL [R1+0x1620], R0 ;  /* 0x0016200001007387 */ /* 0x0001e80000100800 */
[----:B------:R1:W-:Y:S01]  /*188b0*/  STL [R1+0x162c], R58 ;  /* 0x00162c3a01007387 */ /* 0x0003e20000100800 */
[----:B0-----:R-:W-:-:S03]  /*188c0*/  IMAD.MOV.U32 R0, RZ, RZ, R59 ;  /* 0x000000ffff007224 */ /* 0x001fc600078e003b */
[----:B------:R-:W4:Y:S04]  /*188d0*/  LDL.LU.64 R56, [R1+0x1688] ;  /* 0x0016880001387983 */ /* 0x000f280000300a00 */
[----:B------:R-:W-:Y:S04]  /*188e0*/  STL [R1+0x1634], R60 ;  /* 0x0016343c01007387 */ /* 0x000fe80000100800 */
[----:B------:R0:W-:Y:S04]  /*188f0*/  STL [R1+0x1628], R0 ;  /* 0x0016280001007387 */ /* 0x0001e80000100800 */
[----:B-1----:R-:W4:Y:S01]  /*18900*/  LDL.LU.64 R58, [R1+0x1690] ;  /* 0x00169000013a7983 */ /* 0x002f220000300a00 */
[----:B0-----:R-:W-:-:S03]  /*18910*/  MOV R0, R61 ;  /* 0x0000003d00007202 */ /* 0x001fc60000000f00 */
[----:B------:R-:W-:Y:S04]  /*18920*/  STL [R1+0x163c], R42 ;  /* 0x00163c2a01007387 */ /* 0x000fe80000100800 */
[----:B------:R0:W-:Y:S04]  /*18930*/  STL [R1+0x1630], R0 ;  /* 0x0016300001007387 */ /* 0x0001e80000100800 */
[----:B------:R-:W4:Y:S01]  /*18940*/  LDL.LU.64 R60, [R1+0x1698] ;  /* 0x00169800013c7983 */ /* 0x000f220000300a00 */
[----:B0-----:R-:W-:-:S03]  /*18950*/  IMAD.MOV.U32 R0, RZ, RZ, R43 ;  /* 0x000000ffff007224 */ /* 0x001fc600078e002b */
[----:B------:R-:W-:Y:S04]  /*18960*/  STL [R1+0x1644], R30 ;  /* 0x0016441e01007387 */ /* 0x000fe80000100800 */
[----:B------:R0:W-:Y:S04]  /*18970*/  STL [R1+0x1638], R0 ;  /* 0x0016380001007387 */ /* 0x0001e80000100800 */
[----:B------:R-:W4:Y:S01]  /*18980*/  LDL.LU.64 R6, [R1+0xc0] ;  /* 0x0000c00001067983 */ /* 0x000f220000300a00 */
[----:B0-----:R-:W-:-:S03]  /*18990*/  IMAD.MOV.U32 R0, RZ, RZ, R31 ;  /* 0x000000ffff007224 */ /* 0x001fc600078e001f */
[----:B------:R-:W-:Y:S04]  /*189a0*/  STL [R1+0x164c], R18 ;  /* 0x00164c1201007387 */ /* 0x000fe80000100800 */
[----:B------:R0:W-:Y:S04]  /*189b0*/  STL [R1+0x1640], R0 ;  /* 0x0016400001007387 */ /* 0x0001e80000100800 */
[----:B------:R-:W4:Y:S04]  /*189c0*/  LDL.LU.64 R42, [R1+0x16a8] ;  /* 0x0016a800012a7983 */ /* 0x000f280000300a00 */
[----:B------:R-:W4:Y:S01]  /*189d0*/  LDL.LU.64 R30, [R1+0x16b0] ;  /* 0x0016b000011e7983 */ /* 0x000f220000300a00 */
[----:B0-----:R-:W-:-:S05]  /*189e0*/  IMAD.MOV.U32 R0, RZ, RZ, R19 ;  /* 0x000000ffff007224 */ /* 0x001fca00078e0013 */
[----:B------:R0:W-:Y:S04]  /*189f0*/  STL [R1+0x1648], R0 ;  /* 0x0016480001007387 */ /* 0x0001e80000100800 */
[----:B--2---:R-:W-:Y:S04]  /*18a00*/  STL [R1+0x1654], R32 ;  /* 0x0016542001007387 */ /* 0x004fe80000100800 */
[----:B------:R-:W2:Y:S01]  /*18a10*/  LDL.LU.64 R18, [R1+0x16b8] ;  /* 0x0016b80001127983 */ /* 0x000ea20000300a00 */
[----:B0-----:R-:W-:-:S03]  /*18a20*/  IMAD.MOV.U32 R0, RZ, RZ, R33 ;  /* 0x000000ffff007224 */ /* 0x001fc600078e0021 */
[----:B---3--:R-:W-:Y:S04]  /*18a30*/  STL [R1+0x165c], R4 ;  /* 0x00165c0401007387 */ /* 0x008fe80000100800 */
[----:B------:R0:W-:Y:S02]  /*18a40*/  STL [R1+0x1650], R0 ;  /* 0x0016500001007387 */ /* 0x0001e40000100800 */
[----:B0-----:R-:W-:Y:S02]  /*18a50*/  IMAD.MOV.U32 R0, RZ, RZ, R5 ;  /* 0x000000ffff007224 */ /* 0x001fe400078e0005 */
[----:B------:R-:W3:Y:S04]  /*18a60*/  LDL.LU.64 R4, [R1+0x16c0] ;  /* 0x0016c00001047983 */ /* 0x000ee80000300a00 */
[----:B------:R0:W-:Y:S04]  /*18a70*/  STL [R1+0x1658], R0 ;  /* 0x0016580001007387 */ /* 0x0001e80000100800 */
[----:B----4-:R1:W-:Y:S01]  /*18a80*/  STL [R1+0x1664], R40 ;  /* 0x0016642801007387 */ /* 0x0103e20000100800 */
[----:B0-----:R-:W-:-:S03]  /*18a90*/  IMAD.MOV.U32 R0, RZ, RZ, R41 ;  /* 0x000000ffff007224 */ /* 0x001fc600078e0029 */
[----:B------:R-:W-:Y:S04]  /*18aa0*/  STL [R1+0x166c], R20 ;  /* 0x00166c1401007387 */ /* 0x000fe80000100800 */
[----:B------:R0:W-:Y:S04]  /*18ab0*/  STL [R1+0x1660], R0 ;  /* 0x0016600001007387 */ /* 0x0001e80000100800 */
[----:B-1----:R-:W4:Y:S01]  /*18ac0*/  LDL.LU.64 R40, [R1+0x16c8] ;  /* 0x0016c80001287983 */ /* 0x002f220000300a00 */
        /* <DEDUP_REMOVED lines=8> */
[----:B------:R-:W-:Y:S04]  /*18b50*/  STL [R1+0x1684], R56 ;  /* 0x0016843801007387 */ /* 0x000fe80000100800 */
[----:B------:R0:W-:Y:S04]  /*18b60*/  STL [R1+0x1678], R0 ;  /* 0x0016780001007387 */ /* 0x0001e80000100800 */
[----:B-1----:R-:W4:Y:S01]  /*18b70*/  LDL.LU.64 R16, [R1+0x16d8] ;  /* 0x0016d80001107983 */ /* 0x002f220000300a00 */
[----:B0-----:R-:W-:-:S03]  /*18b80*/  IMAD.MOV.U32 R0, RZ, RZ, R57 ;  /* 0x000000ffff007224 */ /* 0x001fc600078e0039 */
        /* <DEDUP_REMOVED lines=14> */
[----:B------:R-:W-:Y:S01]  /*18c70*/  STL [R1+0x16ac], R30 ;  /* 0x0016ac1e01007387 */ /* 0x000fe20000100800 */
[----:B0-----:R-:W-:-:S05]  /*18c80*/  IMAD.MOV.U32 R0, RZ, RZ, R43 ;  /* 0x000000ffff007224 */ /* 0x001fca00078e002b */
[----:B------:R0:W-:Y:S02]  /*18c90*/  STL [R1+0x16a0], R0 ;  /* 0x0016a00001007387 */ /* 0x0001e40000100800 */
[----:B0-----:R-:W-:Y:S02]  /*18ca0*/  IMAD.MOV.U32 R0, RZ, RZ, R31 ;  /* 0x000000ffff007224 */ /* 0x001fe400078e001f */
[----:B--2---:R-:W-:Y:S04]  /*18cb0*/  STL [R1+0x16b4], R18 ;  /* 0x0016b41201007387 */ /* 0x004fe80000100800 */
[----:B------:R0:W-:Y:S04]  /*18cc0*/  STL [R1+0x16a8], R0 ;  /* 0x0016a80001007387 */ /* 0x0001e80000100800 */
[----:B------:R-:W2:Y:S04]  /*18cd0*/  LDL.LU.64 R22, [R1+0x16f8] ;  /* 0x0016f80001167983 */ /* 0x000ea80000300a00 */
[----:B------:R-:W2:Y:S01]  /*18ce0*/  LDL.LU.64 R44, [R1+0x1700] ;  /* 0x00170000012c7983 */ /* 0x000ea20000300a00 */
[----:B0-----:R-:W-:-:S05]  /*18cf0*/  MOV R0, R19 ;  /* 0x0000001300007202 */ /* 0x001fca0000000f00 */
[----:B------:R0:W-:Y:S04]  /*18d00*/  STL [R1+0x16b0], R0 ;  /* 0x0016b00001007387 */ /* 0x0001e80000100800 */
[----:B---3--:R-:W-:Y:S04]  /*18d10*/  STL [R1+0x16bc], R4 ;  /* 0x0016bc0401007387 */ /* 0x008fe80000100800 */
[----:B------:R-:W3:Y:S01]  /*18d20*/  LDL.LU.64 R32, [R1+0x1708] ;  /* 0x0017080001207983 */ /* 0x000ee20000300a00 */
[----:B0-----:R-:W-:-:S03]  /*18d30*/  IMAD.MOV.U32 R0, RZ, RZ, R5 ;  /* 0x000000ffff007224 */ /* 0x001fc600078e0005 */
[----:B------:R-:W3:Y:S04]  /*18d40*/  LDL.LU.64 R20, [R1+0x1710] ;  /* 0x0017100001147983 */ /* 0x000ee80000300a00 */
[----:B------:R0:W-:Y:S04]  /*18d50*/  STL [R1+0x16b8], R0 ;  /* 0x0016b80001007387 */ /* 0x0001e80000100800 */
[----:B----4-:R-:W-:Y:S04]  /*18d60*/  STL [R1+0x16c4], R40 ;  /* 0x0016c42801007387 */ /* 0x010fe80000100800 */
[----:B------:R-:W4:Y:S01]  /*18d70*/  LDL.LU.64 R6, [R1+0x1718] ;  /* 0x0017180001067983 */ /* 0x000f220000300a00 */
[----:B0-----:R-:W-:-:S03]  /*18d80*/  IMAD.MOV.U32 R0, RZ, RZ, R41 ;  /* 0x000000ffff007224 */ /* 0x001fc600078e0029 */
[----:B------:R-:W4:Y:S04]  /*18d90*/  LDL.LU.64 R42, [R1+0xb0] ;  /* 0x0000b000012a7983 */ /* 0x000f280000300a00 */
[----:B------:R0:W-:Y:S04]  /*18da0*/  STL [R1+0x16c0], R0 ;  /* 0x0016c00001007387 */ /* 0x0001e80000100800 */
[----:B------:R-:W-:Y:S04]  /*18db0*/  STL [R1+0x16cc], R28 ;  /* 0x0016cc1c01007387 */ /* 0x000fe80000100800 */
[----:B------:R-:W4:Y:S01]  /*18dc0*/  LDL.LU.64 R30, [R1+0x1728] ;  /* 0x00172800011e7983 */ /* 0x000f220000300a00 */
[----:B0-----:R-:W-:-:S03]  /*18dd0*/  IMAD.MOV.U32 R0, RZ, RZ, R29 ;  /* 0x000000ffff007224 */ /* 0x001fc600078e001d */
[----:B------:R-:W4:Y:S04]  /*18de0*/  LDL.LU.64 R18, [R1+0x1730] ;  /* 0x0017300001127983 */ /* 0x000f280000300a00 */
[----:B------:R0:W-:Y:S02]  /*18df0*/  STL [R1+0x16c8], R0 ;  /* 0x0016c80001007387 */ /* 0x0001e40000100800 */
[----:B0-----:R-:W-:Y:S02]  /*18e00*/  IMAD.MOV.U32 R0, RZ, RZ, R17 ;  /* 0x000000ffff007224 */ /* 0x001fe400078e0011 */
[----:B------:R-:W-:Y:S04]  /*18e10*/  STL [R1+0x16d4], R16 ;  /* 0x0016d41001007387 */ /* 0x000fe80000100800 */
[----:B------:R-:W4:Y:S04]  /*18e20*/  LDL.LU.64 R4, [R1+0x1738] ;  /* 0x0017380001047983 */ /* 0x000f280000300a00 */
[----:B------:R-:W-:Y:S04]  /*18e30*/  STL [R1+0x16dc], R56 ;  /* 0x0016dc3801007387 */ /* 0x000fe80000100800 */
[----:B------:R0:W-:Y:S04]  /*18e40*/  STL [R1+0x16d0], R0 ;  /* 0x0016d00001007387 */ /* 0x0001e80000100800 */
[----:B------:R-:W4:Y:S01]  /*18e50*/  LDL.LU.64 R40, [R1+0x1748] ;  /* 0x0017480001287983 */ /* 0x000f220000300a00 */
[----:B0-----:R-:W-:-:S05]  /*18e60*/  IMAD.MOV.U32 R0, RZ, RZ, R57 ;  /* 0x000000ffff007224 */ /* 0x001fca00078e0039 */
[----:B------:R0:W-:Y:S04]  /*18e70*/  STL [R1+0x16d8], R0 ;  /* 0x0016d80001007387 */ /* 0x0001e80000100800 */
[----:B------:R-:W-:Y:S04]  /*18e80*/  STL [R1+0x16e4], R58 ;  /* 0x0016e43a01007387 */ /* 0x000fe80000100800 */
[----:B------:R-:W4:Y:S01]  /*18e90*/  LDL.LU.64 R28, [R1+0x1750] ;  /* 0x00175000011c7983 */ /* 0x000f220000300a00 */
[----:B0-----:R-:W-:-:S03]  /*18ea0*/  IMAD.MOV.U32 R0, RZ, RZ, R59 ;  /* 0x000000ffff007224 */ /* 0x001fc600078e003b */
[----:B------:R-:W-:Y:S04]  /*18eb0*/  STL [R1+0x16ec], R60 ;  /* 0x0016ec3c01007387 */ /* 0x000fe80000100800 */
[----:B------:R0:W-:Y:S04]  /*18ec0*/  STL [R1+0x16e0], R0 ;  /* 0x0016e00001007387 */ /* 0x0001e80000100800 */
[----:B------:R-:W4:Y:S04]  /*18ed0*/  LDL.LU.64 R16, [R1+0x1758] ;  /* 0x0017580001107983 */ /* 0x000f280000300a00 */
[----:B------:R-:W4:Y:S01]  /*18ee0*/  LDL.LU.64 R56, [R1+0x288] ;  /* 0x0002880001387983 */ /* 0x000f220000300a00 */
[----:B0-----:R-:W-:-:S03]  /*18ef0*/  IMAD.MOV.U32 R0, RZ, RZ, R61 ;  /* 0x000000ffff007224 */ /* 0x001fc600078e003d */
[----:B------:R-:W4:Y:S04]  /*18f00*/  LDL.64 R58, [R1+0x600] ;  /* 0x00060000013a7983 */ /* 0x000f280000100a00 */
[----:B------:R2:W-:Y:S04]  /*18f10*/  STL [R1+0x16e8], R0 ;  /* 0x0016e80001007387 */ /* 0x0005e80000100800 */
[----:B------:R-:W4:Y:S01]  /*18f20*/  LDL.64 R60, [R1+0x608] ;  /* 0x00060800013c7983 */ /* 0x000f220000100a00 */
[----:B--2---:R-:W-:-:S03]  /*18f30*/  IMAD.MOV.U32 R0, RZ, RZ, R23 ;  /* 0x000000ffff007224 */ /* 0x004fc600078e0017 */
[----:B------:R-:W-:Y:S04]  /*18f40*/  STL [R1+0x16f4], R22 ;  /* 0x0016f41601007387 */ /* 0x000fe80000100800 */
[----:B------:R-:W-:Y:S04]  /*18f50*/  STL [R1+0x16fc], R44 ;  /* 0x0016fc2c01007387 */ /* 0x000fe80000100800 */
[----:B------:R0:W-:Y:S02]  /*18f60*/  STL [R1+0x16f0], R0 ;  /* 0x0016f00001007387 */ /* 0x0001e40000100800 */
[----:B0-----:R-:W-:-:S02]  /*18f70*/  IMAD.MOV.U32 R0, RZ, RZ, R45 ;  /* 0x000000ffff007224 */ /* 0x001fc400078e002d */
[----:B---3--:R-:W-:Y:S04]  /*18f80*/  STL [R1+0x1704], R32 ;  /* 0x0017042001007387 */ /* 0x008fe80000100800 */
[----:B------:R0:W-:Y:S04]  /*18f90*/  STL [R1+0x16f8], R0 ;  /* 0x0016f80001007387 */ /* 0x0001e80000100800 */
[----:B------:R-:W-:Y:S01]  /*18fa0*/  STL [R1+0x170c], R20 ;  /* 0x00170c1401007387 */ /* 0x000fe20000100800 */
[----:B0-----:R-:W-:-:S05]  /*18fb0*/  IMAD.MOV.U32 R0, RZ, RZ, R33 ;  /* 0x000000ffff007224 */ /* 0x001fca00078e0021 */
[----:B------:R0:W-:Y:S04]  /*18fc0*/  STL [R1+0x1700], R0 ;  /* 0x0017000001007387 */ /* 0x0001e80000100800 */
[----:B----4-:R-:W-:Y:S01]  /*18fd0*/  STL [R1+0x1714], R6 ;  /* 0x0017140601007387 */ /* 0x010fe20000100800 */
[----:B0-----:R-:W-:-:S05]  /*18fe0*/  IMAD.MOV.U32 R0, RZ, RZ, R21 ;  /* 0x000000ffff007224 */ /* 0x001fca00078e0015 */
[----:B------:R0:W-:Y:S04]  /*18ff0*/  STL [R1+0x1708], R0 ;  /* 0x0017080001007387 */ /* 0x0001e80000100800 */
[----:B------:R-:W-:Y:S01]  /*19000*/  STL [R1+0x171c], R42 ;  /* 0x00171c2a01007387 */ /* 0x000fe20000100800 */
        /* <DEDUP_REMOVED lines=12> */
[----:B0-----:R-:W-:-:S05]  /*190d0*/  MOV R0, R5 ;  /* 0x0000000500007202 */ /* 0x001fca0000000f00 */
[----:B------:R0:W-:Y:S04]  /*190e0*/  STL [R1+0x1730], R0 ;  /* 0x0017300001007387 */ /* 0x0001e80000100800 */
[----:B------:R-:W-:Y:S01]  /*190f0*/  STL [R1+0x1738], R3 ;  /* 0x0017380301007387 */ /* 0x000fe20000100800 */
[----:B0-----:R-:W-:-:S03]  /*19100*/  IMAD.MOV.U32 R0, RZ, RZ, R41 ;  /* 0x000000ffff007224 */ /* 0x001fc600078e0029 */
[----:B------:R-:W-:Y:S01]  /*19110*/  STL [R1+0x1744], R40 ;  /* 0x0017442801007387 */ /* 0x000fe20000100800 */
[----:B------:R-:W-:-:S03]  /*19120*/  IMAD R4, R8, 0x7f, RZ ;  /* 0x0000007f08047824 */ /* 0x000fc600078e02ff */
[----:B------:R-:W-:Y:S04]  /*19130*/  STL [R1+0x174c], R28 ;  /* 0x00174c1c01007387 */ /* 0x000fe80000100800 */
[----:B------:R0:W-:Y:S02]  /*19140*/  STL [R1+0x1740], R0 ;  /* 0x0017400001007387 */ /* 0x0001e40000100800 */
[----:B0-----:R-:W-:Y:S02]  /*19150*/  IMAD.MOV.U32 R0, RZ, RZ, R29 ;  /* 0x000000ffff007224 */ /* 0x001fe400078e001d */
[----:B------:R-:W-:-:S03]  /*19160*/  IMAD.MOV.U32 R5, RZ, RZ, R17 ;  /* 0x000000ffff057224 */ /* 0x000fc600078e0011 */
[----:B------:R0:W-:Y:S01]  /*19170*/  STL [R1+0x1748], R0 ;  /* 0x0017480001007387 */ /* 0x0001e20000100800 */
[----:B------:R-:W-:-:S03]  /*19180*/  IMAD.MOV.U32 R6, RZ, RZ, R57 ;  /* 0x000000ffff067224 */ /* 0x000fc600078e0039 */
[----:B------:R-:W-:Y:S01]  /*19190*/  STL [R1+0x1754], R16 ;  /* 0x0017541001007387 */ /* 0x000fe20000100800 */
[----:B------:R-:W-:-:S03]  /*191a0*/  IMAD.WIDE R2, R4, 0x2, R58 ;  /* 0x0000000204027825 */ /* 0x000fc600078e023a */
[----:B------:R1:W-:Y:S01]  /*191b0*/  STL [R1+0x1750], R5 ;  /* 0x0017500501007387 */ /* 0x0003e20000100800 */
[----:B0-----:R-:W-:-:S03]  /*191c0*/  IMAD R0, R8, 0x7e, RZ ;  /* 0x0000007e08007824 */ /* 0x001fc600078e02ff */
[----:B------:R-:W-:Y:S04]  /*191d0*/  STL [R1+0x175c], R56 ;  /* 0x00175c3801007387 */ /* 0x000fe80000100800 */
[----:B------:R-:W-:Y:S01]  /*191e0*/  STL [R1+0x1764], R2 ;  /* 0x0017640201007387 */ /* 0x000fe20000100800 */
[----:B-1----:R-:W-:-:S03]  /*191f0*/  IMAD.WIDE R4, R4, 0x2, R60 ;  /* 0x0000000204047825 */ /* 0x002fc600078e023c */
[----:B------:R0:W-:Y:S04]  /*19200*/  STL [R1+0x1758], R6 ;  /* 0x0017580601007387 */ /* 0x0001e80000100800 */
[----:B------:R1:W-:Y:S04]  /*19210*/  STL [R1+0x1760], R3 ;  /* 0x0017600301007387 */ /* 0x0003e80000100800 */
[----:B------:R-:W-:Y:S01]  /*19220*/  STL [R1+0x176c], R4 ;  /* 0x00176c0401007387 */ /* 0x000fe20000100800 */
[----:B0-----:R-:W-:Y:S02]  /*19230*/  IMAD R6, R8, 0x7d, RZ ;  /* 0x0000007d08067824 */ /* 0x001fe400078e02ff */
[C---:B-1----:R-:W-:Y:S01]  /*19240*/  IMAD.WIDE R2, R0.reuse, 0x2, R58 ;  /* 0x0000000200027825 */ /* 0x042fe200078e023a */
[----:B------:R0:W-:Y:S04]  /*19250*/  STL [R1+0x1768], R5 ;  /* 0x0017680501007387 */ /* 0x0001e80000100800 */
[----:B------:R-:W-:Y:S04]  /*19260*/  STL [R1+0x1774], R2 ;  /* 0x0017740201007387 */ /* 0x000fe80000100800 */
[----:B------:R1:W-:Y:S01]  /*19270*/  STL [R1+0x1770], R3 ;  /* 0x0017700301007387 */ /* 0x0003e20000100800 */
[----:B0-----:R-:W-:-:S04]  /*19280*/  IMAD.WIDE R4, R0, 0x2, R60 ;  /* 0x0000000200047825 */ /* 0x001fc800078e023c */
[----:B------:R-:W-:Y:S01]  /*19290*/  IMAD R0, R8, 0x7c, RZ ;  /* 0x0000007c08007824 */ /* 0x000fe200078e02ff */
[----:B------:R-:W-:Y:S01]  /*192a0*/  STL [R1+0x177c], R4 ;  /* 0x00177c0401007387 */ /* 0x000fe20000100800 */
[----:B-1----:R-:W-:-:S03]  /*192b0*/  IMAD.WIDE R2, R6, 0x2, R58 ;  /* 0x0000000206027825 */ /* 0x002fc600078e023a */
[----:B------:R0:W-:Y:S01]  /*192c0*/  STL [R1+0x1778], R5 ;  /* 0x0017780501007387 */ /* 0x0001e20000100800 */
[----:B------:R-:W-:-:S03]  /*192d0*/  IMAD.WIDE R6, R6, 0x2, R60 ;  /* 0x0000000206067825 */ /* 0x000fc600078e023c */
[----:B------:R-:W-:Y:S04]  /*192e0*/  STL [R1+0x1784], R2 ;  /* 0x0017840201007387 */ /* 0x000fe80000100800 */
[----:B------:R1:W-:Y:S04]  /*192f0*/  STL [R1+0x1780], R3 ;  /* 0x0017800301007387 */ /* 0x0003e80000100800 */
[----:B------:R2:W-:Y:S01]  /*19300*/  STL [R1+0x178c], R6 ;  /* 0x00178c0601007387 */ /* 0x0005e20000100800 */
[----:B0-----:R-:W-:-:S04]  /*19310*/  IMAD.WIDE R4, R0, 0x2, R60 ;  /* 0x0000000200047825 */ /* 0x001fc800078e023c */
[----:B-1----:R-:W-:Y:S01]  /*19320*/  IMAD.WIDE R2, R0, 0x2, R58 ;  /* 0x0000000200027825 */ /* 0x002fe200078e023a */
[----:B------:R-:W-:Y:S03]  /*19330*/  STL [R1+0x1788], R7 ;  /* 0x0017880701007387 */ /* 0x000fe60000100800 */
[C---:B--2---:R-:W-:Y:S01]  /*19340*/  IMAD R6, R8.reuse, 0x7b, RZ ;  /* 0x0000007b08067824 */ /* 0x044fe200078e02ff */
[----:B------:R-:W-:Y:S04]  /*19350*/  STL [R1+0x1794], R2 ;  /* 0x0017940201007387 */ /* 0x000fe80000100800 */
[----:B------:R0:W-:Y:S01]  /*19360*/  STL [R1+0x1790], R3 ;  /* 0x0017900301007387 */ /* 0x0001e20000100800 */
[----:B------:R-:W-:-:S03]  /*19370*/  IMAD R0, R8, 0x7a, RZ ;  /* 0x0000007a08007824 */ /* 0x000fc600078e02ff */
[----:B------:R-:W-:Y:S01]  /*19380*/  STL [R1+0x179c], R4 ;  /* 0x00179c0401007387 */ /* 0x000fe20000100800 */
[----:B0-----:R-:W-:-:S03]  /*19390*/  IMAD.WIDE R2, R6, 0x2, R58 ;  /* 0x0000000206027825 */ /* 0x001fc600078e023a */
        /* <DEDUP_REMOVED lines=403> */
[----:B------:R-:W-:-:S03]  /*1acd0*/  IMAD.SHL.U32 R0, R8, 0x40, RZ ;  /* 0x0000004008007824 */ /* 0x000fc600078e00ff */
        /* <DEDUP_REMOVED lines=439> */
[----:B------:R1:W-:Y:S01]  /*1c850*/  STL [R1+0x1f20], R3 ;  /* 0x001f200301007387 */ /* 0x0003e20000100800 */
[----:B0-----:R-:W-:-:S03]  /*1c860*/  IMAD.WIDE R4, R0, 0x2, R60 ;  /* 0x0000000200047825 */ /* 0x001fc600078e023c */
[----:B------:R-:W-:Y:S01]  /*1c870*/  STL [R1+0x1f2c], R6 ;  /* 0x001f2c0601007387 */ /* 0x000fe20000100800 */
[----:B-1----:R-:W-:-:S03]  /*1c880*/  IMAD.WIDE R2, R0, 0x2, R58 ;  /* 0x0000000200027825 */ /* 0x002fc600078e023a */
[----:B------:R0:W-:Y:S04]  /*1c890*/  STL [R1+0x1f28], R7 ;  /* 0x001f280701007387 */ /* 0x0001e80000100800 */
[----:B------:R-:W-:Y:S04]  /*1c8a0*/  STL [R1+0x1f34], R2 ;  /* 0x001f340201007387 */ /* 0x000fe80000100800 */
[----:B------:R1:W-:Y:S01]  /*1c8b0*/  STL [R1+0x1f30], R3 ;  /* 0x001f300301007387 */ /* 0x0003e20000100800 */
[----:B0-----:R-:W-:-:S03]  /*1c8c0*/  IMAD.WIDE R6, R8, 0x2, R58 ;  /* 0x0000000208067825 */ /* 0x001fc600078e023a */
[----:B------:R-:W-:Y:S04]  /*1c8d0*/  STL [R1+0x1f3c], R4 ;  /* 0x001f3c0401007387 */ /* 0x000fe80000100800 */
[----:B------:R-:W-:Y:S01]  /*1c8e0*/  STL [R1+0x1f38], R5 ;  /* 0x001f380501007387 */ /* 0x000fe20000100800 */
[----:B-1----:R-:W-:-:S03]  /*1c8f0*/  IMAD.WIDE R2, R8, 0x2, R60 ;  /* 0x0000000208027825 */ /* 0x002fc600078e023c */
[----:B------:R-:W-:Y:S04]  /*1c900*/  STL [R1+0x1f44], R6 ;  /* 0x001f440601007387 */ /* 0x000fe80000100800 */
[----:B------:R-:W-:Y:S04]  /*1c910*/  STL [R1+0x1f40], R7 ;  /* 0x001f400701007387 */ /* 0x000fe80000100800 */
[----:B------:R-:W-:Y:S04]  /*1c920*/  STL [R1+0x1f4c], R2 ;  /* 0x001f4c0201007387 */ /* 0x000fe80000100800 */
[----:B------:R0:W-:Y:S04]  /*1c930*/  STL [R1+0x1f48], R3 ;  /* 0x001f480301007387 */ /* 0x0001e80000100800 */
[----:B------:R1:W-:Y:S04]  /*1c940*/  STL [R1+0x918], RZ ;  /* 0x000918ff01007387 */ /* 0x0003e80000100800 */
        /* <DEDUP_REMOVED lines=106> */
[----:B------:R1:W-:Y:S01]  /*1cff0*/  STL [R1+0x568], RZ ;  /* 0x000568ff01007387 */ /* 0x0003e20000100800 */
[----:B------:R-:W2:Y:S03]  /*1d000*/  S2R R61, SR_TID.X ;  /* 0x00000000003d7919 */ /* 0x000ea60000002100 */
        /* <DEDUP_REMOVED lines=29> */
[----:B--2---:R-:W-:-:S03]  /*1d1e0*/  LOP3.LUT R61, R61, 0x1f, RZ, 0xc0, !PT ;  /* 0x0000001f3d3d7812 */ /* 0x004fc600078ec0ff */
[----:B------:R1:W-:Y:S04]  /*1d1f0*/  STL [R1+0x770], RZ ;  /* 0x000770ff01007387 */ /* 0x0003e80000100800 */
[----:B------:R1:W-:Y:S04]  /*1d200*/  STL [R1+0x774], RZ ;  /* 0x000774ff01007387 */ /* 0x0003e80000100800 */
[----:B------:R1:W-:Y:S04]  /*1d210*/  STL [R1+0x778], RZ ;  /* 0x000778ff01007387 */ /* 0x0003e80000100800 */
[----:B------:R1:W-:Y:S04]  /*1d220*/  STL [R1+0x77c], RZ ;  /* 0x00077cff01007387 */ /* 0x0003e80000100800 */
[----:B------:R1:W-:Y:S01]  /*1d230*/  STL [R1+0x730], RZ ;  /* 0x000730ff01007387 */ /* 0x0003e20000100800 */
[----:B------:R-:W-:-:S02]  /*1d240*/  IMAD.SHL.U32 R0, R61, 0x2, RZ ;  /* 0x000000023d007824 */ /* 0x000fc400078e00ff */
[----:B------:R-:W0:Y:S01]  /*1d250*/  LDC R61, c[0x0][0x3ac] ;  /* 0x0000eb00ff3d7b82 */ /* 0x000e220000000800 */
        /* <DEDUP_REMOVED lines=14> */
[----:B0-----:R-:W-:Y:S01]  /*1d340*/  IMAD.SHL.U32 R3, R61, 0x80, RZ ;  /* 0x000000803d037824 */ /* 0x001fe200078e00ff */
[----:B------:R-:W-:Y:S01]  /*1d350*/  USHF.R.S32.HI UR6, URZ, 0x1f, UR4 ;  /* 0x0000001fff067899 */ /* 0x000fe20008011404 */
[----:B------:R-:W-:-:S03]  /*1d360*/  IMAD.SHL.U32 R8, R8, 0x80, RZ ;  /* 0x0000008008087824 */ /* 0x000fc600078e00ff */
[----:B------:R-:W-:Y:S01]  /*1d370*/  SHF.R.S32.HI R2, RZ, 0x1f, R3 ;  /* 0x0000001fff027819 */ /* 0x000fe20000011403 */
[----:B------:R-:W-:Y:S01]  /*1d380*/  ULEA.HI UR6, UR6, UR4, URZ, 0x7 ;  /* 0x0000000406067291 */ /* 0x000fe2000f8f38ff */
[----:B------:R1:W-:Y:S01]  /*1d390*/  STL [R1+0x67c], RZ ;  /* 0x00067cff01007387 */ /* 0x0003e20000100800 */
[----:B------:R-:W-:Y:S02]  /*1d3a0*/  SHF.R.S32.HI R5, RZ, 0x1f, R8 ;  /* 0x0000001fff057819 */ /* 0x000fe40000011408 */
[----:B------:R-:W-:Y:S01]  /*1d3b0*/  USHF.R.S32.HI UR6, URZ, 0x7, UR6 ;  /* 0x00000007ff067899 */ /* 0x000fe20008011406 */
[----:B------:R-:W-:Y:S01]  /*1d3c0*/  SHF.L.U64.HI R2, R3, 0x1, R2 ;  /* 0x0000000103027819 */ /* 0x000fe20000010202 */
[----:B------:R1:W-:Y:S01]  /*1d3d0*/  STL [R1+0x650], RZ ;  /* 0x000650ff01007387 */ /* 0x0003e20000100800 */
[----:B------:R-:W-:Y:S02]  /*1d3e0*/  SHF.L.U64.HI R3, R8, 0x1, R5 ;  /* 0x0000000108037819 */ /* 0x000fe40000010205 */
[C---:B------:R-:W-:Y:S01]  /*1d3f0*/  LOP3.LUT R4, R0.reuse, 0x10, RZ, 0x3c, !PT ;  /* 0x0000001000047812 */ /* 0x040fe200078e3cff */
[----:B------:R1:W-:Y:S01]  /*1d400*/  STL [R1+0x654], RZ ;  /* 0x000654ff01007387 */ /* 0x0003e20000100800 */
[----:B------:R-:W-:-:S02]  /*1d410*/  LOP3.LUT R6, R0, 0x20, RZ, 0x3c, !PT ;  /* 0x0000002000067812 */ /* 0x000fc400078e3cff */
[----:B------:R-:W-:Y:S01]  /*1d420*/  LOP3.LUT R5, R0, 0x30, RZ, 0x3c, !PT ;  /* 0x0000003000057812 */ /* 0x000fe200078e3cff */
        /* <DEDUP_REMOVED lines=68> */
[----:B------:R-:W0:Y:S03]  /*1d870*/  S2R R59, SR_TID.X ;  /* 0x00000000003b7919 */ /* 0x000e260000002100 */
        /* <DEDUP_REMOVED lines=8> */
[C---:B0-----:R-:W-:Y:S01]  /*1d900*/  LOP3.LUT R61, R59.reuse, 0x7, RZ, 0xc0, !PT ;  /* 0x000000073b3d7812 */ /* 0x041fe200078ec0ff */
[C---:B------:R-:W-:Y:S01]  /*1d910*/  IMAD.SHL.U32 R58, R59.reuse, 0x2, RZ ;  /* 0x000000023b3a7824 */ /* 0x040fe200078e00ff */
[C---:B------:R-:W-:Y:S01]  /*1d920*/  LOP3.LUT R60, R59.reuse, 0x7, RZ, 0xc0, !PT ;  /* 0x000000073b3c7812 */ /* 0x040fe200078ec0ff */
[----:B------:R1:W-:Y:S01]  /*1d930*/  STL [R1+0x3f8], RZ ;  /* 0x0003f8ff01007387 */ /* 0x0003e20000100800 */
[----:B------:R-:W-:-:S02]  /*1d940*/  IMAD.SHL.U32 R59, R59, 0x40, RZ ;  /* 0x000000403b3b7824 */ /* 0x000fc400078e00ff */
[----:B------:R-:W-:Y:S01]  /*1d950*/  IMAD R61, R61, 0x90, RZ ;  /* 0x000000903d3d7824 */ /* 0x000fe200078e02ff */
[----:B------:R1:W-:Y:S01]  /*1d960*/  STL [R1+0x3fc], RZ ;  /* 0x0003fcff01007387 */ /* 0x0003e20000100800 */
[----:B------:R-:W-:-:S03]  /*1d970*/  IMAD R60, R60, 0x110, RZ ;  /* 0x000001103c3c7824 */ /* 0x000fc600078e02ff */
[----:B------:R1:W-:Y:S01]  /*1d980*/  STL [R1+0x440], RZ ;  /* 0x000440ff01007387 */ /* 0x0003e20000100800 */
[--C-:B------:R-:W-:Y:S02]  /*1d990*/  LOP3.LUT R61, R61, 0x10, R58.reuse, 0x78, !PT ;  /* 0x000000103d3d7812 */ /* 0x100fe400078e783a */
[----:B------:R-:W-:Y:S01]  /*1d9a0*/  LOP3.LUT R60, R60, 0x30, R58, 0x78, !PT ;  /* 0x000000303c3c7812 */ /* 0x000fe200078e783a */
[----:B------:R1:W-:Y:S01]  /*1d9b0*/  STL [R1+0x444], RZ ;  /* 0x000444ff01007387 */ /* 0x0003e20000100800 */
[----:B------:R-:W-:Y:S02]  /*1d9c0*/  LOP3.LUT R61, R61, 0x400, R59, 0xf8, !PT ;  /* 0x000004003d3d7812 */ /* 0x000fe400078ef83b */
[----:B------:R-:W-:Y:S01]  /*1d9d0*/  LOP3.LUT R4, R60, 0x40, RZ, 0x3c, !PT ;  /* 0x000000403c047812 */ /* 0x000fe200078e3cff */
[----:B------:R1:W-:Y:S01]  /*1d9e0*/  STL [R1+0x448], RZ ;  /* 0x000448ff01007387 */ /* 0x0003e20000100800 */
[C---:B------:R-:W-:Y:S02]  /*1d9f0*/  LOP3.LUT R6, R61.reuse, 0x20, RZ, 0x3c, !PT ;  /* 0x000000203d067812 */ /* 0x040fe400078e3cff */
[C---:B------:R-:W-:Y:S01]  /*1da00*/  LOP3.LUT R5, R61.reuse, 0x40, RZ, 0x3c, !PT ;  /* 0x000000403d057812 */ /* 0x040fe200078e3cff */
[----:B------:R1:W-:Y:S01]  /*1da10*/  STL [R1+0x44c], RZ ;  /* 0x00044cff01007387 */ /* 0x0003e20000100800 */
[----:B------:R-:W-:-:S03]  /*1da20*/  LOP3.LUT R4, R61, 0x60, RZ, 0x3c, !PT ;  /* 0x000000603d047812 */ /* 0x000fc600078e3cff */
        /* <DEDUP_REMOVED lines=15> */
[----:B------:R1:W-:Y:S02]  /*1db20*/  STL [R1+0x40c], RZ ;  /* 0x00040cff01007387 */ /* 0x0003e40000100800 */
.L_x_1:
[----:B------:R-:W2:Y:S01]  /*1db30*/  LDL.64 R6, [R1+0x608] ;  /* 0x0006080001067983 */ /* 0x000ea20000100a00 */
[----:B0-----:R-:W0:Y:S03]  /*1db40*/  LDC R4, c[0x0][0x3a0] ;  /* 0x0000e800ff047b82 */ /* 0x001e260000000800 */
[----:B--2---:R2:W-:Y:S04]  /*1db50*/  STL [R1+0x42a0], R7 ;  /* 0x0042a00701007387 */ /* 0x0045e80000100800 */
[----:B--2---:R-:W0:Y:S04]  /*1db60*/  LDL R7, [R1+0x918] ;  /* 0x0009180001077983 */ /* 0x004e280000100800 */
        /* <DEDUP_REMOVED lines=59> */
[----:B-----5:R-:W-:Y:S04]  /*1df20*/  STL [R1+0x40c8], R24 ;  /* 0x0040c81801007387 */ /* 0x020fe80000100800 */
        /* <DEDUP_REMOVED lines=154> */
[----:B------:R-:W-:Y:S01]  /*1e8d0*/  STL [R1+0x3f40], R3 ;  /* 0x003f400301007387 */ /* 0x000fe20000100800 */
[----:B0-----:R-:W-:-:S03]  /*1e8e0*/  IMAD R4, R7, -0x80, R4 ;  /* 0xffffff8007047824 */ /* 0x001fc600078e0204 */
[----:B------:R-:W-:Y:S04]  /*1e8f0*/  STL [R1+0x3f48], R3 ;  /* 0x003f480301007387 */ /* 0x000fe80000100800 */
[----:B------:R-:W-:Y:S04]  /*1e900*/  STL [R1+0x3f50], R3 ;  /* 0x003f500301007387 */ /* 0x000fe80000100800 */
[----:B------:R0:W-:Y:S04]  /*1e910*/  STL [R1+0x2148], R2 ;  /* 0x0021480201007387 */ /* 0x0001e80000100800 */
[----:B0-----:R-:W2:Y:S04]  /*1e920*/  LDL.LU R2, [R1+0x1778] ;  /* 0x0017780001027983 */ /* 0x001ea80000300800 */
[----:B------:R-:W3:Y:S01]  /*1e930*/  LDL.LU R7, [R1+0x42a0] ;  /* 0x0042a00001077983 */ /* 0x000ee20000300800 */
[----:B------:R-:W-:-:S02]  /*1e940*/  ISETP.GT.AND P0, PT, R4, RZ, PT ;  /* 0x000000ff0400720c */ /* 0x000fc40003f04270 */
[----:B------:R-:W-:Y:S02]  /*1e950*/  PRMT R30, RZ, 0x7610, R30 ;  /* 0x00007610ff1e7816 */ /* 0x000fe4000000001e */
[----:B------:R-:W-:Y:S02]  /*1e960*/  PRMT R24, RZ, 0x7610, R24 ;  /* 0x00007610ff187816 */ /* 0x000fe40000000018 */
[C---:B------:R-:W-:Y:S02]  /*1e970*/  ISETP.GT.AND P1, PT, R4.reuse, 0x1, PT ;  /* 0x000000010400780c */ /* 0x040fe40003f24270 */
[----:B------:R-:W-:-:S05]  /*1e980*/  ISETP.GT.AND P2, PT, R4, 0x2, PT ;  /* 0x000000020400780c */ /* 0x000fca0003f44270 */
[----:B---3--:R-:W3:Y:S04]  /*1e990*/  @P0 LDG.E.U16 R30, desc[UR12][R6.64] ;  /* 0x0000000c061e0981 */ /* 0x008ee8000c1e1500 */
[----:B---3--:R0:W-:Y:S04]  /*1e9a0*/  STL [R1+0x27c], R30 ;  /* 0x00027c1e01007387 */ /* 0x0081e80000100800 */
[----:B0-----:R-:W3:Y:S04]  /*1e9b0*/  LDL.LU R30, [R1+0x429c] ;  /* 0x00429c00011e7983 */ /* 0x001ee80000300800 */
[----:B------:R-:W4:Y:S01]  /*1e9c0*/  LDL.64 R6, [R1+0x600] ;  /* 0x0006000001067983 */ /* 0x000f220000100a00 */
[----:B---3--:R-:W-:-:S03]  /*1e9d0*/  PRMT R30, RZ, 0x7610, R30 ;  /* 0x00007610ff1e7816 */ /* 0x008fc6000000001e */
[----:B----4-:R-:W3:Y:S04]  /*1e9e0*/  @P0 LDG.E.U16 R24, desc[UR12][R6.64] ;  /* 0x0000000c06180981 */ /* 0x010ee8000c1e1500 */
[----:B---3--:R0:W-:Y:S04]  /*1e9f0*/  STL [R1+0x278], R24 ;  /* 0x0002781801007387 */ /* 0x0081e80000100800 */
[----:B0-----:R-:W3:Y:S04]  /*1ea00*/  LDL.LU R24, [R1+0x4298] ;  /* 0x0042980001187983 */ /* 0x001ee80000300800 */
[----:B------:R-:W4:Y:S04]  /*1ea10*/  LDL R6, [R1+0x1f48] ;  /* 0x001f480001067983 */ /* 0x000f280000100800 */
[----:B------:R-:W4:Y:S01]  /*1ea20*/  LDL R7, [R1+0x1f4c] ;  /* 0x001f4c0001077983 */ /* 0x000f220000100800 */
[----:B------:R-:W-:-:S02]  /*1ea30*/  ISETP.GT.AND P0, PT, R4, 0x3, PT ;  /* 0x000000030400780c */ /* 0x000fc40003f04270 */
[----:B---3--:R-:W-:Y:S02]  /*1ea40*/  PRMT R24, RZ, 0x7610, R24 ;  /* 0x00007610ff187816 */ /* 0x008fe40000000018 */
[----:B----4-:R-:W-:-:S04]  /*1ea50*/  @P1 LOP3.LUT R7, R7, R6, RZ, 0x3c, !PT ;  /* 0x0000000607071212 */ /* 0x010fc800078e3cff */
[----:B------:R-:W-:-:S04]  /*1ea60*/  @P1 LOP3.LUT R6, R7, R6, RZ, 0x3c, !PT ;  /* 0x0000000607061212 */ /* 0x000fc800078e3cff */
[----:B------:R-:W-:-:S05]  /*1ea70*/  @P1 LOP3.LUT R7, R7, R6, RZ, 0x3c, !PT ;  /* 0x0000000607071212 */ /* 0x000fca00078e3cff */
[----:B------:R-:W3:Y:S04]  /*1ea80*/  @P1 LDG.E.U16 R30, desc[UR12][R6.64] ;  /* 0x0000000c061e1981 */ /* 0x000ee8000c1e1500 */
[----:B---3--:R0:W-:Y:S04]  /*1ea90*/  STL [R1+0x274], R30 ;  /* 0x0002741e01007387 */ /* 0x0081e80000100800 */
[----:B0-----:R-:W3:Y:S04]  /*1eaa0*/  LDL.LU R30, [R1+0x4294] ;  /* 0x00429400011e7983 */ /* 0x001ee80000300800 */
[----:B------:R-:W4:Y:S04]  /*1eab0*/  LDL R6, [R1+0x1f40] ;  /* 0x001f400001067983 */ /* 0x000f280000100800 */
[----:B------:R-:W4:Y:S01]  /*1eac0*/  LDL R7, [R1+0x1f44] ;  /* 0x001f440001077983 */ /* 0x000f220000100800 */
[----:B---3--:R-:W-:-:S02]  /*1ead0*/  PRMT R30, RZ, 0x7610, R30 ;  /* 0x00007610ff1e7816 */ /* 0x008fc4000000001e */
        /* <DEDUP_REMOVED lines=245> */
[----:B------:R-:W-:-:S02]  /*1fa30*/  PRMT R3, RZ, 0x7610, R3 ;  /* 0x00007610ff037816 */ /* 0x000fc40000000003 */
[----:B------:R-:W-:Y:S02]  /*1fa40*/  ISETP.GT.AND P1, PT, R4, 0x10, PT ;  /* 0x000000100400780c */ /* 0x000fe40003f24270 */
        /* <DEDUP_REMOVED lines=8> */
[----:B------:R-:W4:Y:S02]  /*1fad0*/  LDL R7, [R1+0x1e6c] ;  /* 0x001e6c0001077983 */ /* 0x000f240000100800 */
[----:B----4-:R-:W-:-:S04]  /*1fae0*/  @P0 LOP3.LUT R7, R7, R6, RZ, 0x3c, !PT ;  /* 0x0000000607070212 */ /* 0x010fc800078e3cff */
[----:B------:R-:W-:-:S04]  /*1faf0*/  @P0 LOP3.LUT R6, R7, R6, RZ, 0x3c, !PT ;  /* 0x0000000607060212 */ /* 0x000fc800078e3cff */
[----:B------:R-:W-:-:S05]  /*1fb00*/  @P0 LOP3.LUT R7, R7, R6, RZ, 0x3c, !PT ;  /* 0x0000000607070212 */ /* 0x000fca00078e3cff */
[----:B------:R-:W4:Y:S04]  /*1fb10*/  @P0 LDG.E.U16 R30, desc[UR12][R6.64] ;  /* 0x0000000c061e0981 */ /* 0x000f28000c1e1500 */
[----:B----4-:R0:W-:Y:S04]  /*1fb20*/  STL [R1+0x24c], R30 ;  /* 0x00024c1e01007387 */ /* 0x0101e80000100800 */
[----:B0-----:R-:W4:Y:S04]  /*1fb30*/  LDL.LU R30, [R1+0x4224] ;  /* 0x00422400011e7983 */ /* 0x001f280000300800 */
[----:B------:R-:W2:Y:S04]  /*1fb40*/  LDL R6, [R1+0x1e60] ;  /* 0x001e600001067983 */ /* 0x000ea80000100800 */
[----:B------:R-:W2:Y:S01]  /*1fb50*/  LDL R7, [R1+0x1e64] ;  /* 0x001e640001077983 */ /* 0x000ea20000100800 */
[----:B---3--:R-:W-:-:S02]  /*1fb60*/  PRMT R24, RZ, 0x7610, R24 ;  /* 0x00007610ff187816 */ /* 0x008fc40000000018 */
[----:B------:R-:W-:Y:S02]  /*1fb70*/  ISETP.GT.AND P2, PT, R4, 0x11, PT ;  /* 0x000000110400780c */ /* 0x000fe40003f44270 */
[----:B--2---:R-:W-:-:S04]  /*1fb80*/  @P0 LOP3.LUT R7, R7, R6, RZ, 0x3c, !PT ;  /* 0x0000000607070212 */ /* 0x004fc800078e3cff */
[----:B------:R-:W-:-:S04]  /*1fb90*/  @P0 LOP3.LUT R6, R7, R6, RZ, 0x3c, !PT ;  /* 0x0000000607060212 */ /* 0x000fc800078e3cff */
[----:B------:R-:W-:-:S05]  /*1fba0*/  @P0 LOP3.LUT R7, R7, R6, RZ, 0x3c, !PT ;  /* 0x0000000607070212 */ /* 0x000fca00078e3cff */
[----:B------:R-:W2:Y:S04]  /*1fbb0*/  @P0 LDG.E.U16 R3, desc[UR12][R6.64] ;  /* 0x0000000c06030981 */ /* 0x000ea8000c1e1500 */
[----:B------:R-:W3:Y:S04]  /*1fbc0*/  LDL R6, [R1+0x1e58] ;  /* 0x001e580001067983 */ /* 0x000ee80000100800 */
[----:B------:R-:W3:Y:S01]  /*1fbd0*/  LDL R7, [R1+0x1e5c] ;  /* 0x001e5c0001077983 */ /* 0x000ee20000100800 */
[----:B----4-:R-:W-:Y:S02]  /*1fbe0*/  PRMT R30, RZ, 0x7610, R30 ;  /* 0x00007610ff1e7816 */ /* 0x010fe4000000001e */
[----:B------:R-:W-:Y:S01]  /*1fbf0*/  ISETP.GT.AND P0, PT, R4, 0x12, PT ;  /* 0x000000120400780c */ /* 0x000fe20003f04270 */
[----:B--2---:R-:W-:Y:S01]  /*1fc00*/  STL [R1+0x3f58], R3 ;  /* 0x003f580301007387 */ /* 0x004fe20000100800 */
[----:B---3--:R-:W-:-:S04]  /*1fc10*/  @P1 LOP3.LUT R7, R7, R6, RZ, 0x3c, !PT ;  /* 0x0000000607071212 */ /* 0x008fc800078e3cff */
[----:B------:R-:W-:-:S04]  /*1fc20*/  @P1 LOP3.LUT R6, R7, R6, RZ, 0x3c, !PT ;  /* 0x0000000607061212 */ /* 0x000fc800078e3cff */
[----:B------:R-:W-:-:S05]  /*1fc30*/  @P1 LOP3.LUT R7, R7, R6, RZ, 0x3c, !PT ;  /* 0x0000000607071212 */ /* 0x000fca00078e3cff */
[----:B------:R-:W2:Y:S04]  /*1fc40*/  @P1 LDG.E.U16 R24, desc[UR12][R6.64] ;  /* 0x0000000c06181981 */ /* 0x000ea8000c1e1500 */
[----:B--2---:R0:W-:Y:S04]  /*1fc50*/  STL [R1+0x1c0], R24 ;  /* 0x0001c01801007387 */ /* 0x0041e80000100800 */
[----:B0-----:R-:W2:Y:S04]  /*1fc60*/  LDL.LU R24, [R1+0x4220] ;  /* 0x0042200001187983 */ /* 0x001ea80000300800 */
[----:B------:R-:W3:Y:S04]  /*1fc70*/  LDL R6, [R1+0x1e50] ;  /* 0x001e500001067983 */ /* 0x000ee80000100800 */
[----:B------:R-:W3:Y:S01]  /*1fc80*/  LDL R7, [R1+0x1e54] ;  /* 0x001e540001077983 */ /* 0x000ee20000100800 */
[----:B--2---:R-:W-:-:S02]  /*1fc90*/  PRMT R24, RZ, 0x7610, R24 ;  /* 0x00007610ff187816 */ /* 0x004fc40000000018 */
        /* <DEDUP_REMOVED lines=8> */
[----:B------:R-:W-:-:S02]  /*1fd20*/  ISETP.GT.AND P1, PT, R4, 0x13, PT ;  /* 0x000000130400780c */ /* 0x000fc40003f24270 */
[----:B--2---:R-:W-:Y:S02]  /*1fd30*/  PRMT R30, RZ, 0x7610, R30 ;  /* 0x00007610ff1e7816 */ /* 0x004fe4000000001e */
        /* <DEDUP_REMOVED lines=786> */
[----:B------:R-:W-:-:S02]  /*22e60*/  PRMT R25, RZ, 0x7610, R25 ;  /* 0x00007610ff197816 */ /* 0x000fc40000000019 */
[----:B------:R-:W-:Y:S02]  /*22e70*/  ISETP.GT.AND P0, PT, R4, 0x3c, PT ;  /* 0x0000003c0400780c */ /* 0x000fe40003f04270 */
        /* <DEDUP_REMOVED lines=8> */
[----:B------:R-:W3:Y:S02]  /*22f00*/  LDL R7, [R1+0x1bac] ;  /* 0x001bac0001077983 */ /* 0x000ee40000100800 */
[----:B---3--:R-:W-:-:S04]  /*22f10*/  @P2 LOP3.LUT R7, R7, R6, RZ, 0x3c, !PT ;  /* 0x0000000607072212 */ /* 0x008fc800078e3cff */
        /* <DEDUP_REMOVED lines=8> */
[----:B------:R-:W-:Y:S02]  /*22fa0*/  PRMT R23, RZ, 0x7610, R23 ;  /* 0x00007610ff177816 */ /* 0x000fe40000000017 */
[----:B------:R-:W-:Y:S02]  /*22fb0*/  ISETP.GT.AND P1, PT, R4, 0x3d, PT ;  /* 0x0000003d0400780c */ /* 0x000fe40003f24270 */
        /* <DEDUP_REMOVED lines=8> */
[----:B------:R-:W-:-:S02]  /*23040*/  PRMT R0, RZ, 0x7610, R0 ;  /* 0x00007610ff007816 */ /* 0x000fc40000000000 */
[----:B------:R-:W-:Y:S02]  /*23050*/  PRMT R26, RZ, 0x7610, R26 ;  /* 0x00007610ff1a7816 */ /* 0x000fe4000000001a */
[----:B------:R-:W-:Y:S02]  /*23060*/  ISETP.GT.AND P2, PT, R4, 0x3e, PT ;  /* 0x0000003e0400780c */ /* 0x000fe40003f44270 */
[----:B--2---:R-:W-:-:S04]  /*23070*/  @P0 LOP3.LUT R7, R7, R6, RZ, 0x3c, !PT ;  /* 0x0000000607070212 */ /* 0x004fc800078e3cff */
[----:B------:R-:W-:-:S04]  /*23080*/  @P0 LOP3.LUT R6, R7, R6, RZ, 0x3c, !PT ;  /* 0x0000000607060212 */ /* 0x000fc800078e3cff */
[----:B------:R-:W-:-:S05]  /*23090*/  @P0 LOP3.LUT R7, R7, R6, RZ, 0x3c, !PT ;  /* 0x0000000607070212 */ /* 0x000fca00078e3cff */
[----:B------:R-:W2:Y:S04]  /*230a0*/  @P0 LDG.E.U16 R22, desc[UR12][R6.64] ;  /* 0x0000000c06160981 */ /* 0x000ea8000c1e1500 */
[----:B--2---:R0:W-:Y:S04]  /*230b0*/  STL [R1+0xb8], R22 ;  /* 0x0000b81601007387 */ /* 0x0041e80000100800 */
[----:B0-----:R-:W2:Y:S04]  /*230c0*/  LDL.LU R22, [R1+0x40c0] ;  /* 0x0040c00001167983 */ /* 0x001ea80000300800 */
[----:B------:R-:W2:Y:S04]  /*230d0*/  LDL R6, [R1+0x1b90] ;  /* 0x001b900001067983 */ /* 0x000ea80000100800 */
[----:B------:R-:W2:Y:S02]  /*230e0*/  LDL R7, [R1+0x1b94] ;  /* 0x001b940001077983 */ /* 0x000ea40000100800 */
[----:B--2---:R-:W-:-:S04]  /*230f0*/  @P0 LOP3.LUT R7, R7, R6, RZ, 0x3c, !PT ;  /* 0x0000000607070212 */ /* 0x004fc800078e3cff */
[----:B------:R-:W-:-:S04]  /*23100*/  @P0 LOP3.LUT R6, R7, R6, RZ, 0x3c, !PT ;  /* 0x0000000607060212 */ /* 0x000fc800078e3cff */
[----:B------:R-:W-:-:S05]  /*23110*/  @P0 LOP3.LUT R7, R7, R6, RZ, 0x3c, !PT ;  /* 0x0000000607070212 */ /* 0x000fca00078e3cff */
[----:B------:R-:W2:Y:S04]  /*23120*/  @P0 LDG.E.U16 R23, desc[UR12][R6.64] ;  /* 0x0000000c06170981 */ /* 0x000ea8000c1e1500 */
[----:B--2---:R0:W-:Y:S04]  /*23130*/  STL [R1+0xb4], R23 ;  /* 0x0000b41701007387 */ /* 0x0041e80000100800 */
[----:B0-----:R-:W2:Y:S04]  /*23140*/  LDL.LU R23, [R1+0x40bc] ;  /* 0x0040bc0001177983 */ /* 0x001ea80000300800 */
        /* <DEDUP_REMOVED lines=416> */
[----:B------:R-:W3:Y:S04]  /*24b50*/  LDL R6, [R1+0x1a28] ;  /* 0x001a280001067983 */ /* 0x000ee80000100800 */
[----:B------:R-:W3:Y:S04]  /*24b60*/  LDL R7, [R1+0x1a2c] ;  /* 0x001a2c0001077983 */ /* 0x000ee80000100800 */
[----:B--2---:R0:W-:Y:S04]  /*24b70*/  STL [R1+0x2c], R30 ;  /* 0x00002c1e01007387 */ /* 0x0041e80000100800 */
[----:B0-----:R-:W2:Y:S01]  /*24b80*/  LDL R30, [R1+0x1a0c] ;  /* 0x001a0c00011e7983 */ /* 0x001ea20000100800 */
[----:B---3--:R-:W-:-:S04]  /*24b90*/  @P2 LOP3.LUT R7, R7, R6, RZ, 0x3c, !PT ;  /* 0x0000000607072212 */ /* 0x008fc800078e3cff */
[----:B------:R-:W-:-:S04]  /*24ba0*/  @P2 LOP3.LUT R6, R7, R6, RZ, 0x3c, !PT ;  /* 0x0000000607062212 */ /* 0x000fc800078e3cff */
[----:B------:R-:W-:-:S05]  /*24bb0*/  @P2 LOP3.LUT R7, R7, R6, RZ, 0x3c, !PT ;  /* 0x0000000607072212 */ /* 0x000fca00078e3cff */
[----:B------:R-:W3:Y:S04]  /*24bc0*/  @P2 LDG.E.U16 R8, desc[UR12][R6.64] ;  /* 0x0000000c06082981 */ /* 0x000ee8000c1e1500 */
[----:B---3--:R0:W-:Y:S04]  /*24bd0*/  STL [R1+0x2a0], R8 ;  /* 0x0002a00801007387 */ /* 0x0081e80000100800 */
[----:B0-----:R-:W3:Y:S04]  /*24be0*/  LDL.LU R8, [R1+0x400c] ;  /* 0x00400c0001087983 */ /* 0x001ee80000300800 */
        /* <DEDUP_REMOVED lines=13> */
[----:B----4-:R-:W-:-:S02]  /*24cc0*/  PRMT R25, RZ, 0x7610, R25 ;  /* 0x00007610ff197816 */ /* 0x010fc40000000019 */
[----:B------:R-:W-:Y:S02]  /*24cd0*/  PRMT R43, RZ, 0x7610, R43 ;  /* 0x00007610ff2b7816 */ /* 0x000fe4000000002b */
[----:B------:R-:W-:Y:S02]  /*24ce0*/  ISETP.GT.AND P2, PT, R4, 0x56, PT ;  /* 0x000000560400780c */ /* 0x000fe40003f44270 */
[----:B--2---:R-:W-:-:S04]  /*24cf0*/  @P0 LOP3.LUT R7, R7, R6, RZ, 0x3c, !PT ;  /* 0x0000000607070212 */ /* 0x004fc800078e3cff */
[----:B------:R-:W-:-:S04]  /*24d00*/  @P0 LOP3.LUT R6, R7, R6, RZ, 0x3c, !PT ;  /* 0x0000000607060212 */ /* 0x000fc800078e3cff */
[----:B------:R-:W-:-:S05]  /*24d10*/  @P0 LOP3.LUT R7, R7, R6, RZ, 0x3c, !PT ;  /* 0x0000000607070212 */ /* 0x000fca00078e3cff */
[----:B------:R-:W2:Y:S04]  /*24d20*/  @P0 LDG.E.U16 R24, desc[UR12][R6.64] ;  /* 0x0000000c06180981 */ /* 0x000ea8000c1e1500 */
[----:B------:R-:W4:Y:S04]  /*24d30*/  LDL R6, [R1+0x1a10] ;  /* 0x001a100001067983 */ /* 0x000f280000100800 */
[----:B------:R-:W4:Y:S04]  /*24d40*/  LDL R7, [R1+0x1a14] ;  /* 0x001a140001077983 */ /* 0x000f280000100800 */
[----:B--2---:R0:W-:Y:S04]  /*24d50*/  STL [R1+0x28], R24 ;  /* 0x0000281801007387 */ /* 0x0041e80000100800 */
[----:B0-----:R-:W2:Y:S01]  /*24d60*/  LDL R24, [R1+0x19f4] ;  /* 0x0019f40001187983 */ /* 0x001ea20000100800 */
[----:B----4-:R-:W-:-:S04]  /*24d70*/  @P0 LOP3.LUT R7, R7, R6, RZ, 0x3c, !PT ;  /* 0x0000000607070212 */ /* 0x010fc800078e3cff */
[----:B------:R-:W-:-:S04]  /*24d80*/  @P0 LOP3.LUT R6, R7, R6, RZ, 0x3c, !PT ;  /* 0x0000000607060212 */ /* 0x000fc800078e3cff */
[----:B------:R-:W-:-:S05]  /*24d90*/  @P0 LOP3.LUT R7, R7, R6, RZ, 0x3c, !PT ;  /* 0x0000000607070212 */ /* 0x000fca00078e3cff */
[----:B------:R-:W4:Y:S04]  /*24da0*/  @P0 LDG.E.U16 R44, desc[UR12][R6.64] ;  /* 0x0000000c062c0981 */ /* 0x000f28000c1e1500 */
[----:B----4-:R0:W-:Y:S04]  /*24db0*/  STL [R1+0x24], R44 ;  /* 0x0000242c01007387 */ /* 0x0101e80000100800 */
[----:B0-----:R-:W4:Y:S04]  /*24dc0*/  LDL.LU R44, [R1+0x4004] ;  /* 0x00400400012c7983 */ /* 0x001f280000300800 */
[----:B------:R-:W2:Y:S01]  /*24dd0*/  LDL R7, [R1+0x1a08] ;  /* 0x001a080001077983 */ /* 0x000ea20000100800 */
[----:B------:R-:W-:-:S02]  /*24de0*/  @P1 MOV R6, R30 ;  /* 0x0000001e00061202 */ /* 0x000fc40000000f00 */
[----:B------:R-:W-:Y:S01]  /*24df0*/  PRMT R38, RZ, 0x7610, R38 ;  /* 0x00007610ff267816 */ /* 0x000fe20000000026 */
[----:B------:R-:W3:Y:S01]  /*24e00*/  LDL R30, [R1+0x19e0] ;  /* 0x0019e000011e7983 */ /* 0x000ee20000100800 */
[----:B------:R-:W-:Y:S02]  /*24e10*/  PRMT R37, RZ, 0x7610, R37 ;  /* 0x00007610ff257816 */ /* 0x000fe40000000025 */
[----:B------:R-:W-:Y:S01]  /*24e20*/  ISETP.GT.AND P0, PT, R4, 0x57, PT ;  /* 0x000000570400780c */ /* 0x000fe20003f04270 */
[----:B--2---:R0:W2:Y:S04]  /*24e30*/  @P1 LDG.E.U16 R25, desc[UR12][R6.64] ;  /* 0x0000000c06191981 */ /* 0x0040a8000c1e1500 */
[----:B------:R-:W0:Y:S04]  /*24e40*/  LDL R6, [R1+0x1a00] ;  /* 0x001a000001067983 */ /* 0x000e280000100800 */
[----:B------:R-:W0:Y:S02]  /*24e50*/  LDL R7, [R1+0x1a04] ;  /* 0x001a040001077983 */ /* 0x000e240000100800 */
[----:B0-----:R-:W-:-:S04]  /*24e60*/  @P1 LOP3.LUT R7, R7, R6, RZ, 0x3c, !PT ;  /* 0x0000000607071212 */ /* 0x001fc800078e3cff */
[----:B------:R-:W-:-:S04]  /*24e70*/  @P1 LOP3.LUT R6, R7, R6, RZ, 0x3c, !PT ;  /* 0x0000000607061212 */ /* 0x000fc800078e3cff */
[----:B------:R-:W-:-:S05]  /*24e80*/  @P1 LOP3.LUT R7, R7, R6, RZ, 0x3c, !PT ;  /* 0x0000000607071212 */ /* 0x000fca00078e3cff */
[----:B------:R-:W3:Y:S04]  /*24e90*/  @P1 LDG.E.U16 R43, desc[UR12][R6.64] ;  /* 0x0000000c062b1981 */ /* 0x000ee8000c1e1500 */
[----:B--2---:R0:W-:Y:S04]  /*24ea0*/  STL [R1+0x20], R25 ;  /* 0x0000201901007387 */ /* 0x0041e80000100800 */
[----:B0-----:R-:W2:Y:S04]  /*24eb0*/  LDL R25, [R1+0x19e4] ;  /* 0x0019e40001197983 */ /* 0x001ea80000100800 */
[----:B---3--:R0:W-:Y:S04]  /*24ec0*/  STL [R1+0x1c], R43 ;  /* 0x00001c2b01007387 */ /* 0x0081e80000100800 */
[----:B0-----:R-:W3:Y:S04]  /*24ed0*/  LDL.LU R43, [R1+0x4000] ;  /* 0x00400000012b7983 */ /* 0x001ee80000300800 */
        /* <DEDUP_REMOVED lines=8> */
[----:B------:R-:W2:Y:S01]  /*24f60*/  LDL R7, [R1+0x19f0] ;  /* 0x0019f00001077983 */ /* 0x000ea20000100800 */
[----:B------:R-:W-:-:S03]  /*24f70*/  @P2 IMAD.MOV.U32 R6, RZ, RZ, R24 ;  /* 0x000000ffff062224 */ /* 0x000fc600078e0018 */
[----:B------:R-:W3:Y:S04]  /*24f80*/  LDL R24, [R1+0x19d4] ;  /* 0x0019d40001187983 */ /* 0x000ee80000100800 */
[----:B--2---:R-:W2:Y:S04]  /*24f90*/  @P2 LDG.E.U16 R37, desc[UR12][R6.64] ;  /* 0x0000000c06252981 */ /* 0x004ea8000c1e1500 */
[----:B--2---:R0:W-:Y:S04]  /*24fa0*/  STL [R1+0x14], R37 ;  /* 0x0000142501007387 */ /* 0x0041e80000100800 */
[----:B0-----:R-:W2:Y:S04]  /*24fb0*/  LDL.LU R37, [R1+0x3ff8] ;  /* 0x003ff80001257983 */ /* 0x001ea80000300800 */
[----:B------:R-:W2:Y:S04]  /*24fc0*/  LDL R6, [R1+0x19e8] ;  /* 0x0019e80001067983 */ /* 0x000ea80000100800 */
[----:B------:R-:W2:Y:S01]  /*24fd0*/  LDL R7, [R1+0x19ec] ;  /* 0x0019ec0001077983 */ /* 0x000ea20000100800 */
[----:B------:R-:W-:-:S02]  /*24fe0*/  PRMT R32, RZ, 0x7610, R32 ;  /* 0x00007610ff207816 */ /* 0x000fc40000000020 */
[----:B--2---:R-:W-:-:S04]  /*24ff0*/  @P0 LOP3.LUT R7, R7, R6, RZ, 0x3c, !PT ;  /* 0x0000000607070212 */ /* 0x004fc800078e3cff */
[----:B------:R-:W-:-:S04]  /*25000*/  @P0 LOP3.LUT R6, R7, R6, RZ, 0x3c, !PT ;  /* 0x0000000607060212 */ /* 0x000fc800078e3cff */
[----:B------:R-:W-:-:S05]  /*25010*/  @P0 LOP3.LUT R7, R7, R6, RZ, 0x3c, !PT ;  /* 0x0000000607070212 */ /* 0x000fca00078e3cff */
[----:B------:R0:W2:Y:S01]  /*25020*/  @P0 LDG.E.U16 R32, desc[UR12][R6.64] ;  /* 0x0000000c06200981 */ /* 0x0000a2000c1e1500 */
[----:B------:R-:W-:Y:S01]  /*25030*/  PRMT R22, RZ, 0x7610, R22 ;  /* 0x00007610ff167816 */ /* 0x000fe20000000016 */
[----:B0-----:R-:W-:Y:S02]  /*25040*/  @P0 IMAD.MOV.U32 R6, RZ, RZ, R25 ;  /* 0x000000ffff060224 */ /* 0x001fe400078e0019 */
[----:B------:R-:W-:-:S05]  /*25050*/  @P0 IMAD.MOV.U32 R7, RZ, RZ, R30 ;  /* 0x000000ffff070224 */ /* 0x000fca00078e001e */
[----:B------:R0:W3:Y:S04]  /*25060*/  @P0 LDG.E.U16 R22, desc[UR12][R6.64] ;  /* 0x0000000c06160981 */ /* 0x0000e8000c1e1500 */
[----:B--2---:R2:W-:Y:S04]  /*25070*/  STL [R1+0x298], R32 ;  /* 0x0002982001007387 */ /* 0x0045e80000100800 */
[----:B--2---:R-:W2:Y:S04]  /*25080*/  LDL.LU R32, [R1+0x3ff4] ;  /* 0x003ff40001207983 */ /* 0x004ea80000300800 */
[----:B------:R-:W0:Y:S04]  /*25090*/  LDL R6, [R1+0x19d8] ;  /* 0x0019d80001067983 */ /* 0x000e280000100800 */
[----:B------:R-:W0:Y:S01]  /*250a0*/  LDL R7, [R1+0x19dc] ;  /* 0x0019dc0001077983 */ /* 0x000e220000100800 */
[----:B------:R-:W-:-:S02]  /*250b0*/  ISETP.GT.AND P1, PT, R4, 0x58, PT ;  /* 0x000000580400780c */ /* 0x000fc40003f24270 */
[----:B------:R-:W-:Y:S01]  /*250c0*/  PRMT R21, RZ, 0x7610, R21 ;  /* 0x00007610ff157816 */ /* 0x000fe20000000015 */
[----:B------:R-:W2:Y:S04]  /*250d0*/  LDL R30, [R1+0x19c4] ;  /* 0x0019c400011e7983 */ /* 0x000ea80000100800 */
[----:B------:R-:W2:Y:S06]  /*250e0*/  LDL R25, [R1+0x19b8] ;  /* 0x0019b80001197983 */ /* 0x000eac0000100800 */
[----:B0-----:R-:W-:-:S04]  /*250f0*/  @P1 LOP3.LUT R7, R7, R6, RZ, 0x3c, !PT ;  /* 0x0000000607071212 */ /* 0x001fc800078e3cff */
[----:B------:R-:W-:-:S04]  /*25100*/  @P1 LOP3.LUT R6, R7, R6, RZ, 0x3c, !PT ;  /* 0x0000000607061212 */ /* 0x000fc800078e3cff */
[----:B------:R-:W-:-:S05]  /*25110*/  @P1 LOP3.LUT R7, R7, R6, RZ, 0x3c, !PT ;  /* 0x0000000607071212 */ /* 0x000fca00078e3cff */
[----:B------:R-:W2:Y:S04]  /*25120*/  @P1 LDG.E.U16 R21, desc[UR12][R6.64] ;  /* 0x0000000c06151981 */ /* 0x000ea8000c1e1500 */
[----:B---3--:R0:W-:Y:S04]  /*25130*/  STL [R1+0x294], R22 ;  /* 0x0002941601007387 */ /* 0x0081e80000100800 */
[----:B0-----:R-:W3:Y:S04]  /*25140*/  LDL R22, [R1+0x19bc] ;  /* 0x0019bc0001167983 */ /* 0x001ee80000100800 */
[----:B--2---:R0:W-:Y:S04]  /*25150*/  STL [R1+0x10], R21 ;  /* 0x0000101501007387 */ /* 0x0041e80000100800 */
[----:B0-----:R-:W2:Y:S04]  /*25160*/  LDL.LU R21, [R1+0x3ff0] ;  /* 0x003ff00001157983 */ /* 0x001ea80000300800 */
[----:B------:R-:W2:Y:S01]  /*25170*/  LDL R7, [R1+0x19d0] ;  /* 0x0019d00001077983 */ /* 0x000ea20000100800 */
[----:B------:R-:W-:Y:S01]  /*25180*/  PRMT R23, RZ, 0x7610, R23 ;  /* 0x00007610ff177816 */ /* 0x000fe20000000017 */
[----:B------:R-:W-:Y:S01]  /*25190*/  @P1 IMAD.MOV.U32 R6, RZ, RZ, R24 ;  /* 0x000000ffff061224 */ /* 0x000fe200078e0018 */
[----:B------:R-:W-:-:S02]  /*251a0*/  ISETP.GT.AND P2, PT, R4, 0x59, PT ;  /* 0x000000590400780c */ /* 0x000fc40003f44270 */
[----:B------:R-:W-:Y:S01]  /*251b0*/  PRMT R0, RZ, 0x7610, R0 ;  /* 0x00007610ff007816 */ /* 0x000fe20000000000 */
[----:B------:R-:W3:Y:S04]  /*251c0*/  LDL R24, [R1+0x19b0] ;  /* 0x0019b00001187983 */ /* 0x000ee80000100800 */
        /* <DEDUP_REMOVED lines=9> */
[----:B---3--:R-:W-:Y:S04]  /*25260*/  STL [R1+0x8], R0 ;  /* 0x0000080001007387 */ /* 0x008fe80000100800 */
[----:B------:R-:W3:Y:S01]  /*25270*/  LDL R7, [R1+0x19c0] ;  /* 0x0019c00001077983 */ /* 0x000ee20000100800 */
[----:B------:R-:W-:-:S02]  /*25280*/  ISETP.GT.AND P0, PT, R4, 0x5a, PT ;  /* 0x0000005a0400780c */ /* 0x000fc40003f04270 */
[----:B------:R-:W-:Y:S01]  /*25290*/  PRMT R26, RZ, 0x7610, R26 ;  /* 0x00007610ff1a7816 */ /* 0x000fe2000000001a */
[----:B------:R-:W-:Y:S01]  /*252a0*/  @P2 IMAD.MOV.U32 R6, RZ, RZ, R30 ;  /* 0x000000ffff062224 */ /* 0x000fe200078e001e */
[----:B------:R-:W-:-:S04]  /*252b0*/  PRMT R3, RZ, 0x7610, R3 ;  /* 0x00007610ff037816 */ /* 0x000fc80000000003 */
[----:B---3--:R0:W3:Y:S05]  /*252c0*/  @P2 LDG.E.U16 R26, desc[UR12][R6.64] ;  /* 0x0000000c061a2981 */ /* 0x0080ea000c1e1500 */
[----:B0-----:R-:W-:Y:S02]  /*252d0*/  @P0 IMAD.MOV.U32 R6, RZ, RZ, R22 ;  /* 0x000000ffff060224 */ /* 0x001fe400078e0016 */
[----:B------:R-:W-:-:S05]  /*252e0*/  @P0 IMAD.MOV.U32 R7, RZ, RZ, R25 ;  /* 0x000000ffff070224 */ /* 0x000fca00078e0019 */
[----:B------:R2:W4:Y:S01]  /*252f0*/  @P0 LDG.E.U16 R3, desc[UR12][R6.64] ;  /* 0x0000000c06030981 */ /* 0x000522000c1e1500 */
[----:B------:R-:W-:Y:S01]  /*25300*/  PRMT R61, RZ, 0x7610, R61 ;  /* 0x00007610ff3d7816 */ /* 0x000fe2000000003d */
[----:B--2---:R-:W-:Y:S02]  /*25310*/  @P0 IMAD.MOV.U32 R6, RZ, RZ, R23 ;  /* 0x000000ffff060224 */ /* 0x004fe400078e0017 */
[----:B------:R-:W-:-:S05]  /*25320*/  @P0 IMAD.MOV.U32 R7, RZ, RZ, R24 ;  /* 0x000000ffff070224 */ /* 0x000fca00078e0018 */
[----:B------:R-:W2:Y:S04]  /*25330*/  @P0 LDG.E.U16 R61, desc[UR12][R6.64] ;  /* 0x0000000c063d0981 */ /* 0x000ea8000c1e1500 */
[----:B---3--:R0:W-:Y:S04]  /*25340*/  STL [R1+0x4], R26 ;  /* 0x0000041a01007387 */ /* 0x0081e80000100800 */
[----:B------:R-:W3:Y:S04]  /*25350*/  LDL R25, [R1+0x19a4] ;  /* 0x0019a40001197983 */ /* 0x000ee80000100800 */
[----:B------:R-:W3:Y:S04]  /*25360*/  LDL R30, [R1+0x1998] ;  /* 0x00199800011e7983 */ /* 0x000ee80000100800 */
[----:B------:R-:W3:Y:S04]  /*25370*/  LDL R22, [R1+0x199c] ;  /* 0x00199c0001167983 */ /* 0x000ee80000100800 */
[----:B0-----:R-:W3:Y:S04]  /*25380*/  LDL R26, [R1+0x19a0] ;  /* 0x0019a000011a7983 */ /* 0x001ee80000100800 */
[----:B----4-:R0:W-:Y:S04]  /*25390*/  STL [R1+0x3f78], R3 ;  /* 0x003f780301007387 */ /* 0x0101e80000100800 */
[----:B------:R-:W4:Y:S04]  /*253a0*/  LDL R6, [R1+0x19a8] ;  /* 0x0019a80001067983 */ /* 0x000f280000100800 */
[----:B------:R-:W4:Y:S04]  /*253b0*/  LDL R7, [R1+0x19ac] ;  /* 0x0019ac0001077983 */ /* 0x000f280000100800 */
[----:B------:R-:W3:Y:S04]  /*253c0*/  LDL R24, [R1+0x1990] ;  /* 0x0019900001187983 */ /* 0x000ee80000100800 */
[----:B------:R-:W3:Y:S01]  /*253d0*/  LDL R23, [R1+0x1994] ;  /* 0x0019940001177983 */ /* 0x000ee20000100800 */
[----:B------:R-:W-:-:S02]  /*253e0*/  ISETP.GT.AND P1, PT, R4, 0x5b, PT ;  /* 0x0000005b0400780c */ /* 0x000fc40003f24270 */
[----:B------:R-:W-:Y:S02]  /*253f0*/  PRMT R31, RZ, 0x7610, R31 ;  /* 0x00007610ff1f7816 */ /* 0x000fe4000000001f */
[----:B------:R-:W-:Y:S02]  /*25400*/  ISETP.GT.AND P2, PT, R4, 0x5c, PT ;  /* 0x0000005c0400780c */ /* 0x000fe40003f44270 */
[----:B0-----:R-:W-:Y:S02]  /*25410*/  PRMT R3, RZ, 0x7610, R3 ;  /* 0x00007610ff037816 */ /* 0x001fe40000000003 */
[----:B------:R-:W-:Y:S02]  /*25420*/  PRMT R60, RZ, 0x7610, R60 ;  /* 0x00007610ff3c7816 */ /* 0x000fe4000000003c */
[----:B------:R-:W-:Y:S01]  /*25430*/  PRMT R59, RZ, 0x7610, R59 ;  /* 0x00007610ff3b7816 */ /* 0x000fe2000000003b */
[----:B--2---:R-:W-:Y:S02]  /*25440*/  STL [R1+0x3f7c], R61 ;  /* 0x003f7c3d01007387 */ /* 0x004fe40000100800 */
[----:B----4-:R-:W-:-:S04]  /*25450*/  @P1 LOP3.LUT R7, R7, R6, RZ, 0x3c, !PT ;  /* 0x0000000607071212 */ /* 0x010fc800078e3cff */
[----:B------:R-:W-:-:S04]  /*25460*/  @P1 LOP3.LUT R6, R7, R6, RZ, 0x3c, !PT ;  /* 0x0000000607061212 */ /* 0x000fc800078e3cff */
[----:B------:R-:W-:-:S05]  /*25470*/  @P1 LOP3.LUT R7, R7, R6, RZ, 0x3c, !PT ;  /* 0x0000000607071212 */ /* 0x000fca00078e3cff */
[----:B------:R3:W2:Y:S02]  /*25480*/  @P1 LDG.E.U16 R31, desc[UR12][R6.64] ;  /* 0x0000000c061f1981 */ /* 0x0006a4000c1e1500 */
[----:B---3--:R-:W-:Y:S02]  /*25490*/  @P1 IMAD.MOV.U32 R6, RZ, RZ, R25 ;  /* 0x000000ffff061224 */ /* 0x008fe400078e0019 */
[----:B------:R-:W-:Y:S01]  /*254a0*/  @P1 IMAD.MOV.U32 R7, RZ, RZ, R26 ;  /* 0x000000ffff071224 */ /* 0x000fe200078e001a */
[----:B------:R-:W3:Y:S04]  /*254b0*/  LDL R25, [R1+0x198c] ;  /* 0x00198c0001197983 */ /* 0x000ee80000100800 */
[----:B------:R-:W4:Y:S04]  /*254c0*/  LDL R26, [R1+0x1988] ;  /* 0x00198800011a7983 */ /* 0x000f280000100800 */
[----:B------:R0:W2:Y:S02]  /*254d0*/  @P1 LDG.E.U16 R3, desc[UR12][R6.64] ;  /* 0x0000000c06031981 */ /* 0x0000a4000c1e1500 */
[----:B0-----:R-:W-:-:S02]  /*254e0*/  @P2 IMAD.MOV.U32 R6, RZ, RZ, R22 ;  /* 0x000000ffff062224 */ /* 0x001fc400078e0016 */
[----:B------:R-:W-:Y:S01]  /*254f0*/  @P2 IMAD.MOV.U32 R7, RZ, RZ, R30 ;  /* 0x000000ffff072224 */ /* 0x000fe200078e001e */
[----:B------:R-:W3:Y:S04]  /*25500*/  LDL R22, [R1+0x1980] ;  /* 0x0019800001167983 */ /* 0x000ee80000100800 */
[----:B------:R0:W3:Y:S02]  /*25510*/  @P2 LDG.E.U16 R60, desc[UR12][R6.64] ;  /* 0x0000000c063c2981 */ /* 0x0000e4000c1e1500 */
[----:B0-----:R-:W-:Y:S01]  /*25520*/  @P2 IMAD.MOV.U32 R6, RZ, RZ, R23 ;  /* 0x000000ffff062224 */ /* 0x001fe200078e0017 */
[----:B------:R-:W-:-:S05]  /*25530*/  @P2 MOV R7, R24 ;  /* 0x0000001800072202 */ /* 0x000fca0000000f00 */
[----:B------:R0:W4:Y:S01]  /*25540*/  @P2 LDG.E.U16 R59, desc[UR12][R6.64] ;  /* 0x0000000c063b2981 */ /* 0x000122000c1e1500 */
[----:B------:R-:W-:Y:S02]  /*25550*/  ISETP.GT.AND P0, PT, R4, 0x5d, PT ;  /* 0x0000005d0400780c */ /* 0x000fe40003f04270 */
[----:B------:R-:W-:Y:S01]  /*25560*/  PRMT R58, RZ, 0x7610, R58 ;  /* 0x00007610ff3a7816 */ /* 0x000fe2000000003a */
[----:B--2---:R2:W-:Y:S04]  /*25570*/  STL [R1+0x28c], R3 ;  /* 0x00028c0301007387 */ /* 0x0045e80000100800 */
[----:B--2---:R-:W2:Y:S04]  /*25580*/  LDL R3, [R1+0x1984] ;  /* 0x0019840001037983 */ /* 0x004ea80000100800 */
[----:B---3--:R-:W-:Y:S04]  /*25590*/  STL [R1+0x3fd4], R60 ;  /* 0x003fd43c01007387 */ /* 0x008fe80000100800 */
[----:B------:R-:W3:Y:S04]  /*255a0*/  LDL R24, [R1+0x1978] ;  /* 0x0019780001187983 */ /* 0x000ee80000100800 */
[----:B------:R-:W3:Y:S01]  /*255b0*/  LDL R23, [R1+0x197c] ;  /* 0x00197c0001177983 */ /* 0x000ee20000100800 */
[----:B0-----:R-:W-:-:S02]  /*255c0*/  @P0 IMAD.MOV.U32 R6, RZ, RZ, R25 ;  /* 0x000000ffff060224 */ /* 0x001fc400078e0019 */
[----:B----4-:R-:W-:-:S05]  /*255d0*/  @P0 IMAD.MOV.U32 R7, RZ, RZ, R26 ;  /* 0x000000ffff070224 */ /* 0x010fca00078e001a */
[----:B------:R0:W4:Y:S04]  /*255e0*/  @P0 LDG.E.U16 R58, desc[UR12][R6.64] ;  /* 0x0000000c063a0981 */ /* 0x000128000c1e1500 */
[----:B------:R-:W-:Y:S04]  /*255f0*/  STL [R1+0x3fd8], R59 ;  /* 0x003fd83b01007387 */ /* 0x000fe80000100800 */
[----:B------:R1:W-:Y:S04]  /*25600*/  STL [R1+0x290], R31 ;  /* 0x0002901f01007387 */ /* 0x0003e80000100800 */
[----:B------:R-:W4:Y:S04]  /*25610*/  LDL R30, [R1+0x1974] ;  /* 0x00197400011e7983 */ /* 0x000f280000100800 */
[----:B-1----:R-:W4:Y:S01]  /*25620*/  LDL R31, [R1+0x1970] ;  /* 0x00197000011f7983 */ /* 0x002f220000100800 */
[----:B------:R-:W-:-:S02]  /*25630*/  PRMT R57, RZ, 0x7610, R57 ;  /* 0x00007610ff397816 */ /* 0x000fc40000000039 */
[----:B------:R-:W-:Y:S01]  /*25640*/  ISETP.GT.AND P1, PT, R4, 0x5e, PT ;  /* 0x0000005e0400780c */ /* 0x000fe20003f24270 */
[----:B0-----:R-:W-:Y:S01]  /*25650*/  @P0 IMAD.MOV.U32 R7, RZ, RZ, R22 ;  /* 0x000000ffff070224 */ /* 0x001fe200078e0016 */
[----:B------:R-:W-:Y:S02]  /*25660*/  PRMT R56, RZ, 0x7610, R56 ;  /* 0x00007610ff387816 */ /* 0x000fe40000000038 */
[----:B------:R-:W-:Y:S01]  /*25670*/  PRMT R55, RZ, 0x7610, R55 ;  /* 0x00007610ff377816 */ /* 0x000fe20000000037 */
[----:B--2---:R-:W-:-:S05]  /*25680*/  @P0 IMAD.MOV.U32 R6, RZ, RZ, R3 ;  /* 0x000000ffff060224 */ /* 0x004fca00078e0003 */
[----:B------:R3:W2:Y:S03]  /*25690*/  @P0 LDG.E.U16 R57, desc[UR12][R6.64] ;  /* 0x0000000c06390981 */ /* 0x0006a6000c1e1500 */
[----:B---3--:R-:W-:Y:S02]  /*256a0*/  @P1 IMAD.MOV.U32 R6, RZ, RZ, R23 ;  /* 0x000000ffff061224 */ /* 0x008fe400078e0017 */
[----:B------:R-:W-:-:S05]  /*256b0*/  @P1 IMAD.MOV.U32 R7, RZ, RZ, R24 ;  /* 0x000000ffff071224 */ /* 0x000fca00078e0018 */
[----:B------:R0:W3:Y:S04]  /*256c0*/  @P1 LDG.E.U16 R56, desc[UR12][R6.64] ;  /* 0x0000000c06381981 */ /* 0x0000e8000c1e1500 */
[----:B----4-:R-:W-:Y:S04]  /*256d0*/  STL [R1+0x3fd0], R58 ;  /* 0x003fd03a01007387 */ /* 0x010fe80000100800 */
[----:B------:R-:W4:Y:S04]  /*256e0*/  LDL R22, [R1+0x1968] ;  /* 0x0019680001167983 */ /* 0x000f280000100800 */
[----:B------:R-:W4:Y:S01]  /*256f0*/  LDL R3, [R1+0x196c] ;  /* 0x00196c0001037983 */ /* 0x000f220000100800 */
[----:B0-----:R-:W-:-:S02]  /*25700*/  @P1 IMAD.MOV.U32 R6, RZ, RZ, R30 ;  /* 0x000000ffff061224 */ /* 0x001fc400078e001e */
[----:B------:R-:W-:-:S05]  /*25710*/  @P1 IMAD.MOV.U32 R7, RZ, RZ, R31 ;  /* 0x000000ffff071224 */ /* 0x000fca00078e001f */
[----:B------:R4:W4:Y:S01]  /*25720*/  @P1 LDG.E.U16 R55, desc[UR12][R6.64] ;  /* 0x0000000c06371981 */ /* 0x000922000c1e1500 */
[----:B------:R-:W-:-:S03]  /*25730*/  ISETP.GT.AND P2, PT, R4, 0x5f, PT ;  /* 0x0000005f0400780c */ /* 0x000fc60003f44270 */
[----:B--2---:R-:W-:Y:S04]  /*25740*/  STL [R1+0x3fdc], R57 ;  /* 0x003fdc3901007387 */ /* 0x004fe80000100800 */
[----:B------:R-:W2:Y:S04]  /*25750*/  LDL R25, [R1+0x1960] ;  /* 0x0019600001197983 */ /* 0x000ea80000100800 */
[----:B------:R-:W2:Y:S04]  /*25760*/  LDL R24, [R1+0x1964] ;  /* 0x0019640001187983 */ /* 0x000ea80000100800 */
[----:B------:R-:W2:Y:S04]  /*25770*/  LDL R26, [R1+0x1958] ;  /* 0x00195800011a7983 */ /* 0x000ea80000100800 */
[----:B------:R-:W2:Y:S04]  /*25780*/  LDL R23, [R1+0x195c] ;  /* 0x00195c0001177983 */ /* 0x000ea80000100800 */
[----:B---3--:R-:W-:Y:S01]  /*25790*/  STL [R1+0x3f80], R56 ;  /* 0x003f803801007387 */ /* 0x008fe20000100800 */
[----:B----4-:R-:W-:-:S02]  /*257a0*/  @P2 IMAD.MOV.U32 R7, RZ, RZ, R22 ;  /* 0x000000ffff072224 */ /* 0x010fc400078e0016 */
[----:B------:R-:W-:Y:S01]  /*257b0*/  @P2 IMAD.MOV.U32 R6, RZ, RZ, R3 ;  /* 0x000000ffff062224 */ /* 0x000fe200078e0003 */
[----:B------:R-:W-:Y:S04]  /*257c0*/  STL [R1+0x3f84], R55 ;  /* 0x003f843701007387 */ /* 0x000fe80000100800 */
[----:B------:R-:W3:Y:S04]  /*257d0*/  LDL R22, [R1+0x1950] ;  /* 0x0019500001167983 */ /* 0x000ee80000100800 */
[----:B------:R-:W4:Y:S01]  /*257e0*/  LDL R3, [R1+0x1954] ;  /* 0x0019540001037983 */ /* 0x000f220000100800 */
[----:B------:R-:W-:-:S02]  /*257f0*/  ISETP.GT.AND P3, PT, R4, 0x60, PT ;  /* 0x000000600400780c */ /* 0x000fc40003f64270 */
[----:B------:R-:W-:Y:S02]  /*25800*/  PRMT R28, RZ, 0x7610, R28 ;  /* 0x00007610ff1c7816 */ /* 0x000fe4000000001c */
[----:B------:R-:W-:-:S04]  /*25810*/  PRMT R27, RZ, 0x7610, R27 ;  /* 0x00007610ff1b7816 */ /* 0x000fc8000000001b */
[----:B------:R2:W4:Y:S01]  /*25820*/  @P2 LDG.E.U16 R28, desc[UR12][R6.64] ;  /* 0x0000000c061c2981 */ /* 0x000522000c1e1500 */
[----:B------:R-:W-:Y:S02]  /*25830*/  PRMT R54, RZ, 0x7610, R54 ;  /* 0x00007610ff367816 */ /* 0x000fe40000000036 */
[----:B------:R-:W-:Y:S01]  /*25840*/  PRMT R53, RZ, 0x7610, R53 ;  /* 0x00007610ff357816 */ /* 0x000fe20000000035 */
[----:B--2---:R-:W-:Y:S02]  /*25850*/  @P2 IMAD.MOV.U32 R7, RZ, RZ, R25 ;  /* 0x000000ffff072224 */ /* 0x004fe400078e0019 */
[----:B------:R-:W-:Y:S01]  /*25860*/  @P2 IMAD.MOV.U32 R6, RZ, RZ, R24 ;  /* 0x000000ffff062224 */ /* 0x000fe200078e0018 */
[----:B------:R-:W2:Y:S04]  /*25870*/  LDL R25, [R1+0x1948] ;  /* 0x0019480001197983 */ /* 0x000ea80000100800 */
[----:B------:R-:W2:Y:S04]  /*25880*/  LDL R24, [R1+0x194c] ;  /* 0x00194c0001187983 */ /* 0x000ea80000100800 */
[----:B------:R0:W2:Y:S02]  /*25890*/  @P2 LDG.E.U16 R27, desc[UR12][R6.64] ;  /* 0x0000000c061b2981 */ /* 0x0000a4000c1e1500 */
[----:B0-----:R-:W-:-:S02]  /*258a0*/  @P3 IMAD.MOV.U32 R6, RZ, RZ, R23 ;  /* 0x000000ffff063224 */ /* 0x001fc400078e0017 */
[----:B------:R-:W-:Y:S01]  /*258b0*/  @P3 IMAD.MOV.U32 R7, RZ, RZ, R26 ;  /* 0x000000ffff073224 */ /* 0x000fe200078e001a */
[----:B------:R-:W2:Y:S04]  /*258c0*/  LDL R23, [R1+0x191c] ;  /* 0x00191c0001177983 */ /* 0x000ea80000100800 */
[----:B------:R-:W2:Y:S04]  /*258d0*/  LDL R26, [R1+0x1918] ;  /* 0x00191800011a7983 */ /* 0x000ea80000100800 */
[----:B------:R3:W2:Y:S02]  /*258e0*/  @P3 LDG.E.U16 R54, desc[UR12][R6.64] ;  /* 0x0000000c06363981 */ /* 0x0006a4000c1e1500 */
[----:B---3--:R-:W-:Y:S01]  /*258f0*/  @P3 MOV R7, R22 ;  /* 0x0000001600073202 */ /* 0x008fe20000000f00 */
[----:B----4-:R-:W-:-:S05]  /*25900*/  @P3 IMAD.MOV.U32 R6, RZ, RZ, R3 ;  /* 0x000000ffff063224 */ /* 0x010fca00078e0003 */
[----:B------:R2:W3:Y:S01]  /*25910*/  @P3 LDG.E.U16 R53, desc[UR12][R6.64] ;  /* 0x0000000c06353981 */ /* 0x0004e2000c1e1500 */
[C---:B------:R-:W-:Y:S02]  /*25920*/  ISETP.GT.AND P0, PT, R4.reuse, 0x61, PT ;  /* 0x000000610400780c */ /* 0x040fe40003f04270 */
[----:B------:R-:W-:Y:S02]  /*25930*/  ISETP.GT.AND P1, PT, R4, 0x64, PT ;  /* 0x000000640400780c */ /* 0x000fe40003f24270 */
[----:B------:R-:W-:Y:S02]  /*25940*/  PRMT R52, RZ, 0x7610, R52 ;  /* 0x00007610ff347816 */ /* 0x000fe40000000034 */
[----:B------:R-:W-:-:S07]  /*25950*/  PRMT R48, RZ, 0x7610, R48 ;  /* 0x00007610ff307816 */ /* 0x000fce0000000030 */
[----:B--2---:R-:W-:Y:S02]  /*25960*/  @P0 IMAD.MOV.U32 R7, RZ, RZ, R25 ;  /* 0x000000ffff070224 */ /* 0x004fe400078e0019 */
[----:B------:R-:W-:-:S05]  /*25970*/  @P0 IMAD.MOV.U32 R6, RZ, RZ, R24 ;  /* 0x000000ffff060224 */ /* 0x000fca00078e0018 */
[----:B------:R0:W2:Y:S02]  /*25980*/  @P0 LDG.E.U16 R52, desc[UR12][R6.64] ;  /* 0x0000000c06340981 */ /* 0x0000a4000c1e1500 */
[----:B0-----:R-:W-:Y:S02]  /*25990*/  @P1 IMAD.MOV.U32 R6, RZ, RZ, R23 ;  /* 0x000000ffff061224 */ /* 0x001fe400078e0017 */
[----:B------:R-:W-:Y:S01]  /*259a0*/  @P1 IMAD.MOV.U32 R7, RZ, RZ, R26 ;  /* 0x000000ffff071224 */ /* 0x000fe200078e001a */
[----:B------:R-:W-:Y:S04]  /*259b0*/  STL [R1+0x3fe0], R54 ;  /* 0x003fe03601007387 */ /* 0x000fe80000100800 */
[----:B------:R-:W4:Y:S04]  /*259c0*/  LDL R3, [R1+0x1914] ;  /* 0x0019140001037983 */ /* 0x000f280000100800 */
[----:B------:R-:W4:Y:S04]  /*259d0*/  LDL R22, [R1+0x1910] ;  /* 0x0019100001167983 */ /* 0x000f280000100800 */
[----:B------:R4:W4:Y:S04]  /*259e0*/  @P1 LDG.E.U16 R48, desc[UR12][R6.64] ;  /* 0x0000000c06301981 */ /* 0x000928000c1e1500 */
[----:B---3--:R-:W-:Y:S04]  /*259f0*/  STL [R1+0x3fe4], R53 ;  /* 0x003fe43501007387 */ /* 0x008fe80000100800 */
[----:B------:R0:W-:Y:S04]  /*25a00*/  STL [R1+0x288], R28 ;  /* 0x0002881c01007387 */ /* 0x0001e80000100800 */
[----:B0-----:R-:W3:Y:S04]  /*25a10*/  LDL R28, [R1+0x18d8] ;  /* 0x0018d800011c7983 */ /* 0x001ee80000100800 */
[----:B------:R0:W-:Y:S04]  /*25a20*/  STL [R1+0x284], R27 ;  /* 0x0002841b01007387 */ /* 0x0001e80000100800 */
[----:B------:R-:W3:Y:S04]  /*25a30*/  LDL R25, [R1+0x18d0] ;  /* 0x0018d00001197983 */ /* 0x000ee80000100800 */
[----:B------:R-:W3:Y:S04]  /*25a40*/  LDL R24, [R1+0x18d4] ;  /* 0x0018d40001187983 */ /* 0x000ee80000100800 */
[----:B0-----:R-:W3:Y:S01]  /*25a50*/  LDL R27, [R1+0x18dc] ;  /* 0x0018dc00011b7983 */ /* 0x001ee20000100800 */
[----:B------:R-:W-:-:S02]  /*25a60*/  ISETP.GT.AND P2, PT, R4, 0x68, PT ;  /* 0x000000680400780c */ /* 0x000fc40003f44270 */
[----:B------:R-:W-:Y:S02]  /*25a70*/  PRMT R47, RZ, 0x7610, R47 ;  /* 0x00007610ff2f7816 */ /* 0x000fe4000000002f */
[----:B------:R-:W-:Y:S01]  /*25a80*/  PRMT R42, RZ, 0x7610, R42 ;  /* 0x00007610ff2a7816 */ /* 0x000fe2000000002a */
[----:B--2---:R-:W-:Y:S04]  /*25a90*/  STL [R1+0x3fe8], R52 ;  /* 0x003fe83401007387 */ /* 0x004fe80000100800 */
[----:B------:R-:W2:Y:S04]  /*25aa0*/  LDL R26, [R1+0x1898] ;  /* 0x00189800011a7983 */ /* 0x000ea80000100800 */
[----:B------:R-:W2:Y:S01]  /*25ab0*/  LDL R23, [R1+0x189c] ;  /* 0x00189c0001177983 */ /* 0x000ea20000100800 */
[----:B----4-:R-:W-:-:S03]  /*25ac0*/  @P1 IMAD.MOV.U32 R6, RZ, RZ, R3 ;  /* 0x000000ffff061224 */ /* 0x010fc600078e0003 */
[----:B------:R-:W-:Y:S04]  /*25ad0*/  STL [R1+0x3fec], R48 ;  /* 0x003fec3001007387 */ /* 0x000fe80000100800 */
[----:B------:R-:W4:Y:S01]  /*25ae0*/  LDL R3, [R1+0x1894] ;  /* 0x0018940001037983 */ /* 0x000f220000100800 */
[----:B------:R-:W-:-:S03]  /*25af0*/  @P1 IMAD.MOV.U32 R7, RZ, RZ, R22 ;  /* 0x000000ffff071224 */ /* 0x000fc600078e0016 */
[----:B------:R-:W4:Y:S04]  /*25b00*/  LDL R22, [R1+0x1890] ;  /* 0x0018900001167983 */ /* 0x000f280000100800 */
[----:B------:R3:W4:Y:S02]  /*25b10*/  @P1 LDG.E.U16 R47, desc[UR12][R6.64] ;  /* 0x0000000c062f1981 */ /* 0x000724000c1e1500 */
[----:B---3--:R-:W-:Y:S02]  /*25b20*/  @P2 IMAD.MOV.U32 R7, RZ, RZ, R28 ;  /* 0x000000ffff072224 */ /* 0x008fe400078e001c */
[----:B------:R-:W3:Y:S01]  /*25b30*/  LDL R28, [R1+0x1858] ;  /* 0x00185800011c7983 */ /* 0x000ee20000100800 */
[----:B------:R-:W-:-:S03]  /*25b40*/  @P2 IMAD.MOV.U32 R6, RZ, RZ, R27 ;  /* 0x000000ffff062224 */ /* 0x000fc600078e001b */
[----:B------:R-:W3:Y:S04]  /*25b50*/  LDL R27, [R1+0x185c] ;  /* 0x00185c00011b7983 */ /* 0x000ee80000100800 */
[----:B------:R0:W3:Y:S02]  /*25b60*/  @P2 LDG.E.U16 R42, desc[UR12][R6.64] ;  /* 0x0000000c062a2981 */ /* 0x0000e4000c1e1500 */
[----:B0-----:R-:W-:Y:S02]  /*25b70*/  @P2 IMAD.MOV.U32 R6, RZ, RZ, R24 ;  /* 0x000000ffff062224 */ /* 0x001fe400078e0018 */
[----:B------:R-:W-:Y:S01]  /*25b80*/  @P2 IMAD.MOV.U32 R7, RZ, RZ, R25 ;  /* 0x000000ffff072224 */ /* 0x000fe200078e0019 */
[----:B------:R-:W3:Y:S04]  /*25b90*/  LDL R24, [R1+0x1854] ;  /* 0x0018540001187983 */ /* 0x000ee80000100800 */
[----:B------:R-:W3:Y:S01]  /*25ba0*/  LDL R25, [R1+0x1850] ;  /* 0x0018500001197983 */ /* 0x000ee20000100800 */
[----:B------:R-:W-:-:S02]  /*25bb0*/  ISETP.GT.AND P3, PT, R4, 0x6c, PT ;  /* 0x0000006c0400780c */ /* 0x000fc40003f64270 */
[----:B------:R-:W-:Y:S02]  /*25bc0*/  PRMT R41, RZ, 0x7610, R41 ;  /* 0x00007610ff297816 */ /* 0x000fe40000000029 */
[----:B------:R-:W-:-:S04]  /*25bd0*/  PRMT R36, RZ, 0x7610, R36 ;  /* 0x00007610ff247816 */ /* 0x000fc80000000024 */
[----:B------:R2:W3:Y:S01]  /*25be0*/  @P2 LDG.E.U16 R41, desc[UR12][R6.64] ;  /* 0x0000000c06292981 */ /* 0x0004e2000c1e1500 */
[----:B------:R-:W-:Y:S02]  /*25bf0*/  ISETP.GT.AND P1, PT, R4, 0x70, PT ;  /* 0x000000700400780c */ /* 0x000fe40003f24270 */
[----:B------:R-:W-:Y:S02]  /*25c00*/  PRMT R35, RZ, 0x7610, R35 ;  /* 0x00007610ff237816 */ /* 0x000fe40000000023 */
[----:B------:R-:W-:Y:S01]  /*25c10*/  PRMT R20, RZ, 0x7610, R20 ;  /* 0x00007610ff147816 */ /* 0x000fe20000000014 */
[----:B--2---:R-:W-:Y:S02]  /*25c20*/  @P3 IMAD.MOV.U32 R7, RZ, RZ, R26 ;  /* 0x000000ffff073224 */ /* 0x004fe400078e001a */
[----:B------:R-:W-:Y:S01]  /*25c30*/  @P3 IMAD.MOV.U32 R6, RZ, RZ, R23 ;  /* 0x000000ffff063224 */ /* 0x000fe200078e0017 */
[----:B------:R-:W2:Y:S04]  /*25c40*/  LDL R26, [R1+0x1818] ;  /* 0x00181800011a7983 */ /* 0x000ea80000100800 */
[----:B------:R-:W2:Y:S04]  /*25c50*/  LDL R23, [R1+0x1810] ;  /* 0x0018100001177983 */ /* 0x000ea80000100800 */
[----:B------:R4:W2:Y:S02]  /*25c60*/  @P3 LDG.E.U16 R36, desc[UR12][R6.64] ;  /* 0x0000000c06243981 */ /* 0x0008a4000c1e1500 */
[----:B----4-:R-:W-:-:S02]  /*25c70*/  @P3 IMAD.MOV.U32 R6, RZ, RZ, R3 ;  /* 0x000000ffff063224 */ /* 0x010fc400078e0003 */
[----:B------:R-:W4:Y:S01]  /*25c80*/  LDL R3, [R1+0x181c] ;  /* 0x00181c0001037983 */ /* 0x000f220000100800 */
[----:B------:R-:W-:-:S03]  /*25c90*/  @P3 IMAD.MOV.U32 R7, RZ, RZ, R22 ;  /* 0x000000ffff073224 */ /* 0x000fc600078e0016 */
[----:B------:R-:W4:Y:S04]  /*25ca0*/  LDL R22, [R1+0x1814] ;  /* 0x0018140001167983 */ /* 0x000f280000100800 */
[----:B------:R3:W4:Y:S02]  /*25cb0*/  @P3 LDG.E.U16 R35, desc[UR12][R6.64] ;  /* 0x0000000c06233981 */ /* 0x000724000c1e1500 */
[----:B---3--:R-:W-:Y:S02]  /*25cc0*/  @P1 MOV R7, R28 ;  /* 0x0000001c00071202 */ /* 0x008fe40000000f00 */
        /* <DEDUP_REMOVED lines=10> */
[----:B------:R-:W-:Y:S02]  /*25d70*/  ISETP.GT.AND P3, PT, R4, 0x78, PT ;  /* 0x000000780400780c */ /* 0x000fe40003f64270 */
[----:B------:R-:W-:Y:S02]  /*25d80*/  PRMT R18, RZ, 0x7610, R18 ;  /* 0x00007610ff127816 */ /* 0x000fe40000000012 */
[----:B------:R2:W3:Y:S01]  /*25d90*/  @P1 LDG.E.U16 R19, desc[UR12][R6.64] ;  /* 0x0000000c06131981 */ /* 0x0004e2000c1e1500 */
[----:B------:R-:W-:Y:S02]  /*25da0*/  PRMT R17, RZ, 0x7610, R17 ;  /* 0x00007610ff117816 */ /* 0x000fe40000000011 */
[----:B------:R-:W-:Y:S02]  /*25db0*/  PRMT R16, RZ, 0x7610, R16 ;  /* 0x00007610ff107816 */ /* 0x000fe40000000010 */
[----:B--2---:R-:W-:-:S02]  /*25dc0*/  @P2 IMAD.MOV.U32 R7, RZ, RZ, R26 ;  /* 0x000000ffff072224 */ /* 0x004fc400078e001a */
[----:B------:R-:W2:Y:S01]  /*25dd0*/  LDL R26, [R1+0x1798] ;  /* 0x00179800011a7983 */ /* 0x000ea20000100800 */
[----:B----4-:R-:W-:-:S03]  /*25de0*/  @P2 IMAD.MOV.U32 R6, RZ, RZ, R3 ;  /* 0x000000ffff062224 */ /* 0x010fc600078e0003 */
[----:B------:R-:W4:Y:S04]  /*25df0*/  LDL R3, [R1+0x179c] ;  /* 0x00179c0001037983 */ /* 0x000f280000100800 */
[----:B------:R0:W4:Y:S02]  /*25e00*/  @P2 LDG.E.U16 R18, desc[UR12][R6.64] ;  /* 0x0000000c06122981 */ /* 0x000124000c1e1500 */
[----:B0-----:R-:W-:Y:S02]  /*25e10*/  @P2 IMAD.MOV.U32 R6, RZ, RZ, R22 ;  /* 0x000000ffff062224 */ /* 0x001fe400078e0016 */
[----:B------:R-:W-:Y:S01]  /*25e20*/  @P2 IMAD.MOV.U32 R7, RZ, RZ, R23 ;  /* 0x000000ffff072224 */ /* 0x000fe200078e0017 */
[----:B------:R-:W4:Y:S04]  /*25e30*/  LDL R22, [R1+0x1794] ;  /* 0x0017940001167983 */ /* 0x000f280000100800 */
[----:B------:R-:W4:Y:S04]  /*25e40*/  LDL R23, [R1+0x1790] ;  /* 0x0017900001177983 */ /* 0x000f280000100800 */
[----:B------:R3:W4:Y:S02]  /*25e50*/  @P2 LDG.E.U16 R17, desc[UR12][R6.64] ;  /* 0x0000000c06112981 */ /* 0x000724000c1e1500 */
[----:B---3--:R-:W-:-:S02]  /*25e60*/  @P3 IMAD.MOV.U32 R7, RZ, RZ, R28 ;  /* 0x000000ffff073224 */ /* 0x008fc400078e001c */
        /* <DEDUP_REMOVED lines=12> */
[----:B------:R-:W-:Y:S02]  /*25f30*/  PRMT R13, RZ, 0x7610, R13 ;  /* 0x00007610ff0d7816 */ /* 0x000fe4000000000d */
[----:B------:R-:W-:Y:S02]  /*25f40*/  ISETP.GT.AND P2, PT, R4, 0x62, PT ;  /* 0x000000620400780c */ /* 0x000fe40003f44270 */
[----:B------:R-:W-:Y:S02]  /*25f50*/  PRMT R51, RZ, 0x7610, R51 ;  /* 0x00007610ff337816 */ /* 0x000fe40000000033 */
[----:B------:R-:W-:Y:S01]  /*25f60*/  PRMT R50, RZ, 0x7610, R50 ;  /* 0x00007610ff327816 */ /* 0x000fe20000000032 */
[----:B--2---:R-:W-:Y:S02]  /*25f70*/  @P1 IMAD.MOV.U32 R7, RZ, RZ, R26 ;  /* 0x000000ffff071224 */ /* 0x004fe400078e001a */
[----:B------:R-:W2:Y:S01]  /*25f80*/  LDL R26, [R1+0x1930] ;  /* 0x00193000011a7983 */ /* 0x000ea20000100800 */
[----:B----4-:R-:W-:-:S03]  /*25f90*/  @P1 IMAD.MOV.U32 R6, RZ, RZ, R3 ;  /* 0x000000ffff061224 */ /* 0x010fc600078e0003 */
[----:B------:R-:W4:Y:S04]  /*25fa0*/  LDL R3, [R1+0x1934] ;  /* 0x0019340001037983 */ /* 0x000f280000100800 */
[----:B------:R0:W4:Y:S02]  /*25fb0*/  @P1 LDG.E.U16 R14, desc[UR12][R6.64] ;  /* 0x0000000c060e1981 */ /* 0x000124000c1e1500 */
[----:B0-----:R-:W-:Y:S02]  /*25fc0*/  @P1 IMAD.MOV.U32 R6, RZ, RZ, R22 ;  /* 0x000000ffff061224 */ /* 0x001fe400078e0016 */
[----:B------:R-:W-:Y:S01]  /*25fd0*/  @P1 IMAD.MOV.U32 R7, RZ, RZ, R23 ;  /* 0x000000ffff071224 */ /* 0x000fe200078e0017 */
[----:B------:R-:W-:Y:S01]  /*25fe0*/  PRMT R49, RZ, 0x7610, R49 ;  /* 0x00007610ff317816 */ /* 0x000fe20000000031 */
[----:B------:R-:W4:Y:S04]  /*25ff0*/  LDL R23, [R1+0x1928] ;  /* 0x0019280001177983 */ /* 0x000f280000100800 */
[----:B------:R3:W4:Y:S04]  /*26000*/  @P1 LDG.E.U16 R13, desc[UR12][R6.64] ;  /* 0x0000000c060d1981 */ /* 0x000728000c1e1500 */
[----:B------:R-:W4:Y:S01]  /*26010*/  LDL R22, [R1+0x192c] ;  /* 0x00192c0001167983 */ /* 0x000f220000100800 */
[----:B---3--:R-:W-:Y:S01]  /*26020*/  @P0 MOV R7, R28 ;  /* 0x0000001c00070202 */ /* 0x008fe20000000f00 */
[----:B------:R-:W-:-:S05]  /*26030*/  @P0 IMAD.MOV.U32 R6, RZ, RZ, R27 ;  /* 0x000000ffff060224 */ /* 0x000fca00078e001b */
[----:B------:R0:W3:Y:S02]  /*26040*/  @P0 LDG.E.U16 R51, desc[UR12][R6.64] ;  /* 0x0000000c06330981 */ /* 0x0000e4000c1e1500 */
[----:B0-----:R-:W-:Y:S02]  /*26050*/  @P2 IMAD.MOV.U32 R6, RZ, RZ, R24 ;  /* 0x000000ffff062224 */ /* 0x001fe400078e0018 */
[----:B------:R-:W-:Y:S01]  /*26060*/  @P2 IMAD.MOV.U32 R7, RZ, RZ, R25 ;  /* 0x000000ffff072224 */ /* 0x000fe200078e0019 */
[----:B------:R-:W3:Y:S04]  /*26070*/  LDL R24, [R1+0x190c] ;  /* 0x00190c0001187983 */ /* 0x000ee80000100800 */
[----:B------:R-:W3:Y:S04]  /*26080*/  LDL R25, [R1+0x1908] ;  /* 0x0019080001197983 */ /* 0x000ee80000100800 */
[----:B------:R2:W3:Y:S02]  /*26090*/  @P2 LDG.E.U16 R50, desc[UR12][R6.64] ;  /* 0x0000000c06322981 */ /* 0x0004e4000c1e1500 */
[----:B--2---:R-:W-:-:S02]  /*260a0*/  @P2 IMAD.MOV.U32 R7, RZ, RZ, R26 ;  /* 0x000000ffff072224 */ /* 0x004fc400078e001a */
[----:B----4-:R-:W-:-:S05]  /*260b0*/  @P2 IMAD.MOV.U32 R6, RZ, RZ, R3 ;  /* 0x000000ffff062224 */ /* 0x010fca00078e0003 */
[----:B------:R0:W2:Y:S04]  /*260c0*/  @P2 LDG.E.U16 R49, desc[UR12][R6.64] ;  /* 0x0000000c06312981 */ /* 0x0000a8000c1e1500 */
[----:B---3--:R-:W-:Y:S04]  /*260d0*/  STL [R1+0x3f88], R50 ;  /* 0x003f883201007387 */ /* 0x008fe80000100800 */
[----:B------:R-:W3:Y:S04]  /*260e0*/  LDL R26, [R1+0x1900] ;  /* 0x00190000011a7983 */ /* 0x000ee80000100800 */
[----:B------:R-:W4:Y:S01]  /*260f0*/  LDL R3, [R1+0x1904] ;  /* 0x0019040001037983 */ /* 0x000f220000100800 */
[----:B------:R-:W-:-:S02]  /*26100*/  ISETP.GT.AND P1, PT, R4, 0x63, PT ;  /* 0x000000630400780c */ /* 0x000fc40003f24270 */
[----:B------:R-:W-:Y:S02]  /*26110*/  ISETP.GT.AND P3, PT, R4, 0x65, PT ;  /* 0x000000650400780c */ /* 0x000fe40003f64270 */
[----:B------:R-:W-:-:S09]  /*26120*/  PRMT R29, RZ, 0x7610, R29 ;  /* 0x00007610ff1d7816 */ /* 0x000fd2000000001d */
[----:B0-----:R-:W-:Y:S02]  /*26130*/  @P1 IMAD.MOV.U32 R6, RZ, RZ, R22 ;  /* 0x000000ffff061224 */ /* 0x001fe400078e0016 */
[----:B------:R-:W-:Y:S01]  /*26140*/  @P1 IMAD.MOV.U32 R7, RZ, RZ, R23 ;  /* 0x000000ffff071224 */ /* 0x000fe200078e0017 */
[----:B------:R-:W-:-:S04]  /*26150*/  PRMT R46, RZ, 0x7610, R46 ;  /* 0x00007610ff2e7816 */ /* 0x000fc8000000002e */
[----:B------:R0:W4:Y:S02]  /*26160*/  @P1 LDG.E.U16 R29, desc[UR12][R6.64] ;  /* 0x0000000c061d1981 */ /* 0x000124000c1e1500 */
[----:B0-----:R-:W-:Y:S02]  /*26170*/  @P3 IMAD.MOV.U32 R6, RZ, RZ, R24 ;  /* 0x000000ffff063224 */ /* 0x001fe400078e0018 */
[----:B------:R-:W-:-:S05]  /*26180*/  @P3 IMAD.MOV.U32 R7, RZ, RZ, R25 ;  /* 0x000000ffff073224 */ /* 0x000fca00078e0019 */
[----:B------:R3:W4:Y:S04]  /*26190*/  @P3 LDG.E.U16 R46, desc[UR12][R6.64] ;  /* 0x0000000c062e3981 */ /* 0x000728000c1e1500 */
[----:B--2---:R-:W-:Y:S04]  /*261a0*/  STL [R1+0x3f8c], R49 ;  /* 0x003f8c3101007387 */ /* 0x004fe80000100800 */
[----:B------:R-:W2:Y:S04]  /*261b0*/  LDL R23, [R1+0x18c8] ;  /* 0x0018c80001177983 */ /* 0x000ea80000100800 */
[----:B------:R-:W2:Y:S04]  /*261c0*/  LDL R22, [R1+0x18cc] ;  /* 0x0018cc0001167983 */ /* 0x000ea80000100800 */
[----:B------:R-:W2:Y:S04]  /*261d0*/  LDL R28, [R1+0x18c0] ;  /* 0x0018c000011c7983 */ /* 0x000ea80000100800 */
[----:B------:R-:W2:Y:S04]  /*261e0*/  LDL R27, [R1+0x18c4] ;  /* 0x0018c400011b7983 */ /* 0x000ea80000100800 */
[----:B------:R-:W2:Y:S04]  /*261f0*/  LDL R25, [R1+0x1888] ;  /* 0x0018880001197983 */ /* 0x000ea80000100800 */
[----:B------:R-:W2:Y:S01]  /*26200*/  LDL R24, [R1+0x188c] ;  /* 0x00188c0001187983 */ /* 0x000ea20000100800 */
[----:B---3--:R-:W-:-:S02]  /*26210*/  @P3 IMAD.MOV.U32 R7, RZ, RZ, R26 ;  /* 0x000000ffff073224 */ /* 0x008fc400078e001a */
[----:B----4-:R-:W-:Y:S01]  /*26220*/  @P3 IMAD.MOV.U32 R6, RZ, RZ, R3 ;  /* 0x000000ffff063224 */ /* 0x010fe200078e0003 */
[----:B------:R-:W3:Y:S04]  /*26230*/  LDL R26, [R1+0x1880] ;  /* 0x00188000011a7983 */ /* 0x000ee80000100800 */
[----:B------:R-:W4:Y:S01]  /*26240*/  LDL R3, [R1+0x1884] ;  /* 0x0018840001037983 */ /* 0x000f220000100800 */
[C---:B------:R-:W-:Y:S02]  /*26250*/  ISETP.GT.AND P0, PT, R4.reuse, 0x69, PT ;  /* 0x000000690400780c */ /* 0x040fe40003f04270 */
[----:B------:R-:W-:Y:S02]  /*26260*/  PRMT R45, RZ, 0x7610, R45 ;  /* 0x00007610ff2d7816 */ /* 0x000fe4000000002d */
[----:B------:R-:W-:-:S02]  /*26270*/  ISETP.GT.AND P2, PT, R4, 0x6d, PT ;  /* 0x0000006d0400780c */ /* 0x000fc40003f44270 */
[----:B------:R-:W-:Y:S02]  /*26280*/  PRMT R40, RZ, 0x7610, R40 ;  /* 0x00007610ff287816 */ /* 0x000fe40000000028 */
[----:B------:R2:W4:Y:S01]  /*26290*/  @P3 LDG.E.U16 R45, desc[UR12][R6.64] ;  /* 0x0000000c062d3981 */ /* 0x000522000c1e1500 */
[----:B------:R-:W-:Y:S02]  /*262a0*/  PRMT R39, RZ, 0x7610, R39 ;  /* 0x00007610ff277816 */ /* 0x000fe40000000027 */
[----:B------:R-:W-:Y:S02]  /*262b0*/  PRMT R34, RZ, 0x7610, R34 ;  /* 0x00007610ff227816 */ /* 0x000fe40000000022 */
        /* <DEDUP_REMOVED lines=10> */
[----:B0-----:R-:W-:Y:S01]  /*26360*/  @P2 IMAD.MOV.U32 R6, RZ, RZ, R24 ;  /* 0x000000ffff062224 */ /* 0x001fe200078e0018 */
[----:B------:R-:W-:Y:S01]  /*26370*/  @P2 MOV R7, R25 ;  /* 0x0000001900072202 */ /* 0x000fe20000000f00 */
[----:B------:R-:W2:Y:S04]  /*26380*/  LDL R24, [R1+0x180c] ;  /* 0x00180c0001187983 */ /* 0x000ea80000100800 */
[----:B------:R-:W2:Y:S04]  /*26390*/  LDL R25, [R1+0x1808] ;  /* 0x0018080001197983 */ /* 0x000ea80000100800 */
[----:B------:R3:W2:Y:S02]  /*263a0*/  @P2 LDG.E.U16 R34, desc[UR12][R6.64] ;  /* 0x0000000c06222981 */ /* 0x0006a4000c1e1500 */
[----:B---3--:R-:W-:-:S02]  /*263b0*/  @P2 IMAD.MOV.U32 R7, RZ, RZ, R26 ;  /* 0x000000ffff072224 */ /* 0x008fc400078e001a */
[----:B----4-:R-:W-:Y:S01]  /*263c0*/  @P2 IMAD.MOV.U32 R6, RZ, RZ, R3 ;  /* 0x000000ffff062224 */ /* 0x010fe200078e0003 */
[----:B------:R-:W3:Y:S04]  /*263d0*/  LDL R26, [R1+0x1800] ;  /* 0x00180000011a7983 */ /* 0x000ee80000100800 */
[----:B------:R0:W-:Y:S04]  /*263e0*/  STL [R1+0x280], R29 ;  /* 0x0002801d01007387 */ /* 0x0001e80000100800 */
[----:B------:R-:W4:Y:S01]  /*263f0*/  LDL R3, [R1+0x1804] ;  /* 0x0018040001037983 */ /* 0x000f220000100800 */
[----:B------:R-:W-:-:S02]  /*26400*/  ISETP.GT.AND P3, PT, R4, 0x71, PT ;  /* 0x000000710400780c */ /* 0x000fc40003f64270 */
[----:B------:R-:W-:Y:S02]  /*26410*/  PRMT R33, RZ, 0x7610, R33 ;  /* 0x00007610ff217816 */ /* 0x000fe40000000021 */
[----:B------:R-:W-:Y:S02]  /*26420*/  ISETP.GT.AND P0, PT, R4, 0x75, PT ;  /* 0x000000750400780c */ /* 0x000fe40003f04270 */
[----:B------:R-:W-:Y:S02]  /*26430*/  PRMT R12, RZ, 0x7610, R12 ;  /* 0x00007610ff0c7816 */ /* 0x000fe4000000000c */
[----:B------:R-:W-:Y:S01]  /*26440*/  PRMT R11, RZ, 0x7610, R11 ;  /* 0x00007610ff0b7816 */ /* 0x000fe2000000000b */
[----:B------:R-:W3:Y:S04]  /*26450*/  LDL R30, [R1+0x17c0] ;  /* 0x0017c000011e7983 */ /* 0x000ee80000100800 */
[----:B------:R2:W3:Y:S04]  /*26460*/  @P2 LDG.E.U16 R33, desc[UR12][R6.64] ;  /* 0x0000000c06212981 */ /* 0x0004e8000c1e1500 */
[----:B0-----:R-:W3:Y:S01]  /*26470*/  LDL R29, [R1+0x17c4] ;  /* 0x0017c400011d7983 */ /* 0x001ee20000100800 */
[----:B------:R-:W-:Y:S01]  /*26480*/  PRMT R10, RZ, 0x7610, R10 ;  /* 0x00007610ff0a7816 */ /* 0x000fe2000000000a */
[----:B--2---:R-:W-:-:S02]  /*26490*/  @P3 IMAD.MOV.U32 R7, RZ, RZ, R23 ;  /* 0x000000ffff073224 */ /* 0x004fc400078e0017 */
        /* <DEDUP_REMOVED lines=14> */
[----:B----4-:R-:W-:-:S02]  /*26580*/  @P0 IMAD.MOV.U32 R6, RZ, RZ, R3 ;  /* 0x000000ffff060224 */ /* 0x010fc400078e0003 */
[----:B------:R-:W4:Y:S01]  /*26590*/  LDL R3, [R1+0x1784] ;  /* 0x0017840001037983 */ /* 0x000f220000100800 */
[----:B---3--:R-:W-:-:S03]  /*265a0*/  @P0 IMAD.MOV.U32 R7, RZ, RZ, R26 ;  /* 0x000000ffff070224 */ /* 0x008fc600078e001a */
[----:B------:R-:W3:Y:S01]  /*265b0*/  LDL R26, [R1+0x18fc] ;  /* 0x0018fc00011a7983 */ /* 0x000ee20000100800 */
[C---:B------:R-:W-:Y:S02]  /*265c0*/  ISETP.GT.AND P2, PT, R4.reuse, 0x79, PT ;  /* 0x000000790400780c */ /* 0x040fe40003f44270 */
[----:B------:R-:W-:Y:S02]  /*265d0*/  PRMT R9, RZ, 0x7610, R9 ;  /* 0x00007610ff097816 */ /* 0x000fe40000000009 */
[----:B------:R-:W-:Y:S02]  /*265e0*/  ISETP.GT.AND P3, PT, R4, 0x7d, PT ;  /* 0x0000007d0400780c */ /* 0x000fe40003f64270 */
[----:B------:R-:W-:Y:S02]  /*265f0*/  PRMT R8, RZ, 0x7610, R8 ;  /* 0x00007610ff087816 */ /* 0x000fe40000000008 */
[----:B------:R0:W3:Y:S02]  /*26600*/  @P0 LDG.E.U16 R9, desc[UR12][R6.64] ;  /* 0x0000000c06090981 */ /* 0x0000e4000c1e1500 */
[----:B0-----:R-:W-:-:S02]  /*26610*/  PRMT R7, RZ, 0x7610, R7 ;  /* 0x00007610ff077816 */ /* 0x001fc40000000007 */
[----:B------:R-:W-:Y:S02]  /*26620*/  ISETP.GT.AND P0, PT, R4, 0x66, PT ;  /* 0x000000660400780c */ /* 0x000fe40003f04270 */
[----:B------:R-:W-:Y:S02]  /*26630*/  PRMT R6, RZ, 0x7610, R6 ;  /* 0x00007610ff067816 */ /* 0x000fe40000000006 */
[----:B------:R-:W-:Y:S01]  /*26640*/  PRMT R5, RZ, 0x7610, R5 ;  /* 0x00007610ff057816 */ /* 0x000fe20000000005 */
[----:B--2---:R0:W2:Y:S02]  /*26650*/  @P2 LDG.E.U16 R8, desc[UR12][R22.64] ;  /* 0x0000000c16082981 */ /* 0x0040a4000c1e1500 */
[----:B0-----:R-:W-:Y:S02]  /*26660*/  @P2 IMAD.MOV.U32 R22, RZ, RZ, R29 ;  /* 0x000000ffff162224 */ /* 0x001fe400078e001d */
        /* <DEDUP_REMOVED lines=9> */
[----:B0-----:R-:W-:-:S02]  /*26700*/  @P3 MOV R23, R28 ;  /* 0x0000001c00173202 */ /* 0x001fc40000000f00 */
[----:B------:R-:W2:Y:S01]  /*26710*/  LDL R28, [R1+0x18b0] ;  /* 0x0018b000011c7983 */ /* 0x000ea20000100800 */
[----:B----4-:R-:W-:-:S03]  /*26720*/  @P3 IMAD.MOV.U32 R22, RZ, RZ, R3 ;  /* 0x000000ffff163224 */ /* 0x010fc600078e0003 */
[----:B------:R-:W4:Y:S04]  /*26730*/  LDL R3, [R1+0x18b4] ;  /* 0x0018b40001037983 */ /* 0x000f280000100800 */
[----:B------:R3:W4:Y:S02]  /*26740*/  @P3 LDG.E.U16 R5, desc[UR12][R22.64] ;  /* 0x0000000c16053981 */ /* 0x000724000c1e1500 */
[----:B---3--:R-:W-:Y:S02]  /*26750*/  @P0 IMAD.MOV.U32 R22, RZ, RZ, R26 ;  /* 0x000000ffff160224 */ /* 0x008fe400078e001a */
        /* <DEDUP_REMOVED lines=9> */
[----:B------:R-:W-:Y:S02]  /*267f0*/  PRMT R37, RZ, 0x7610, R37 ;  /* 0x00007610ff257816 */ /* 0x000fe40000000025 */
[----:B------:R-:W-:Y:S01]  /*26800*/  PRMT R32, RZ, 0x7610, R32 ;  /* 0x00007610ff207816 */ /* 0x000fe20000000020 */
[----:B--2---:R-:W-:Y:S02]  /*26810*/  @P0 IMAD.MOV.U32 R22, RZ, RZ, R24 ;  /* 0x000000ffff160224 */ /* 0x004fe400078e0018 */
[----:B------:R-:W-:-:S05]  /*26820*/  @P0 IMAD.MOV.U32 R23, RZ, RZ, R25 ;  /* 0x000000ffff170224 */ /* 0x000fca00078e0019 */
[----:B------:R0:W2:Y:S02]  /*26830*/  @P0 LDG.E.U16 R43, desc[UR12][R22.64] ;  /* 0x0000000c162b0981 */ /* 0x0000a4000c1e1500 */
[----:B0-----:R-:W-:Y:S02]  /*26840*/  @P2 IMAD.MOV.U32 R22, RZ, RZ, R29 ;  /* 0x000000ffff162224 */ /* 0x001fe400078e001d */
[----:B------:R-:W-:-:S05]  /*26850*/  @P2 IMAD.MOV.U32 R23, RZ, RZ, R30 ;  /* 0x000000ffff172224 */ /* 0x000fca00078e001e */
[----:B------:R4:W2:Y:S02]  /*26860*/  @P2 LDG.E.U16 R38, desc[UR12][R22.64] ;  /* 0x0000000c16262981 */ /* 0x0008a4000c1e1500 */
[----:B----4-:R-:W-:Y:S02]  /*26870*/  @P2 IMAD.MOV.U32 R22, RZ, RZ, R3 ;  /* 0x000000ffff162224 */ /* 0x010fe400078e0003 */
[----:B------:R-:W-:-:S05]  /*26880*/  @P2 IMAD.MOV.U32 R23, RZ, RZ, R28 ;  /* 0x000000ffff172224 */ /* 0x000fca00078e001c */
[----:B------:R3:W4:Y:S02]  /*26890*/  @P2 LDG.E.U16 R37, desc[UR12][R22.64] ;  /* 0x0000000c16252981 */ /* 0x000724000c1e1500 */
[----:B---3--:R-:W-:Y:S02]  /*268a0*/  @P3 IMAD.MOV.U32 R22, RZ, RZ, R26 ;  /* 0x000000ffff163224 */ /* 0x008fe400078e001a */
[----:B------:R-:W-:-:S05]  /*268b0*/  @P3 IMAD.MOV.U32 R23, RZ, RZ, R27 ;  /* 0x000000ffff173224 */ /* 0x000fca00078e001b */
[----:B------:R-:W3:Y:S04]  /*268c0*/  @P3 LDG.E.U16 R32, desc[UR12][R22.64] ;  /* 0x0000000c16203981 */ /* 0x000ee8000c1e1500 */
[----:B------:R-:W-:Y:S04]  /*268d0*/  STL [R1+0x3f90], R44 ;  /* 0x003f902c01007387 */ /* 0x000fe80000100800 */
[----:B------:R-:W3:Y:S04]  /*268e0*/  LDL R25, [R1+0x1870] ;  /* 0x0018700001197983 */ /* 0x000ee80000100800 */
[----:B------:R-:W3:Y:S04]  /*268f0*/  LDL R24, [R1+0x1874] ;  /* 0x0018740001187983 */ /* 0x000ee80000100800 */
[----:B--2---:R-:W-:Y:S04]  /*26900*/  STL [R1+0x3f94], R43 ;  /* 0x003f942b01007387 */ /* 0x004fe80000100800 */
[----:B------:R-:W-:Y:S04]  /*26910*/  STL [R1+0x3f98], R38 ;  /* 0x003f982601007387 */ /* 0x000fe80000100800 */
[----:B------:R-:W2:Y:S04]  /*26920*/  LDL R31, [R1+0x1838] ;  /* 0x00183800011f7983 */ /* 0x000ea80000100800 */
[----:B------:R-:W2:Y:S04]  /*26930*/  LDL R3, [R1+0x183c] ;  /* 0x00183c0001037983 */ /* 0x000ea80000100800 */
[----:B----4-:R-:W-:Y:S04]  /*26940*/  STL [R1+0x3f9c], R37 ;  /* 0x003f9c2501007387 */ /* 0x010fe80000100800 */
[----:B------:R-:W4:Y:S04]  /*26950*/  LDL R27, [R1+0x1830] ;  /* 0x00183000011b7983 */ /* 0x000f280000100800 */
[----:B------:R-:W4:Y:S04]  /*26960*/  LDL R26, [R1+0x1834] ;  /* 0x00183400011a7983 */ /* 0x000f280000100800 */
[----:B---3--:R-:W-:Y:S04]  /*26970*/  STL [R1+0x3fa0], R32 ;  /* 0x003fa02001007387 */ /* 0x008fe80000100800 */
[----:B------:R-:W3:Y:S04]  /*26980*/  LDL R53, [R1+0x17f8] ;  /* 0x0017f80001357983 */ /* 0x000ee80000100800 */
[----:B------:R-:W3:Y:S01]  /*26990*/  LDL R30, [R1+0x17fc] ;  /* 0x0017fc00011e7983 */ /* 0x000ee20000100800 */
[----:B------:R-:W-:-:S02]  /*269a0*/  ISETP.GT.AND P0, PT, R4, 0x72, PT ;  /* 0x000000720400780c */ /* 0x000fc40003f04270 */
[----:B------:R-:W-:Y:S02]  /*269b0*/  PRMT R21, RZ, 0x7610, R21 ;  /* 0x00007610ff157816 */ /* 0x000fe40000000015 */
[----:B------:R-:W-:Y:S02]  /*269c0*/  ISETP.GT.AND P2, PT, R4, 0x76, PT ;  /* 0x000000760400780c */ /* 0x000fe40003f44270 */
[----:B------:R-:W-:Y:S02]  /*269d0*/  PRMT R22, RZ, 0x7610, R22 ;  /* 0x00007610ff167816 */ /* 0x000fe40000000016 */
[----:B------:R-:W-:Y:S01]  /*269e0*/  PRMT R23, RZ, 0x7610, R23 ;  /* 0x00007610ff177816 */ /* 0x000fe20000000017 */
[----:B------:R-:W3:Y:S04]  /*269f0*/  LDL R29, [R1+0x17f0] ;  /* 0x0017f000011d7983 */ /* 0x000ee80000100800 */
[----:B------:R2:W3:Y:S04]  /*26a00*/  @P3 LDG.E.U16 R21, desc[UR12][R24.64] ;  /* 0x0000000c18153981 */ /* 0x0004e8000c1e1500 */
[----:B------:R-:W3:Y:S01]  /*26a10*/  LDL R28, [R1+0x17f4] ;  /* 0x0017f400011c7983 */ /* 0x000ee20000100800 */
[----:B--2---:R-:W-:-:S02]  /*26a20*/  @P0 IMAD.MOV.U32 R25, RZ, RZ, R31 ;  /* 0x000000ffff190224 */ /* 0x004fc400078e001f */
[----:B------:R-:W-:-:S05]  /*26a30*/  @P0 IMAD.MOV.U32 R24, RZ, RZ, R3 ;  /* 0x000000ffff180224 */ /* 0x000fca00078e0003 */
[----:B------:R0:W2:Y:S02]  /*26a40*/  @P0 LDG.E.U16 R22, desc[UR12][R24.64] ;  /* 0x0000000c18160981 */ /* 0x0000a4000c1e1500 */
[----:B0-----:R-:W-:Y:S02]  /*26a50*/  PRMT R24, RZ, 0x7610, R24 ;  /* 0x00007610ff187816 */ /* 0x001fe40000000018 */
[----:B----4-:R3:W4:Y:S02]  /*26a60*/  @P0 LDG.E.U16 R23, desc[UR12][R26.64] ;  /* 0x0000000c1a170981 */ /* 0x010724000c1e1500 */
[----:B---3--:R-:W-:Y:S02]  /*26a70*/  @P2 IMAD.MOV.U32 R27, RZ, RZ, R53 ;  /* 0x000000ffff1b2224 */ /* 0x008fe400078e0035 */
[----:B------:R-:W-:-:S05]  /*26a80*/  @P2 IMAD.MOV.U32 R26, RZ, RZ, R30 ;  /* 0x000000ffff1a2224 */ /* 0x000fca00078e001e */
[----:B------:R-:W3:Y:S04]  /*26a90*/  @P2 LDG.E.U16 R24, desc[UR12][R26.64] ;  /* 0x0000000c1a182981 */ /* 0x000ee8000c1e1500 */
[----:B------:R0:W-:Y:S04]  /*26aa0*/  STL [R1+0x3fa4], R21 ;  /* 0x003fa41501007387 */ /* 0x0001e80000100800 */
[----:B------:R-:W3:Y:S04]  /*26ab0*/  LDL R3, [R1+0x17bc] ;  /* 0x0017bc0001037983 */ /* 0x000ee80000100800 */
[----:B0-----:R-:W3:Y:S01]  /*26ac0*/  LDL R21, [R1+0x17b8] ;  /* 0x0017b80001157983 */ /* 0x001ee20000100800 */
[----:B------:R-:W-:-:S06]  /*26ad0*/  PRMT R25, RZ, 0x7610, R25 ;  /* 0x00007610ff197816 */ /* 0x000fcc0000000019 */
[----:B------:R0:W3:Y:S04]  /*26ae0*/  @P2 LDG.E.U16 R25, desc[UR12][R28.64] ;  /* 0x0000000c1c192981 */ /* 0x0000e8000c1e1500 */
[----:B--2---:R-:W-:Y:S04]  /*26af0*/  STL [R1+0x3fa8], R22 ;  /* 0x003fa81601007387 */ /* 0x004fe80000100800 */
[----:B------:R-:W2:Y:S04]  /*26b00*/  LDL R50, [R1+0x17b0] ;  /* 0x0017b00001327983 */ /* 0x000ea80000100800 */
[----:B------:R-:W2:Y:S04]  /*26b10*/  LDL R31, [R1+0x17b4] ;  /* 0x0017b400011f7983 */ /* 0x000ea80000100800 */
[----:B----4-:R-:W-:Y:S04]  /*26b20*/  STL [R1+0x3fac], R23 ;  /* 0x003fac1701007387 */ /* 0x010fe80000100800 */
[----:B---3--:R1:W-:Y:S04]  /*26b30*/  STL [R1+0x3fb0], R24 ;  /* 0x003fb01801007387 */ /* 0x0083e80000100800 */
[----:B------:R-:W3:Y:S01]  /*26b40*/  LDL R30, [R1+0x177c] ;  /* 0x00177c00011e7983 */ /* 0x000ee20000100800 */
[----:B------:R-:W-:-:S02]  /*26b50*/  ISETP.GT.AND P3, PT, R4, 0x7a, PT ;  /* 0x0000007a0400780c */ /* 0x000fc40003f64270 */
[----:B------:R-:W-:Y:S02]  /*26b60*/  PRMT R26, RZ, 0x7610, R26 ;  /* 0x00007610ff1a7816 */ /* 0x000fe4000000001a */
[----:B------:R-:W-:-:S09]  /*26b70*/  ISETP.GT.AND P0, PT, R4, 0x7e, PT ;  /* 0x0000007e0400780c */ /* 0x000fd20003f04270 */
[----:B0-----:R-:W-:Y:S01]  /*26b80*/  @P3 IMAD.MOV.U32 R28, RZ, RZ, R3 ;  /* 0x000000ffff1c3224 */ /* 0x001fe200078e0003 */
[----:B------:R-:W-:-:S05]  /*26b90*/  @P3 MOV R29, R21 ;  /* 0x00000015001d3202 */ /* 0x000fca0000000f00 */
[----:B------:R2:W4:Y:S01]  /*26ba0*/  @P3 LDG.E.U16 R26, desc[UR12][R28.64] ;  /* 0x0000000c1c1a3981 */ /* 0x000522000c1e1500 */
[----:B------:R-:W-:-:S03]  /*26bb0*/  PRMT R27, RZ, 0x7610, R27 ;  /* 0x00007610ff1b7816 */ /* 0x000fc6000000001b */
[----:B------:R-:W-:Y:S04]  /*26bc0*/  STL [R1+0x3fb4], R25 ;  /* 0x003fb41901007387 */ /* 0x000fe80000100800 */
[----:B------:R-:W4:Y:S04]  /*26bd0*/  LDL R21, [R1+0x1770] ;  /* 0x0017700001157983 */ /* 0x000f280000100800 */
[----:B------:R-:W4:Y:S01]  /*26be0*/  LDL R3, [R1+0x1774] ;  /* 0x0017740001037983 */ /* 0x000f220000100800 */
[----:B--2---:R-:W-:Y:S02]  /*26bf0*/  @P3 IMAD.MOV.U32 R29, RZ, RZ, R50 ;  /* 0x000000ffff1d3224 */ /* 0x004fe400078e0032 */
[----:B------:R-:W-:-:S02]  /*26c00*/  @P3 IMAD.MOV.U32 R28, RZ, RZ, R31 ;  /* 0x000000ffff1c3224 */ /* 0x000fc400078e001f */
[----:B------:R-:W-:-:S03]  /*26c10*/  @P0 IMAD.MOV.U32 R31, RZ, RZ, R2 ;  /* 0x000000ffff1f0224 */ /* 0x000fc600078e0002 */
[----:B------:R0:W2:Y:S02]  /*26c20*/  @P3 LDG.E.U16 R27, desc[UR12][R28.64] ;  /* 0x0000000c1c1b3981 */ /* 0x0000a4000c1e1500 */
[----:B0-----:R-:W-:-:S06]  /*26c30*/  PRMT R28, RZ, 0x7610, R28 ;  /* 0x00007610ff1c7816 */ /* 0x001fcc000000001c */
[----:B---3--:R0:W3:Y:S01]  /*26c40*/  @P0 LDG.E.U16 R28, desc[UR12][R30.64] ;  /* 0x0000000c1e1c0981 */ /* 0x0080e2000c1e1500 */
[----:B------:R-:W-:-:S03]  /*26c50*/  PRMT R29, RZ, 0x7610, R29 ;  /* 0x00007610ff1d7816 */ /* 0x000fc6000000001d */
[----:B----4-:R-:W-:Y:S04]  /*26c60*/  STL [R1+0x3fb8], R26 ;  /* 0x003fb81a01007387 */ /* 0x010fe80000100800 */
[----:B------:R-:W4:Y:S04]  /*26c70*/  LDL R55, [R1+0x1920] ;  /* 0x0019200001377983 */ /* 0x000f280000100800 */
[----:B------:R-:W4:Y:S01]  /*26c80*/  LDL R50, [R1+0x1924] ;  /* 0x0019240001327983 */ /* 0x000f220000100800 */
[----:B0-----:R-:W-:Y:S02]  /*26c90*/  @P0 IMAD.MOV.U32 R30, RZ, RZ, R3 ;  /* 0x000000ffff1e0224 */ /* 0x001fe400078e0003 */
[----:B------:R-:W-:Y:S01]  /*26ca0*/  @P0 IMAD.MOV.U32 R31, RZ, RZ, R21 ;  /* 0x000000ffff1f0224 */ /* 0x000fe200078e0015 */
[----:B-1----:R-:W4:Y:S04]  /*26cb0*/  LDL R24, [R1+0x18e8] ;  /* 0x0018e80001187983 */ /* 0x002f280000100800 */
[----:B------:R-:W4:Y:S04]  /*26cc0*/  LDL R23, [R1+0x18ec] ;  /* 0x0018ec0001177983 */ /* 0x000f280000100800 */
[----:B------:R4:W4:Y:S04]  /*26cd0*/  @P0 LDG.E.U16 R29, desc[UR12][R30.64] ;  /* 0x0000000c1e1d0981 */ /* 0x000928000c1e1500 */
[----:B--2---:R0:W-:Y:S04]  /*26ce0*/  STL [R1+0x3fbc], R27 ;  /* 0x003fbc1b01007387 */ /* 0x0041e80000100800 */
[----:B------:R-:W-:Y:S04]  /*26cf0*/  STL [R1+0x214c], R2 ;  /* 0x00214c0201007387 */ /* 0x000fe80000100800 */
[----:B---3--:R-:W-:Y:S04]  /*26d00*/  STL [R1+0x3fc0], R28 ;  /* 0x003fc01c01007387 */ /* 0x008fe80000100800 */
[----:B------:R-:W2:Y:S04]  /*26d10*/  LDL R21, [R1+0x18e0] ;  /* 0x0018e00001157983 */ /* 0x000ea80000100800 */
[----:B------:R-:W3:Y:S01]  /*26d20*/  LDL R3, [R1+0x18e4] ;  /* 0x0018e40001037983 */ /* 0x000ee20000100800 */
[----:B------:R-:W-:-:S02]  /*26d30*/  PRMT R49, RZ, 0x7610, R49 ;  /* 0x00007610ff317816 */ /* 0x000fc40000000031 */
[----:B------:R-:W-:Y:S02]  /*26d40*/  ISETP.GT.AND P0, PT, R4, 0x67, PT ;  /* 0x000000670400780c */ /* 0x000fe40003f04270 */
[----:B------:R-:W-:Y:S01]  /*26d50*/  PRMT R54, RZ, 0x7610, R54 ;  /* 0x00007610ff367816 */ /* 0x000fe20000000036 */
[----:B------:R-:W3:Y:S04]  /*26d60*/  LDL R53, [R1+0x18a8] ;  /* 0x0018a80001357983 */ /* 0x000ee80000100800 */
[----:B0-----:R-:W3:Y:S01]  /*26d70*/  LDL R27, [R1+0x18ac] ;  /* 0x0018ac00011b7983 */ /* 0x001ee20000100800 */
[----:B----4-:R-:W-:Y:S02]  /*26d80*/  @P1 IMAD.MOV.U32 R31, RZ, RZ, R55 ;  /* 0x000000ffff1f1224 */ /* 0x010fe400078e0037 */
[----:B------:R-:W-:-:S05]  /*26d90*/  @P1 IMAD.MOV.U32 R30, RZ, RZ, R50 ;  /* 0x000000ffff1e1224 */ /* 0x000fca00078e0032 */
[----:B------:R0:W4:Y:S04]  /*26da0*/  @P1 LDG.E.U16 R49, desc[UR12][R30.64] ;  /* 0x0000000c1e311981 */ /* 0x000128000c1e1500 */
[----:B------:R1:W-:Y:S04]  /*26db0*/  STL [R1+0x3fc4], R29 ;  /* 0x003fc41d01007387 */ /* 0x0003e80000100800 */
[----:B------:R-:W4:Y:S01]  /*26dc0*/  LDL R50, [R1+0x18a0] ;  /* 0x0018a00001327983 */ /* 0x000f220000100800 */
[----:B0-----:R-:W-:Y:S02]  /*26dd0*/  @P0 IMAD.MOV.U32 R30, RZ, RZ, R23 ;  /* 0x000000ffff1e0224 */ /* 0x001fe400078e0017 */
[----:B------:R-:W-:Y:S01]  /*26de0*/  @P0 IMAD.MOV.U32 R31, RZ, RZ, R24 ;  /* 0x000000ffff1f0224 */ /* 0x000fe200078e0018 */
[----:B-1----:R-:W-:-:S04]  /*26df0*/  PRMT R29, RZ, 0x7610, R29 ;  /* 0x00007610ff1d7816 */ /* 0x002fc8000000001d */
[----:B------:R2:W4:Y:S02]  /*26e00*/  @P0 LDG.E.U16 R54, desc[UR12][R30.64] ;  /* 0x0000000c1e360981 */ /* 0x000524000c1e1500 */
[----:B--2---:R-:W-:Y:S02]  /*26e10*/  @P0 IMAD.MOV.U32 R31, RZ, RZ, R21 ;  /* 0x000000ffff1f0224 */ /* 0x004fe400078e0015 */
[----:B---3--:R-:W-:-:S05]  /*26e20*/  @P0 IMAD.MOV.U32 R30, RZ, RZ, R3 ;  /* 0x000000ffff1e0224 */ /* 0x008fca00078e0003 */
[----:B------:R0:W2:Y:S01]  /*26e30*/  @P0 LDG.E.U16 R29, desc[UR12][R30.64] ;  /* 0x0000000c1e1d0981 */ /* 0x0000a2000c1e1500 */
[----:B------:R-:W-:-:S03]  /*26e40*/  ISETP.GT.AND P1, PT, R4, 0x6b, PT ;  /* 0x0000006b0400780c */ /* 0x000fc60003f24270 */
[----:B----4-:R1:W-:Y:S04]  /*26e50*/  STL [R1+0x25c], R49 ;  /* 0x00025c3101007387 */ /* 0x0103e80000100800 */
[----:B------:R-:W3:Y:S04]  /*26e60*/  LDL R24, [R1+0x1868] ;  /* 0x0018680001187983 */ /* 0x000ee80000100800 */
[----:B------:R-:W4:Y:S04]  /*26e70*/  LDL R23, [R1+0x186c] ;  /* 0x00186c0001177983 */ /* 0x000f280000100800 */
[----:B------:R-:W3:Y:S04]  /*26e80*/  LDL R21, [R1+0x1860] ;  /* 0x0018600001157983 */ /* 0x000ee80000100800 */
[----:B------:R-:W3:Y:S04]  /*26e90*/  LDL R3, [R1+0x1864] ;  /* 0x0018640001037983 */ /* 0x000ee80000100800 */
[----:B-1----:R-:W3:Y:S01]  /*26ea0*/  LDL R49, [R1+0x18a4] ;  /* 0x0018a40001317983 */ /* 0x002ee20000100800 */
[----:B0-----:R-:W-:-:S03]  /*26eb0*/  @P1 IMAD.MOV.U32 R30, RZ, RZ, R27 ;  /* 0x000000ffff1e1224 */ /* 0x001fc600078e001b */
[----:B--2---:R0:W-:Y:S04]  /*26ec0*/  STL [R1+0x244], R29 ;  /* 0x0002441d01007387 */ /* 0x0041e80000100800 */
[----:B------:R-:W2:Y:S04]  /*26ed0*/  LDL R27, [R1+0x182c] ;  /* 0x00182c00011b7983 */ /* 0x000ea80000100800 */
[----:B0-----:R-:W2:Y:S01]  /*26ee0*/  LDL R29, [R1+0x1828] ;  /* 0x00182800011d7983 */ /* 0x001ea20000100800 */
[----:B------:R-:W-:Y:S02]  /*26ef0*/  PRMT R52, RZ, 0x7610, R52 ;  /* 0x00007610ff347816 */ /* 0x000fe40000000034 */
[----:B------:R-:W-:Y:S01]  /*26f00*/  ISETP.GT.AND P0, PT, R4, 0x6f, PT ;  /* 0x0000006f0400780c */ /* 0x000fe20003f04270 */
[----:B------:R-:W-:Y:S01]  /*26f10*/  @P1 IMAD.MOV.U32 R31, RZ, RZ, R53 ;  /* 0x000000ffff1f1224 */ /* 0x000fe200078e0035 */
[----:B------:R-:W-:-:S04]  /*26f20*/  PRMT R43, RZ, 0x7610, R43 ;  /* 0x00007610ff2b7816 */ /* 0x000fc8000000002b */
[----:B------:R0:W2:Y:S01]  /*26f30*/  @P1 LDG.E.U16 R52, desc[UR12][R30.64] ;  /* 0x0000000c1e341981 */ /* 0x0000a2000c1e1500 */
[----:B------:R-:W-:Y:S01]  /*26f40*/  PRMT R38, RZ, 0x7610, R38 ;  /* 0x00007610ff267816 */ /* 0x000fe20000000026 */
[----:B0-----:R-:W-:Y:S02]  /*26f50*/  @P1 IMAD.MOV.U32 R31, RZ, RZ, R50 ;  /* 0x000000ffff1f1224 */ /* 0x001fe400078e0032 */
[----:B---3--:R-:W-:-:S05]  /*26f60*/  @P1 IMAD.MOV.U32 R30, RZ, RZ, R49 ;  /* 0x000000ffff1e1224 */ /* 0x008fca00078e0031 */
[----:B------:R4:W3:Y:S01]  /*26f70*/  @P1 LDG.E.U16 R43, desc[UR12][R30.64] ;  /* 0x0000000c1e2b1981 */ /* 0x0008e2000c1e1500 */
[----:B------:R-:W-:Y:S02]  /*26f80*/  ISETP.GT.AND P1, PT, R4, 0x73, PT ;  /* 0x000000730400780c */ /* 0x000fe40003f24270 */
[----:B------:R-:W-:Y:S02]  /*26f90*/  PRMT R32, RZ, 0x7610, R32 ;  /* 0x00007610ff207816 */ /* 0x000fe40000000020 */
[----:B----4-:R-:W-:Y:S01]  /*26fa0*/  @P0 MOV R30, R23 ;  /* 0x00000017001e0202 */ /* 0x010fe20000000f00 */
[----:B------:R-:W-:Y:S01]  /*26fb0*/  @P0 IMAD.MOV.U32 R31, RZ, RZ, R24 ;  /* 0x000000ffff1f0224 */ /* 0x000fe200078e0018 */
[----:B------:R-:W-:Y:S01]  /*26fc0*/  PRMT R26, RZ, 0x7610, R26 ;  /* 0x00007610ff1a7816 */ /* 0x000fe2000000001a */
[----:B------:R-:W4:Y:S04]  /*26fd0*/  LDL R24, [R1+0x1820] ;  /* 0x0018200001187983 */ /* 0x000f280000100800 */
[----:B------:R0:W4:Y:S04]  /*26fe0*/  @P0 LDG.E.U16 R38, desc[UR12][R30.64] ;  /* 0x0000000c1e260981 */ /* 0x000128000c1e1500 */
[----:B------:R-:W4:Y:S01]  /*26ff0*/  LDL R23, [R1+0x1824] ;  /* 0x0018240001177983 */ /* 0x000f220000100800 */
[----:B0-----:R-:W-:-:S02]  /*27000*/  @P0 IMAD.MOV.U32 R30, RZ, RZ, R3 ;  /* 0x000000ffff1e0224 */ /* 0x001fc400078e0003 */
[----:B------:R-:W-:Y:S01]  /*27010*/  @P0 IMAD.MOV.U32 R31, RZ, RZ, R21 ;  /* 0x000000ffff1f0224 */ /* 0x000fe200078e0015 */
[----:B------:R-:W4:Y:S04]  /*27020*/  LDL R3, [R1+0x17ec] ;  /* 0x0017ec0001037983 */ /* 0x000f280000100800 */
[----:B------:R-:W4:Y:S04]  /*27030*/  LDL R21, [R1+0x17e8] ;  /* 0x0017e80001157983 */ /* 0x000f280000100800 */
[----:B------:R2:W4:Y:S02]  /*27040*/  @P0 LDG.E.U16 R32, desc[UR12][R30.64] ;  /* 0x0000000c1e200981 */ /* 0x000524000c1e1500 */
[----:B--2---:R-:W-:-:S02]  /*27050*/  @P1 IMAD.MOV.U32 R30, RZ, RZ, R27 ;  /* 0x000000ffff1e1224 */ /* 0x004fc400078e001b */
[----:B------:R-:W-:-:S05]  /*27060*/  @P1 IMAD.MOV.U32 R31, RZ, RZ, R29 ;  /* 0x000000ffff1f1224 */ /* 0x000fca00078e001d */
[----:B------:R0:W2:Y:S01]  /*27070*/  @P1 LDG.E.U16 R26, desc[UR12][R30.64] ;  /* 0x0000000c1e1a1981 */ /* 0x0000a2000c1e1500 */
[----:B------:R-:W-:-:S03]  /*27080*/  ISETP.GT.AND P0, PT, R4, 0x77, PT ;  /* 0x000000770400780c */ /* 0x000fc60003f04270 */
[----:B---3--:R1:W-:Y:S04]  /*27090*/  STL [R1+0x22c], R43 ;  /* 0x00022c2b01007387 */ /* 0x0083e80000100800 */
[----:B-1----:R-:W3:Y:S04]  /*270a0*/  LDL R43, [R1+0x17e0] ;  /* 0x0017e000012b7983 */ /* 0x002ee80000100800 */
[----:B------:R-:W-:Y:S04]  /*270b0*/  STL [R1+0x250], R54 ;  /* 0x0002503601007387 */ /* 0x000fe80000100800 */
[----:B----4-:R1:W-:Y:S04]  /*270c0*/  STL [R1+0x220], R38 ;  /* 0x0002202601007387 */ /* 0x0103e80000100800 */
[----:B-1----:R-:W4:Y:S04]  /*270d0*/  LDL R38, [R1+0x17e4] ;  /* 0x0017e40001267983 */ /* 0x002f280000100800 */
[----:B------:R1:W-:Y:S04]  /*270e0*/  STL [R1+0x21c], R32 ;  /* 0x00021c2001007387 */ /* 0x0003e80000100800 */
[----:B------:R-:W4:Y:S04]  /*270f0*/  LDL R29, [R1+0x17ac] ;  /* 0x0017ac00011d7983 */ /* 0x000f280000100800 */
[----:B------:R-:W4:Y:S04]  /*27100*/  LDL R27, [R1+0x17a0] ;  /* 0x0017a000011b7983 */ /* 0x000f280000100800 */
[----:B-1----:R-:W4:Y:S01]  /*27110*/  LDL R32, [R1+0x17a8] ;  /* 0x0017a80001207983 */ /* 0x002f220000100800 */
[----:B------:R-:W-:Y:S01]  /*27120*/  PRMT R48, RZ, 0x7610, R48 ;  /* 0x00007610ff307816 */ /* 0x000fe20000000030 */
[----:B0-----:R-:W-:-:S02]  /*27130*/  @P1 IMAD.MOV.U32 R30, RZ, RZ, R23 ;  /* 0x000000ffff1e1224 */ /* 0x001fc400078e0017 */
[----:B------:R-:W-:-:S05]  /*27140*/  @P1 IMAD.MOV.U32 R31, RZ, RZ, R24 ;  /* 0x000000ffff1f1224 */ /* 0x000fca00078e0018 */
[----:B------:R0:W4:Y:S02]  /*27150*/  @P1 LDG.E.U16 R48, desc[UR12][R30.64] ;  /* 0x0000000c1e301981 */ /* 0x000124000c1e1500 */
[----:B0-----:R-:W-:Y:S02]  /*27160*/  @P0 IMAD.MOV.U32 R30, RZ, RZ, R3 ;  /* 0x000000ffff1e0224 */ /* 0x001fe400078e0003 */
[----:B------:R-:W-:Y:S01]  /*27170*/  @P0 IMAD.MOV.U32 R31, RZ, RZ, R21 ;  /* 0x000000ffff1f0224 */ /* 0x000fe200078e0015 */
[----:B------:R-:W-:-:S06]  /*27180*/  PRMT R44, RZ, 0x7610, R44 ;  /* 0x00007610ff2c7816 */ /* 0x000fcc000000002c */
[----:B------:R3:W4:Y:S04]  /*27190*/  @P0 LDG.E.U16 R44, desc[UR12][R30.64] ;  /* 0x0000000c1e2c0981 */ /* 0x000728000c1e1500 */
[----:B--2---:R0:W-:Y:S04]  /*271a0*/  STL [R1+0x210], R26 ;  /* 0x0002101a01007387 */ /* 0x0041e80000100800 */
[----:B0-----:R-:W2:Y:S04]  /*271b0*/  LDL R26, [R1+0x17a4] ;  /* 0x0017a400011a7983 */ /* 0x001ea80000100800 */
[----:B------:R-:W-:Y:S04]  /*271c0*/  STL [R1+0x238], R52 ;  /* 0x0002383401007387 */ /* 0x000fe80000100800 */
[----:B------:R-:W2:Y:S04]  /*271d0*/  LDL R24, [R1+0x1768] ;  /* 0x0017680001187983 */ /* 0x000ea80000100800 */
[----:B------:R-:W2:Y:S04]  /*271e0*/  LDL R23, [R1+0x176c] ;  /* 0x00176c0001177983 */ /* 0x000ea80000100800 */
[----:B------:R-:W2:Y:S04]  /*271f0*/  LDL R21, [R1+0x1760] ;  /* 0x0017600001157983 */ /* 0x000ea80000100800 */
[----:B------:R-:W2:Y:S01]  /*27200*/  LDL R3, [R1+0x1764] ;  /* 0x0017640001037983 */ /* 0x000ea20000100800 */
[----:B------:R-:W-:-:S02]  /*27210*/  ISETP.GT.AND P1, PT, R4, 0x7b, PT ;  /* 0x0000007b0400780c */ /* 0x000fc40003f24270 */
[----:B------:R-:W-:Y:S02]  /*27220*/  PRMT R37, RZ, 0x7610, R37 ;  /* 0x00007610ff257816 */ /* 0x000fe40000000025 */
[----:B------:R-:W-:Y:S01]  /*27230*/  PRMT R28, RZ, 0x7610, R28 ;  /* 0x00007610ff1c7816 */ /* 0x000fe2000000001c */
[----:B---3--:R-:W-:Y:S01]  /*27240*/  @P0 IMAD.MOV.U32 R31, RZ, RZ, R43 ;  /* 0x000000ffff1f0224 */ /* 0x008fe200078e002b */
[----:B------:R-:W-:Y:S01]  /*27250*/  PRMT R25, RZ, 0x7610, R25 ;  /* 0x00007610ff197816 */ /* 0x000fe20000000019 */
[----:B----4-:R-:W-:-:S05]  /*27260*/  @P0 IMAD.MOV.U32 R30, RZ, RZ, R38 ;  /* 0x000000ffff1e0224 */ /* 0x010fca00078e0026 */
[----:B------:R0:W3:Y:S01]  /*27270*/  @P0 LDG.E.U16 R37, desc[UR12][R30.64] ;  /* 0x0000000c1e250981 */ /* 0x0000e2000c1e1500 */
[----:B------:R-:W-:Y:S01]  /*27280*/  ISETP.GT.AND P0, PT, R4, 0x7f, PT ;  /* 0x0000007f0400780c */ /* 0x000fe20003f04270 */
[----:B0-----:R-:W-:Y:S02]  /*27290*/  @P1 IMAD.MOV.U32 R30, RZ, RZ, R29 ;  /* 0x000000ffff1e1224 */ /* 0x001fe400078e001d */
[----:B------:R-:W-:-:S05]  /*272a0*/  @P1 IMAD.MOV.U32 R31, RZ, RZ, R32 ;  /* 0x000000ffff1f1224 */ /* 0x000fca00078e0020 */
[----:B------:R0:W4:Y:S01]  /*272b0*/  @P1 LDG.E.U16 R28, desc[UR12][R30.64] ;  /* 0x0000000c1e1c1981 */ /* 0x000122000c1e1500 */
[----:B------:R-:W-:Y:S01]  /*272c0*/  PRMT R22, RZ, 0x7610, R22 ;  /* 0x00007610ff167816 */ /* 0x000fe20000000016 */
[----:B0-----:R-:W-:Y:S01]  /*272d0*/  @P1 IMAD.MOV.U32 R31, RZ, RZ, R27 ;  /* 0x000000ffff1f1224 */ /* 0x001fe200078e001b */
[----:B------:R-:W-:Y:S01]  /*272e0*/  PRMT R2, RZ, 0x7610, R2 ;  /* 0x00007610ff027816 */ /* 0x000fe20000000002 */
[----:B------:R0:W-:Y:S04]  /*272f0*/  STL [R1+0x1f8], R44 ;  /* 0x0001f82c01007387 */ /* 0x0001e80000100800 */
[----:B0-----:R-:W4:Y:S04]  /*27300*/  LDL.LU R44, [R1+0x27c] ;  /* 0x00027c00012c7983 */ /* 0x001f280000300800 */
[----:B------:R-:W4:Y:S04]  /*27310*/  LDL.LU R49, [R1+0x278] ;  /* 0x0002780001317983 */ /* 0x000f280000300800 */
[----:B------:R-:W4:Y:S04]  /*27320*/  LDL.LU R50, [R1+0x258] ;  /* 0x0002580001327983 */ /* 0x000f280000300800 */
[----:B------:R0:W-:Y:S04]  /*27330*/  STL [R1+0x204], R48 ;  /* 0x0002043001007387 */ /* 0x0001e80000100800 */
        /* <DEDUP_REMOVED lines=11> */
[----:B--2---:R-:W-:-:S05]  /*273f0*/  @P1 IMAD.MOV.U32 R30, RZ, RZ, R26 ;  /* 0x000000ffff1e1224 */ /* 0x004fca00078e001a */
[----:B------:R0:W2:Y:S02]  /*27400*/  @P1 LDG.E.U16 R25, desc[UR12][R30.64] ;  /* 0x0000000c1e191981 */ /* 0x0000a4000c1e1500 */
[----:B0-----:R-:W-:Y:S01]  /*27410*/  @P0 MOV R30, R23 ;  /* 0x00000017001e0202 */ /* 0x001fe20000000f00 */
[----:B------:R-:W-:-:S05]  /*27420*/  @P0 IMAD.MOV.U32 R31, RZ, RZ, R24 ;  /* 0x000000ffff1f0224 */ /* 0x000fca00078e0018 */
[----:B------:R0:W2:Y:S02]  /*27430*/  @P0 LDG.E.U16 R22, desc[UR12][R30.64] ;  /* 0x0000000c1e160981 */ /* 0x0000a4000c1e1500 */
[----:B0-----:R-:W-:Y:S02]  /*27440*/  @P0 IMAD.MOV.U32 R30, RZ, RZ, R3 ;  /* 0x000000ffff1e0224 */ /* 0x001fe400078e0003 */
[----:B------:R-:W-:Y:S01]  /*27450*/  @P0 IMAD.MOV.U32 R31, RZ, RZ, R21 ;  /* 0x000000ffff1f0224 */ /* 0x000fe200078e0015 */
[----:B------:R-:W2:Y:S04]  /*27460*/  LDL.LU R3, [R1+0x178] ;  /* 0x0001780001037983 */ /* 0x000ea80000300800 */
[----:B------:R-:W2:Y:S04]  /*27470*/  @P0 LDG.E.U16 R2, desc[UR12][R30.64] ;  /* 0x0000000c1e020981 */ /* 0x000ea8000c1e1500 */
[----:B------:R-:W-:Y:S04]  /*27480*/  STL [R1+0x3e14], R31 ;  /* 0x003e141f01007387 */ /* 0x000fe80000100800 */
[----:B------:R-:W-:Y:S04]  /*27490*/  STL [R1+0x3e1c], R31 ;  /* 0x003e1c1f01007387 */ /* 0x000fe80000100800 */
[----:B------:R-:W-:Y:S04]  /*274a0*/  STL [R1+0x3e24], R31 ;  /* 0x003e241f01007387 */ /* 0x000fe80000100800 */
[----:B---3--:R-:W-:Y:S04]  /*274b0*/  STL [R1+0x1f4], R37 ;  /* 0x0001f42501007387 */ /* 0x008fe80000100800 */
[----:B------:R-:W-:Y:S04]  /*274c0*/  STL [R1+0x3e2c], R31 ;  /* 0x003e2c1f01007387 */ /* 0x000fe80000100800 */
[----:B------:R-:W-:Y:S01]  /*274d0*/  STL [R1+0x3e34], R31 ;  /* 0x003e341f01007387 */ /* 0x000fe20000100800 */
[----:B------:R-:W0:Y:S03]  /*274e0*/  S2R R0, SR_TID.X ;  /* 0x0000000000007919 */ /* 0x000e260000002100 */
[----:B------:R-:W-:Y:S01]  /*274f0*/  STL [R1+0x3e3c], R31 ;  /* 0x003e3c1f01007387 */ /* 0x000fe20000100800 */
[----:B------:R-:W1:Y:S01]  /*27500*/  S2R R38, SR_TID.X ;  /* 0x0000000000267919 */ /* 0x000e620000002100 */
[----:B------:R-:W-:Y:S06]  /*27510*/  BAR.SYNC.DEFER_BLOCKING 0x0 ;  /* 0x0000000000007b1d */ /* 0x000fec0000010000 */
[----:B----4-:R-:W-:Y:S04]  /*27520*/  STL [R1+0x1e8], R28 ;  /* 0x0001e81c01007387 */ /* 0x010fe80000100800 */
[----:B------:R-:W-:Y:S04]  /*27530*/  STL [R1+0x3e44], R31 ;  /* 0x003e441f01007387 */ /* 0x000fe80000100800 */
[----:B------:R-:W-:Y:S04]  /*27540*/  STL [R1+0x3e4c], R31 ;  /* 0x003e4c1f01007387 */ /* 0x000fe80000100800 */
[----:B------:R-:W-:Y:S04]  /*27550*/  STL [R1+0x3e54], R31 ;  /* 0x003e541f01007387 */ /* 0x000fe80000100800 */
[----:B------:R-:W-:Y:S01]  /*27560*/  STL [R1+0x3e5c], R31 ;  /* 0x003e5c1f01007387 */ /* 0x000fe20000100800 */
[----:B0-----:R-:W-:-:S05]  /*27570*/  LOP3.LUT R0, R0, 0x1f, RZ, 0xc0, !PT ;  /* 0x0000001f00007812 */ /* 0x001fca00078ec0ff */
[----:B------:R-:W-:Y:S01]  /*27580*/  IMAD.SHL.U32 R0, R0, 0x2, RZ ;  /* 0x0000000200007824 */ /* 0x000fe200078e00ff */
[----:B-1----:R-:W-:-:S04]  /*27590*/  LOP3.LUT R43, R38, 0x1f, RZ, 0xc0, !PT ;  /* 0x0000001f262b7812 */ /* 0x002fc800078ec0ff */
[----:B------:R-:W-:-:S04]  /*275a0*/  LOP3.LUT R21, R43, 0x20, RZ, 0xfc, !PT ;  /* 0x000000202b157812 */ /* 0x000fc800078efcff */
[----:B------:R-:W-:Y:S01]  /*275b0*/  ISETP.GE.AND P1, PT, R21, R4, PT ;  /* 0x000000041500720c */ /* 0x000fe20003f26270 */
[----:B------:R0:W-:Y:S04]  /*275c0*/  STS.U16 [R0+UR5+0x8200], R48 ;  /* 0x0082003000007988 */ /* 0x0001e80008000405 */
[----:B------:R1:W-:Y:S04]  /*275d0*/  STS.U16 [R0+UR5+0x8400], R52 ;  /* 0x0084003400007988 */ /* 0x0003e80008000405 */
[----:B------:R-:W-:Y:S04]  /*275e0*/  STS.U16 [R0+UR5+0x8440], R53 ;  /* 0x0084403500007988 */ /* 0x000fe80008000405 */
        /* <DEDUP_REMOVED lines=11> */
[----:B--2---:R-:W-:Y:S04]  /*276a0*/  STL [R1+0x1dc], R25 ;  /* 0x0001dc1901007387 */ /* 0x004fe80000100800 */
[----:B------:R-:W-:Y:S04]  /*276b0*/  STL [R1+0x3e64], R31 ;  /* 0x003e641f01007387 */ /* 0x000fe80000100800 */
[----:B------:R-:W-:Y:S04]  /*276c0*/  STL [R1+0x3e6c], R31 ;  /* 0x003e6c1f01007387 */ /* 0x000fe80000100800 */
[----:B------:R-:W-:Y:S04]  /*276d0*/  STL [R1+0x3e74], R31 ;  /* 0x003e741f01007387 */ /* 0x000fe80000100800 */
[----:B------:R2:W-:Y:S04]  /*276e0*/  STL [R1+0x1d0], R22 ;  /* 0x0001d01601007387 */ /* 0x0005e80000100800 */
[----:B------:R-:W-:Y:S04]  /*276f0*/  STL [R1+0x3e7c], R31 ;  /* 0x003e7c1f01007387 */ /* 0x000fe80000100800 */
[----:B------:R-:W-:Y:S04]  /*27700*/  STL [R1+0x3e84], R31 ;  /* 0x003e841f01007387 */ /* 0x000fe80000100800 */
[----:B------:R-:W-:Y:S04]  /*27710*/  STL [R1+0x3e8c], R31 ;  /* 0x003e8c1f01007387 */ /* 0x000fe80000100800 */
[----:B------:R3:W-:Y:S04]  /*27720*/  STL [R1+0x1cc], R2 ;  /* 0x0001cc0201007387 */ /* 0x0007e80000100800 */
        /* <DEDUP_REMOVED lines=28> */
[----:B0-----:R-:W4:Y:S04]  /*278f0*/  LDL.LU R48, [R1+0x174] ;  /* 0x0001740001307983 */ /* 0x001f280000300800 */
[----:B-1----:R-:W4:Y:S01]  /*27900*/  LDL.LU R52, [R1+0x160] ;  /* 0x0001600001347983 */ /* 0x002f220000300800 */
[----:B--2---:R-:W-:-:S02]  /*27910*/  LOP3.LUT R22, R43, 0x60, RZ, 0xfc, !PT ;  /* 0x000000602b167812 */ /* 0x004fc400078efcff */
[----:B---3--:R-:W-:Y:S01]  /*27920*/  LOP3.LUT R2, R43, 0x40, RZ, 0xfc, !PT ;  /* 0x000000402b027812 */ /* 0x008fe200078efcff */
[----:B------:R-:W2:Y:S04]  /*27930*/  LDL.LU R53, [R1+0x15c] ;  /* 0x00015c0001357983 */ /* 0x000ea80000300800 */
[----:B------:R-:W3:Y:S04]  /*27940*/  LDL.LU R54, [R1+0x148] ;  /* 0x0001480001367983 */ /* 0x000ee80000300800 */
[----:B------:R-:W3:Y:S04]  /*27950*/  LDL.LU R57, [R1+0x144] ;  /* 0x0001440001397983 */ /* 0x000ee80000300800 */
[----:B------:R-:W3:Y:S01]  /*27960*/  LDL.LU R59, [R1+0x130] ;  /* 0x00013000013b7983 */ /* 0x000ee20000300800 */
[----:B----4-:R-:W-:-:S02]  /*27970*/  LOP3.LUT R30, R38, 0x1f, RZ, 0xc0, !PT ;  /* 0x0000001f261e7812 */ /* 0x010fc400078ec0ff */
[-C--:B------:R-:W-:Y:S02]  /*27980*/  ISETP.GE.AND P3, PT, R22, R4.reuse, PT ;  /* 0x000000041600720c */ /* 0x080fe40003f66270 */
[-C--:B------:R-:W-:Y:S01]  /*27990*/  ISETP.GE.AND P2, PT, R2, R4.reuse, PT ;  /* 0x000000040200720c */ /* 0x080fe20003f46270 */
[----:B------:R-:W4:Y:S01]  /*279a0*/  LDL.LU R60, [R1+0x12c] ;  /* 0x00012c00013c7983 */ /* 0x000f220000300800 */
[----:B------:R-:W-:-:S03]  /*279b0*/  ISETP.GE.AND P0, PT, R30, R4, PT ;  /* 0x000000041e00720c */ /* 0x000fc60003f06270 */
        /* <DEDUP_REMOVED lines=22> */
[----:B------:R0:W-:Y:S04]  /*27b20*/  STS.U16 [R0+UR5+0x8e40], R3 ;  /* 0x008e400300007988 */ /* 0x0001e80008000405 */
[----:B------:R-:W4:Y:S04]  /*27b30*/  LDL.LU R61, [R1+0x10] ;  /* 0x00001000013d7983 */ /* 0x000f280000300800 */
[----:B0-----:R-:W4:Y:S04]  /*27b40*/  LDL.LU R3, [R1+0xc] ;  /* 0x00000c0001037983 */ /* 0x001f280000300800 */
[----:B------:R0:W-:Y:S04]  /*27b50*/  STS.U16 [R0+UR5+0x8e00], R48 ;  /* 0x008e003000007988 */ /* 0x0001e80008000405 */
[----:B------:R1:W-:Y:S04]  /*27b60*/  STS.U16 [R0+UR5+0x9000], R52 ;  /* 0x0090003400007988 */ /* 0x0003e80008000405 */
[----:B--2---:R2:W-:Y:S04]  /*27b70*/  STS.U16 [R0+UR5+0x9040], R53 ;  /* 0x0090403500007988 */ /* 0x0045e80008000405 */
[----:B---3--:R3:W-:Y:S04]  /*27b80*/  STS.U16 [R0+UR5+0x9240], R54 ;  /* 0x0092403600007988 */ /* 0x0087e80008000405 */
[----:B------:R1:W-:Y:S04]  /*27b90*/  STS.U16 [R0+UR5+0x9200], R57 ;  /* 0x0092003900007988 */ /* 0x0003e80008000405 */
[----:B------:R2:W-:Y:S04]  /*27ba0*/  STS.U16 [R0+UR5+0x9400], R59 ;  /* 0x0094003b00007988 */ /* 0x0005e80008000405 */
[----:B0-----:R-:W4:Y:S04]  /*27bb0*/  LDL.LU R48, [R1+0x3fec] ;  /* 0x003fec0001307983 */ /* 0x001f280000300800 */
[----:B-1----:R-:W4:Y:S04]  /*27bc0*/  LDL.LU R52, [R1+0x3fe8] ;  /* 0x003fe80001347983 */ /* 0x002f280000300800 */
[----:B--2---:R-:W2:Y:S04]  /*27bd0*/  LDL.LU R53, [R1+0x3fe4] ;  /* 0x003fe40001357983 */ /* 0x004ea80000300800 */
[----:B---3--:R-:W3:Y:S04]  /*27be0*/  LDL.LU R54, [R1+0x3fe0] ;  /* 0x003fe00001367983 */ /* 0x008ee80000300800 */
[----:B------:R-:W2:Y:S04]  /*27bf0*/  LDL.LU R57, [R1+0x3fdc] ;  /* 0x003fdc0001397983 */ /* 0x000ea80000300800 */
[----:B------:R-:W2:Y:S04]  /*27c00*/  LDL.LU R59, [R1+0x3fd8] ;  /* 0x003fd800013b7983 */ /* 0x000ea80000300800 */
[----:B----4-:R0:W-:Y:S04]  /*27c10*/  STS.U16 [R0+UR5+0x9440], R60 ;  /* 0x0094403c00007988 */ /* 0x0101e80008000405 */
[----:B------:R1:W-:Y:S04]  /*27c20*/  STS.U16 [R0+UR5+0x9e00], R23 ;  /* 0x009e001700007988 */ /* 0x0003e80008000405 */
[----:B0-----:R-:W4:Y:S04]  /*27c30*/  LDL.LU R60, [R1+0x3fd4] ;  /* 0x003fd400013c7983 */ /* 0x001f280000300800 */
[----:B------:R0:W-:Y:S04]  /*27c40*/  STS.U16 [R0+UR5+0xa000], R22 ;  /* 0x00a0001600007988 */ /* 0x0001e80008000405 */
[----:B------:R0:W-:Y:S04]  /*27c50*/  STS.U16 [R0+UR5+0xa040], R21 ;  /* 0x00a0401500007988 */ /* 0x0001e80008000405 */
[----:B------:R0:W-:Y:S04]  /*27c60*/  STS.U16 [R0+UR5+0xa240], R32 ;  /* 0x00a2402000007988 */ /* 0x0001e80008000405 */
[----:B------:R0:W-:Y:S04]  /*27c70*/  STS.U16 [R0+UR5+0xa200], R37 ;  /* 0x00a2002500007988 */ /* 0x0001e80008000405 */
[----:B------:R0:W-:Y:S04]  /*27c80*/  STS.U16 [R0+UR5+0xa400], R38 ;  /* 0x00a4002600007988 */ /* 0x0001e80008000405 */
[----:B-1----:R-:W4:Y:S04]  /*27c90*/  LDL.LU R23, [R1+0x274] ;  /* 0x0002740001177983 */ /* 0x002f280000300800 */
[----:B0-----:R-:W4:Y:S04]  /*27ca0*/  LDL.LU R22, [R1+0x270] ;  /* 0x0002700001167983 */ /* 0x001f280000300800 */
[----:B------:R-:W4:Y:S04]  /*27cb0*/  LDL.LU R21, [R1+0x240] ;  /* 0x0002400001157983 */ /* 0x000f280000300800 */
[----:B------:R-:W4:Y:S04]  /*27cc0*/  LDL.LU R32, [R1+0x23c] ;  /* 0x00023c0001207983 */ /* 0x000f280000300800 */
[----:B------:R-:W4:Y:S04]  /*27cd0*/  LDL.LU R37, [R1+0x20c] ;  /* 0x00020c0001257983 */ /* 0x000f280000300800 */
[----:B------:R0:W-:Y:S04]  /*27ce0*/  STS.U16 [R0+UR5+0xa440], R43 ;  /* 0x00a4402b00007988 */ /* 0x0001e80008000405 */
[----:B------:R-:W4:Y:S04]  /*27cf0*/  LDL.LU R38, [R1+0x208] ;  /* 0x0002080001267983 */ /* 0x000f280000300800 */
[----:B------:R1:W-:Y:S04]  /*27d00*/  STS.U16 [R0+UR5+0xa640], R44 ;  /* 0x00a6402c00007988 */ /* 0x0003e80008000405 */
[----:B------:R0:W-:Y:S04]  /*27d10*/  STS.U16 [R0+UR5+0xa600], R49 ;  /* 0x00a6003100007988 */ /* 0x0001e80008000405 */
[----:B------:R0:W-:Y:S04]  /*27d20*/  STS.U16 [R0+UR5+0xa800], R50 ;  /* 0x00a8003200007988 */ /* 0x0001e80008000405 */
[----:B------:R1:W-:Y:S04]  /*27d30*/  STS.U16 [R0+UR5+0xa840], R55 ;  /* 0x00a8403700007988 */ /* 0x0003e80008000405 */
[----:B------:R1:W-:Y:S04]  /*27d40*/  STS.U16 [R0+UR5+0xaa40], R56 ;  /* 0x00aa403800007988 */ /* 0x0003e80008000405 */
[----:B0-----:R-:W4:Y:S04]  /*27d50*/  LDL.LU R43, [R1+0x1d8] ;  /* 0x0001d800012b7983 */ /* 0x001f280000300800 */
[----:B-1----:R-:W4:Y:S04]  /*27d60*/  LDL.LU R44, [R1+0x1d4] ;  /* 0x0001d400012c7983 */ /* 0x002f280000300800 */
        /* <DEDUP_REMOVED lines=8> */
[----:B0-----:R-:W4:Y:S04]  /*27df0*/  LDL.LU R61, [R1+0x184] ;  /* 0x00018400013d7983 */ /* 0x001f280000300800 */
[----:B-1----:R-:W4:Y:S04]  /*27e00*/  LDL.LU R3, [R1+0x170] ;  /* 0x0001700001037983 */ /* 0x002f280000300800 */
[----:B------:R0:W-:Y:S04]  /*27e10*/  STS.U16 [R0+UR5+0x9a40], R2 ;  /* 0x009a400200007988 */ /* 0x0001e80008000405 */
[----:B------:R-:W-:Y:S04]  /*27e20*/  STS.U16 [R0+UR5+0x9640], R4 ;  /* 0x0096400400007988 */ /* 0x000fe80008000405 */
[----:B------:R-:W-:Y:S04]  /*27e30*/  STS.U16 [R0+UR5+0x9600], R31 ;  /* 0x0096001f00007988 */ /* 0x000fe80008000405 */
[----:B------:R-:W-:Y:S04]  /*27e40*/  STS.U16 [R0+UR5+0x9800], R29 ;  /* 0x0098001d00007988 */ /* 0x000fe80008000405 */
[----:B------:R-:W-:Y:S04]  /*27e50*/  STS.U16 [R0+UR5+0x9840], R28 ;  /* 0x0098401c00007988 */ /* 0x000fe80008000405 */
[----:B------:R-:W-:Y:S04]  /*27e60*/  STS.U16 [R0+UR5+0x9a00], R27 ;  /* 0x009a001b00007988 */ /* 0x000fe80008000405 */
[----:B------:R-:W-:Y:S01]  /*27e70*/  STS.U16 [R0+UR5+0x9c00], R26 ;  /* 0x009c001a00007988 */ /* 0x000fe20008000405 */
[----:B0-----:R-:W-:-:S03]  /*27e80*/  LOP3.LUT R2, R0, 0x10, RZ, 0x3c, !PT ;  /* 0x0000001000027812 */ /* 0x001fc600078e3cff */
        /* <DEDUP_REMOVED lines=16> */
[----:B---3--:R-:W-:Y:S04]  /*27f90*/  STS.U16 [R0+UR5+0xb000], R54 ;  /* 0x00b0003600007988 */ /* 0x008fe80008000405 */
[----:B--2---:R-:W-:Y:S04]  /*27fa0*/  STS.U16 [R0+UR5+0xb040], R53 ;  /* 0x00b0403500007988 */ /* 0x004fe80008000405 */
[----:B------:R-:W-:Y:S04]  /*27fb0*/  STS.U16 [R0+UR5+0xae00], R59 ;  /* 0x00ae003b00007988 */ /* 0x000fe80008000405 */
[----:B----4-:R-:W-:Y:S04]  /*27fc0*/  STS.U16 [R0+UR5+0xae40], R60 ;  /* 0x00ae403c00007988 */ /* 0x010fe80008000405 */
[----:B------:R-:W-:Y:S04]  /*27fd0*/  STL [R1+0x3f60], R60 ;  /* 0x003f603c01007387 */ /* 0x000fe80000100800 */
[----:B------:R-:W-:Y:S04]  /*27fe0*/  STL [R1+0x3f64], R59 ;  /* 0x003f643b01007387 */ /* 0x000fe80000100800 */
[----:B------:R-:W-:Y:S04]  /*27ff0*/  STS.U16 [R2+UR5+0x8080], R23 ;  /* 0x0080801702007988 */ /* 0x000fe80008000405 */
[----:B------:R-:W-:Y:S04]  /*28000*/  STS.U16 [R2+UR5+0x80c0], R22 ;  /* 0x0080c01602007988 */ /* 0x000fe80008000405 */
[----:B------:R-:W-:Y:S04]  /*28010*/  STS.U16 [R2+UR5+0x82c0], R21 ;  /* 0x0082c01502007988 */ /* 0x000fe80008000405 */
[----:B------:R-:W-:Y:S04]  /*28020*/  STS.U16 [R2+UR5+0x8280], R32 ;  /* 0x0082802002007988 */ /* 0x000fe80008000405 */
[----:B------:R-:W-:Y:S04]  /*28030*/  STS.U16 [R2+UR5+0x8480], R37 ;  /* 0x0084802502007988 */ /* 0x000fe80008000405 */
[----:B------:R-:W-:Y:S04]  /*28040*/  STS.U16 [R2+UR5+0x84c0], R38 ;  /* 0x0084c02602007988 */ /* 0x000fe80008000405 */
[----:B------:R-:W-:Y:S04]  /*28050*/  STL [R1+0x3f68], R54 ;  /* 0x003f683601007387 */ /* 0x000fe80000100800 */
[----:B------:R-:W-:Y:S04]  /*28060*/  STL [R1+0x3f6c], R53 ;  /* 0x003f6c3501007387 */ /* 0x000fe80000100800 */
[----:B------:R-:W-:Y:S04]  /*28070*/  STL [R1+0x3f70], R48 ;  /* 0x003f703001007387 */ /* 0x000fe80000100800 */
        /* <DEDUP_REMOVED lines=9> */
[----:B------:R0:W-:Y:S04]  /*28110*/  STS.U16 [R2+UR5+0x8c80], R58 ;  /* 0x008c803a02007988 */ /* 0x0001e80008000405 */
[----:B0-----:R-:W2:Y:S04]  /*28120*/  LDL.LU R58, [R1+0x16c] ;  /* 0x00016c00013a7983 */ /* 0x001ea80000300800 */
[----:B------:R-:W3:Y:S04]  /*28130*/  LDL.LU R41, [R1+0x158] ;  /* 0x0001580001297983 */ /* 0x000ee80000300800 */
        /* <DEDUP_REMOVED lines=28> */
[----:B------:R1:W-:Y:S04]  /*28300*/  STS.U16 [R2+UR5+0x8ec0], R3 ;  /* 0x008ec00302007988 */ /* 0x0003e80008000405 */
[----:B0-----:R-:W4:Y:S04]  /*28310*/  LDL.LU R61, [R1+0x8] ;  /* 0x00000800013d7983 */ /* 0x001f280000300800 */
[----:B-1----:R-:W4:Y:S04]  /*28320*/  LDL.LU R3, [R1+0x4] ;  /* 0x0000040001037983 */ /* 0x002f280000300800 */
[----:B--2---:R0:W-:Y:S04]  /*28330*/  STS.U16 [R2+UR5+0x8e80], R58 ;  /* 0x008e803a02007988 */ /* 0x0041e80008000405 */
[----:B---3--:R-:W-:Y:S04]  /*28340*/  STS.U16 [R2+UR5+0x9080], R41 ;  /* 0x0090802902007988 */ /* 0x008fe80008000405 */
[----:B----4-:R-:W-:Y:S04]  /*28350*/  STS.U16 [R2+UR5+0x90c0], R42 ;  /* 0x0090c02a02007988 */ /* 0x010fe80008000405 */
[----:B------:R-:W-:Y:S04]  /*28360*/  STS.U16 [R2+UR5+0x92c0], R47 ;  /* 0x0092c02f02007988 */ /* 0x000fe80008000405 */
[----:B------:R-:W-:Y:S04]  /*28370*/  STS.U16 [R2+UR5+0x9280], R48 ;  /* 0x0092803002007988 */ /* 0x000fe80008000405 */
[----:B------:R-:W-:Y:S04]  /*28380*/  STS.U16 [R2+UR5+0x9480], R53 ;  /* 0x0094803502007988 */ /* 0x000fe80008000405 */
[----:B0-----:R-:W2:Y:S04]  /*28390*/  LDL.LU R58, [R1+0x3fd0] ;  /* 0x003fd000013a7983 */ /* 0x001ea80000300800 */
        /* <DEDUP_REMOVED lines=12> */
[----:B------:R0:W-:Y:S04]  /*28460*/  STS.U16 [R2+UR5+0xa0c0], R22 ;  /* 0x00a0c01602007988 */ /* 0x0001e80008000405 */
[----:B------:R1:W-:Y:S04]  /*28470*/  STS.U16 [R2+UR5+0xa2c0], R21 ;  /* 0x00a2c01502007988 */ /* 0x0003e80008000405 */
[----:B------:R3:W-:Y:S04]  /*28480*/  STS.U16 [R2+UR5+0xa280], R32 ;  /* 0x00a2802002007988 */ /* 0x0007e80008000405 */
[----:B------:R4:W-:Y:S04]  /*28490*/  STS.U16 [R2+UR5+0xa480], R37 ;  /* 0x00a4802502007988 */ /* 0x0009e80008000405 */
[----:B------:R1:W-:Y:S04]  /*284a0*/  STS.U16 [R2+UR5+0xa4c0], R38 ;  /* 0x00a4c02602007988 */ /* 0x0003e80008000405 */
[----:B------:R3:W-:Y:S04]  /*284b0*/  STS.U16 [R2+UR5+0xa6c0], R43 ;  /* 0x00a6c02b02007988 */ /* 0x0007e80008000405 */
[----:B0-----:R-:W2:Y:S04]  /*284c0*/  LDL.LU R22, [R1+0x26c] ;  /* 0x00026c0001167983 */ /* 0x001ea80000300800 */
[----:B-1----:R-:W2:Y:S04]  /*284d0*/  LDL.LU R21, [R1+0x268] ;  /* 0x0002680001157983 */ /* 0x002ea80000300800 */
[----:B---3--:R-:W3:Y:S04]  /*284e0*/  LDL.LU R32, [R1+0x234] ;  /* 0x0002340001207983 */ /* 0x008ee80000300800 */
[----:B----4-:R-:W4:Y:S04]  /*284f0*/  LDL.LU R37, [R1+0x230] ;  /* 0x0002300001257983 */ /* 0x010f280000300800 */
        /* <DEDUP_REMOVED lines=15> */
[----:B0-----:R-:W4:Y:S01]  /*285f0*/  LDL.LU R3, [R1+0x180] ;  /* 0x0001800001037983 */ /* 0x001f220000300800 */
[----:B------:R-:W-:-:S03]  /*28600*/  IMAD.SHL.U32 R47, R30, 0x2, RZ ;  /* 0x000000021e2f7824 */ /* 0x000fc600078e00ff */
[----:B------:R-:W4:Y:S04]  /*28610*/  LDL.LU R41, [R1+0x17c] ;  /* 0x00017c0001297983 */ /* 0x000f280000300800 */
[----:B------:R-:W4:Y:S04]  /*28620*/  LDL.LU R42, [R1+0x168] ;  /* 0x00016800012a7983 */ /* 0x000f280000300800 */
[----:B------:R-:W4:Y:S04]  /*28630*/  LDL.LU R29, [R1+0x164] ;  /* 0x00016400011d7983 */ /* 0x000f280000300800 */
[----:B------:R-:W4:Y:S01]  /*28640*/  LDL.LU R28, [R1+0x150] ;  /* 0x00015000011c7983 */ /* 0x000f220000300800 */
[----:B------:R-:W-:-:S03]  /*28650*/  LOP3.LUT R47, R47, 0x20, RZ, 0x3c, !PT ;  /* 0x000000202f2f7812 */ /* 0x000fc600078e3cff */
[----:B------:R-:W4:Y:S04]  /*28660*/  LDL.LU R27, [R1+0x14c] ;  /* 0x00014c00011b7983 */ /* 0x000f280000300800 */
[----:B------:R-:W4:Y:S04]  /*28670*/  LDL.LU R26, [R1+0x138] ;  /* 0x00013800011a7983 */ /* 0x000f280000300800 */
[----:B------:R-:W4:Y:S04]  /*28680*/  LDL.LU R25, [R1+0x134] ;  /* 0x0001340001197983 */ /* 0x000f280000300800 */
[----:B------:R-:W4:Y:S04]  /*28690*/  LDL.LU R24, [R1+0x120] ;  /* 0x0001200001187983 */ /* 0x000f280000300800 */
[----:B------:R-:W4:Y:S04]  /*286a0*/  LDL.LU R23, [R1+0x11c] ;  /* 0x00011c0001177983 */ /* 0x000f280000300800 */
[----:B--2---:R-:W-:Y:S04]  /*286b0*/  STS.U16 [R2+UR5+0xaec0], R58 ;  /* 0x00aec03a02007988 */ /* 0x004fe80008000405 */
        /* <DEDUP_REMOVED lines=19> */
[----:B---3--:R2:W-:Y:S04]  /*287f0*/  STS.U16 [R47+UR5+0x8340], R32 ;  /* 0x008340202f007988 */ /* 0x0085e80008000405 */
[----:B----4-:R3:W-:Y:S04]  /*28800*/  STS.U16 [R47+UR5+0x8300], R37 ;  /* 0x008300252f007988 */ /* 0x0107e80008000405 */
[----:B------:R4:W-:Y:S04]  /*28810*/  STS.U16 [R47+UR5+0x8500], R38 ;  /* 0x008500262f007988 */ /* 0x0009e80008000405 */
[----:B------:R2:W-:Y:S04]  /*28820*/  STS.U16 [R47+UR5+0x8540], R43 ;  /* 0x0085402b2f007988 */ /* 0x0005e80008000405 */
[----:B0-----:R-:W4:Y:S04]  /*28830*/  LDL.LU R22, [R1+0x108] ;  /* 0x0001080001167983 */ /* 0x001f280000300800 */
[----:B-1----:R-:W4:Y:S04]  /*28840*/  LDL.LU R21, [R1+0x104] ;  /* 0x0001040001157983 */ /* 0x002f280000300800 */
[----:B--2---:R-:W2:Y:S04]  /*28850*/  LDL.LU R32, [R1+0xf0] ;  /* 0x0000f00001207983 */ /* 0x004ea80000300800 */
[----:B---3--:R-:W3:Y:S04]  /*28860*/  LDL.LU R37, [R1+0xec] ;  /* 0x0000ec0001257983 */ /* 0x008ee80000300800 */
[----:B----4-:R-:W4:Y:S04]  /*28870*/  LDL.LU R38, [R1+0xd8] ;  /* 0x0000d80001267983 */ /* 0x010f280000300800 */
        /* <DEDUP_REMOVED lines=35> */
[----:B------:R-:W4:Y:S04]  /*28ab0*/  LDL.LU R26, [R1+0x3fb8] ;  /* 0x003fb800011a7983 */ /* 0x000f280000300800 */
[----:B------:R0:W-:Y:S04]  /*28ac0*/  STS.U16 [R47+UR5+0x9300], R25 ;  /* 0x009300192f007988 */ /* 0x0001e80008000405 */
[----:B------:R1:W-:Y:S04]  /*28ad0*/  STS.U16 [R47+UR5+0x9500], R24 ;  /* 0x009500182f007988 */ /* 0x0003e80008000405 */
[----:B------:R1:W-:Y:S04]  /*28ae0*/  STS.U16 [R47+UR5+0x9540], R23 ;  /* 0x009540172f007988 */ /* 0x0003e80008000405 */
[----:B0-----:R-:W4:Y:S04]  /*28af0*/  LDL.LU R25, [R1+0x3fb4] ;  /* 0x003fb40001197983 */ /* 0x001f280000300800 */
[----:B-1----:R-:W4:Y:S04]  /*28b00*/  LDL.LU R24, [R1+0x3fb0] ;  /* 0x003fb00001187983 */ /* 0x002f280000300800 */
[----:B------:R-:W4:Y:S04]  /*28b10*/  LDL.LU R23, [R1+0x3fac] ;  /* 0x003fac0001177983 */ /* 0x000f280000300800 */
[----:B------:R0:W-:Y:S04]  /*28b20*/  STS.U16 [R47+UR5+0x9740], R22 ;  /* 0x009740162f007988 */ /* 0x0001e80008000405 */
[----:B------:R1:W-:Y:S04]  /*28b30*/  STS.U16 [R47+UR5+0x9700], R21 ;  /* 0x009700152f007988 */ /* 0x0003e80008000405 */
[----:B--2---:R2:W-:Y:S04]  /*28b40*/  STS.U16 [R47+UR5+0x9900], R32 ;  /* 0x009900202f007988 */ /* 0x0045e80008000405 */
[----:B---3--:R3:W-:Y:S04]  /*28b50*/  STS.U16 [R47+UR5+0x9940], R37 ;  /* 0x009940252f007988 */ /* 0x0087e80008000405 */
[----:B----4-:R4:W-:Y:S04]  /*28b60*/  STS.U16 [R47+UR5+0x9b40], R38 ;  /* 0x009b40262f007988 */ /* 0x0109e80008000405 */
[----:B------:R2:W-:Y:S04]  /*28b70*/  STS.U16 [R47+UR5+0x9b00], R43 ;  /* 0x009b002b2f007988 */ /* 0x0005e80008000405 */
[----:B0-----:R-:W4:Y:S04]  /*28b80*/  LDL.LU R22, [R1+0x3fa8] ;  /* 0x003fa80001167983 */ /* 0x001f280000300800 */
[----:B-1----:R-:W4:Y:S04]  /*28b90*/  LDL.LU R21, [R1+0x3fa4] ;  /* 0x003fa40001157983 */ /* 0x002f280000300800 */
[----:B--2---:R-:W2:Y:S04]  /*28ba0*/  LDL.LU R32, [R1+0x3fa0] ;  /* 0x003fa00001207983 */ /* 0x004ea80000300800 */
[----:B---3--:R-:W3:Y:S04]  /*28bb0*/  LDL.LU R37, [R1+0x3f9c] ;  /* 0x003f9c0001257983 */ /* 0x008ee80000300800 */
[----:B----4-:R-:W4:Y:S04]  /*28bc0*/  LDL.LU R38, [R1+0x3f98] ;  /* 0x003f980001267983 */ /* 0x010f280000300800 */
[----:B------:R-:W2:Y:S04]  /*28bd0*/  LDL.LU R43, [R1+0x3f94] ;  /* 0x003f9400012b7983 */ /* 0x000ea80000300800 */
        /* <DEDUP_REMOVED lines=8> */
[----:B------:R-:W2:Y:S04]  /*28c60*/  LDL.LU R50, [R1+0x3f88] ;  /* 0x003f880001327983 */ /* 0x000ea80000300800 */
[----:B------:R-:W2:Y:S04]  /*28c70*/  LDL.LU R55, [R1+0x3f84] ;  /* 0x003f840001377983 */ /* 0x000ea80000300800 */
[----:B------:R-:W2:Y:S04]  /*28c80*/  LDL.LU R56, [R1+0x3f80] ;  /* 0x003f800001387983 */ /* 0x000ea80000300800 */
[----:B------:R-:W2:Y:S04]  /*28c90*/  LDL.LU R61, [R1+0x3f7c] ;  /* 0x003f7c00013d7983 */ /* 0x000ea80000300800 */
[----:B------:R0:W-:Y:S04]  /*28ca0*/  STS.U16 [R47+UR5+0xa340], R3 ;  /* 0x00a340032f007988 */ /* 0x0001e80008000405 */
[----:B0-----:R-:W2:Y:S04]  /*28cb0*/  LDL.LU R3, [R1+0x3f78] ;  /* 0x003f780001037983 */ /* 0x001ea80000300800 */
[----:B------:R-:W-:Y:S04]  /*28cc0*/  STS.U16 [R47+UR5+0xa300], R5 ;  /* 0x00a300052f007988 */ /* 0x000fe80008000405 */
[----:B------:R0:W-:Y:S04]  /*28cd0*/  STS.U16 [R47+UR5+0xa500], R48 ;  /* 0x00a500302f007988 */ /* 0x0001e80008000405 */
[----:B------:R1:W-:Y:S04]  /*28ce0*/  STS.U16 [R47+UR5+0xa540], R53 ;  /* 0x00a540352f007988 */ /* 0x0003e80008000405 */
[----:B------:R0:W-:Y:S04]  /*28cf0*/  STS.U16 [R47+UR5+0xa740], R54 ;  /* 0x00a740362f007988 */ /* 0x0001e80008000405 */
[----:B------:R0:W-:Y:S04]  /*28d00*/  STS.U16 [R47+UR5+0xa700], R59 ;  /* 0x00a7003b2f007988 */ /* 0x0001e80008000405 */
[----:B------:R0:W-:Y:S04]  /*28d10*/  STS.U16 [R47+UR5+0xa900], R60 ;  /* 0x00a9003c2f007988 */ /* 0x0001e80008000405 */
[----:B------:R-:W-:Y:S04]  /*28d20*/  STS.U16 [R47+UR5+0xa940], R4 ;  /* 0x00a940042f007988 */ /* 0x000fe80008000405 */
[----:B------:R1:W-:Y:S04]  /*28d30*/  STS.U16 [R47+UR5+0xab40], R31 ;  /* 0x00ab401f2f007988 */ /* 0x0003e80008000405 */
[----:B0-----:R-:W3:Y:S04]  /*28d40*/  LDL.LU R48, [R1+0x264] ;  /* 0x0002640001307983 */ /* 0x001ee80000300800 */
[----:B-1----:R-:W3:Y:S04]  /*28d50*/  LDL.LU R53, [R1+0x260] ;  /* 0x0002600001357983 */ /* 0x002ee80000300800 */
[----:B------:R-:W3:Y:S04]  /*28d60*/  LDL.LU R54, [R1+0x228] ;  /* 0x0002280001367983 */ /* 0x000ee80000300800 */
[----:B------:R-:W3:Y:S04]  /*28d70*/  LDL.LU R59, [R1+0x224] ;  /* 0x00022400013b7983 */ /* 0x000ee80000300800 */
[----:B------:R-:W3:Y:S04]  /*28d80*/  LDL.LU R60, [R1+0x1f0] ;  /* 0x0001f000013c7983 */ /* 0x000ee80000300800 */
[----:B------:R-:W3:Y:S04]  /*28d90*/  LDL.LU R31, [R1+0x1ec] ;  /* 0x0001ec00011f7983 */ /* 0x000ee80000300800 */
[----:B------:R-:W-:Y:S01]  /*28da0*/  STS.U16 [R47+UR5+0xab00], R2 ;  /* 0x00ab00022f007988 */ /* 0x000fe20008000405 */
[----:B------:R-:W-:-:S05]  /*28db0*/  IMAD.SHL.U32 R30, R30, 0x2, RZ ;  /* 0x000000021e1e7824 */ /* 0x000fca00078e00ff */
[----:B------:R-:W-:Y:S01]  /*28dc0*/  LOP3.LUT R30, R30, 0x30, RZ, 0x3c, !PT ;  /* 0x000000301e1e7812 */ /* 0x000fe200078e3cff */
[----:B--2---:R0:W-:Y:S04]  /*28dd0*/  STS.U16 [R47+UR5+0xad00], R3 ;  /* 0x00ad00032f007988 */ /* 0x0041e80008000405 */
[----:B------:R-:W-:Y:S04]  /*28de0*/  STS.U16 [R47+UR5+0xad40], R61 ;  /* 0x00ad403d2f007988 */ /* 0x000fe80008000405 */
[----:B------:R-:W-:Y:S04]  /*28df0*/  STS.U16 [R47+UR5+0xaf40], R56 ;  /* 0x00af40382f007988 */ /* 0x000fe80008000405 */
[----:B------:R-:W-:Y:S04]  /*28e00*/  STS.U16 [R47+UR5+0xaf00], R55 ;  /* 0x00af00372f007988 */ /* 0x000fe80008000405 */
[----:B------:R-:W-:Y:S04]  /*28e10*/  STS.U16 [R47+UR5+0xb100], R50 ;  /* 0x00b100322f007988 */ /* 0x000fe80008000405 */
[----:B------:R-:W-:Y:S04]  /*28e20*/  STS.U16 [R47+UR5+0xb140], R49 ;  /* 0x00b140312f007988 */ /* 0x000fe80008000405 */
[----:B------:R-:W-:Y:S04]  /*28e30*/  STS.U16 [R47+UR5+0xb340], R44 ;  /* 0x00b3402c2f007988 */ /* 0x000fe80008000405 */
[----:B------:R-:W-:Y:S04]  /*28e40*/  STS.U16 [R47+UR5+0xb300], R43 ;  /* 0x00b3002b2f007988 */ /* 0x000fe80008000405 */
[----:B----4-:R-:W-:Y:S04]  /*28e50*/  STS.U16 [R47+UR5+0xb500], R38 ;  /* 0x00b500262f007988 */ /* 0x010fe80008000405 */
[----:B---3--:R-:W-:Y:S04]  /*28e60*/  STS.U16 [R47+UR5+0xb540], R37 ;  /* 0x00b540252f007988 */ /* 0x008fe80008000405 */
[----:B------:R-:W-:Y:S04]  /*28e70*/  STS.U16 [R47+UR5+0xb740], R32 ;  /* 0x00b740202f007988 */ /* 0x000fe80008000405 */
[----:B------:R-:W-:Y:S04]  /*28e80*/  STS.U16 [R47+UR5+0xb700], R21 ;  /* 0x00b700152f007988 */ /* 0x000fe80008000405 */
[----:B------:R-:W-:Y:S04]  /*28e90*/  STS.U16 [R47+UR5+0xb900], R22 ;  /* 0x00b900162f007988 */ /* 0x000fe80008000405 */
[----:B------:R-:W-:Y:S04]  /*28ea0*/  STS.U16 [R47+UR5+0xb940], R23 ;  /* 0x00b940172f007988 */ /* 0x000fe80008000405 */
[----:B------:R-:W-:Y:S04]  /*28eb0*/  STS.U16 [R47+UR5+0xbb40], R24 ;  /* 0x00bb40182f007988 */ /* 0x000fe80008000405 */
[----:B------:R-:W-:Y:S04]  /*28ec0*/  STS.U16 [R47+UR5+0xbb00], R25 ;  /* 0x00bb00192f007988 */ /* 0x000fe80008000405 */
[----:B------:R-:W-:Y:S04]  /*28ed0*/  STS.U16 [R47+UR5+0xbd00], R26 ;  /* 0x00bd001a2f007988 */ /* 0x000fe80008000405 */
[----:B0-----:R-:W2:Y:S04]  /*28ee0*/  LDL.LU R3, [R1+0x24c] ;  /* 0x00024c0001037983 */ /* 0x001ea80000300800 */
[----:B------:R-:W-:Y:S04]  /*28ef0*/  STS.U16 [R47+UR5+0xbd40], R27 ;  /* 0x00bd401b2f007988 */ /* 0x000fe80008000405 */
[----:B------:R-:W3:Y:S04]  /*28f00*/  LDL R5, [R1+0x1758] ;  /* 0x0017580001057983 */ /* 0x000ee80000100800 */
[----:B------:R-:W3:Y:S04]  /*28f10*/  LDL R4, [R1+0x175c] ;  /* 0x00175c0001047983 */ /* 0x000ee80000100800 */
[----:B------:R-:W-:Y:S04]  /*28f20*/  STS.U16 [R47+UR5+0xbf40], R28 ;  /* 0x00bf401c2f007988 */ /* 0x000fe80008000405 */
[----:B------:R-:W4:Y:S04]  /*28f30*/  LDL.LU R2, [R1+0x1754] ;  /* 0x0017540001027983 */ /* 0x000f280000300800 */
[----:B------:R0:W-:Y:S04]  /*28f40*/  STS.U16 [R47+UR5+0xbf00], R29 ;  /* 0x00bf001d2f007988 */ /* 0x0001e80008000405 */
[----:B------:R1:W-:Y:S04]  /*28f50*/  STS.U16 [R30+UR5+0x8180], R48 ;  /* 0x008180301e007988 */ /* 0x0003e80008000405 */
[----:B------:R0:W-:Y:S04]  /*28f60*/  STS.U16 [R30+UR5+0x81c0], R53 ;  /* 0x0081c0351e007988 */ /* 0x0001e80008000405 */
[----:B------:R0:W-:Y:S04]  /*28f70*/  STS.U16 [R30+UR5+0x83c0], R54 ;  /* 0x0083c0361e007988 */ /* 0x0001e80008000405 */
[----:B------:R1:W-:Y:S04]  /*28f80*/  STS.U16 [R30+UR5+0x8380], R59 ;  /* 0x0083803b1e007988 */ /* 0x0003e80008000405 */
[----:B------:R1:W-:Y:S04]  /*28f90*/  STS.U16 [R30+UR5+0x8580], R60 ;  /* 0x0085803c1e007988 */ /* 0x0003e80008000405 */
[----:B0-----:R-:W3:Y:S04]  /*28fa0*/  LDL.LU R47, [R1+0x3f74] ;  /* 0x003f7400012f7983 */ /* 0x001ee80000300800 */
[----:B-1----:R-:W3:Y:S04]  /*28fb0*/  LDL.LU R48, [R1+0x3f70] ;  /* 0x003f700001307983 */ /* 0x002ee80000300800 */
[----:B------:R-:W3:Y:S04]  /*28fc0*/  LDL.LU R53, [R1+0x3f6c] ;  /* 0x003f6c0001357983 */ /* 0x000ee80000300800 */
[----:B------:R-:W3:Y:S04]  /*28fd0*/  LDL.LU R54, [R1+0x3f68] ;  /* 0x003f680001367983 */ /* 0x000ee80000300800 */
[----:B------:R-:W3:Y:S04]  /*28fe0*/  LDL.LU R59, [R1+0x3f64] ;  /* 0x003f6400013b7983 */ /* 0x000ee80000300800 */
[----:B------:R-:W3:Y:S04]  /*28ff0*/  LDL.LU R60, [R1+0x3f60] ;  /* 0x003f6000013c7983 */ /* 0x000ee80000300800 */
[----:B------:R0:W-:Y:S04]  /*29000*/  STS.U16 [R30+UR5+0x85c0], R31 ;  /* 0x0085c01f1e007988 */ /* 0x0001e80008000405 */
[----:B0-----:R-:W3:Y:S04]  /*29010*/  LDL.LU R31, [R1+0x3f5c] ;  /* 0x003f5c00011f7983 */ /* 0x001ee80000300800 */
[----:B--2---:R0:W-:Y:S04]  /*29020*/  STS.U16 [R30+UR5+0x87c0], R3 ;  /* 0x0087c0031e007988 */ /* 0x0041e80008000405 */
[----:B0-----:R-:W2:Y:S01]  /*29030*/  LDL.LU R3, [R1+0x3f58] ;  /* 0x003f580001037983 */ /* 0x001ea20000300800 */
[----:B---3--:R-:W-:-:S06]  /*29040*/  PRMT R31, RZ, 0x7610, R31 ;  /* 0x00007610ff1f7816 */ /* 0x008fcc000000001f */
[----:B------:R-:W3:Y:S04]  /*29050*/  @!P0 LDG.E.U16 R31, desc[UR12][R4.64] ;  /* 0x0000000c041f8981 */ /* 0x000ee8000c1e1500 */
[----:B--2---:R0:W-:Y:S04]  /*29060*/  STS.U16 [R30+UR5+0x8780], R3 ;  /* 0x008780031e007988 */ /* 0x0041e80008000405 */
[----:B0-----:R-:W2:Y:S04]  /*29070*/  LDL.LU R30, [R1+0x3f54] ;  /* 0x003f5400011e7983 */ /* 0x001ea80000300800 */
[----:B------:R-:W2:Y:S04]  /*29080*/  LDL.LU R3, [R1+0x3f50] ;  /* 0x003f500001037983 */ /* 0x000ea80000300800 */
[----:B---3--:R0:W-:Y:S04]  /*29090*/  STL [R1+0x15c], R31 ;  /* 0x00015c1f01007387 */ /* 0x0081e80000100800 */
[----:B0-----:R-:W3:Y:S04]  /*290a0*/  LDL.LU R31, [R1+0x3f4c] ;  /* 0x003f4c00011f7983 */ /* 0x001ee80000300800 */
[----:B------:R-:W3:Y:S01]  /*290b0*/  LDL R5, [R1+0x1750] ;  /* 0x0017500001057983 */ /* 0x000ee20000100800 */
[----:B----4-:R-:W-:Y:S01]  /*290c0*/  @!P1 IMAD.MOV.U32 R4, RZ, RZ, R2 ;  /* 0x000000ffff049224 */ /* 0x010fe200078e0002 */
[----:B--2---:R-:W-:-:S06]  /*290d0*/  PRMT R3, RZ, 0x7610, R3 ;  /* 0x00007610ff037816 */ /* 0x004fcc0000000003 */
[----:B---3--:R-:W2:Y:S04]  /*290e0*/  @!P1 LDG.E.U16 R3, desc[UR12][R4.64] ;  /* 0x0000000c04039981 */ /* 0x008ea8000c1e1500 */
[----:B------:R-:W-:Y:S04]  /*290f0*/  STL [R1+0x216c], R2 ;  /* 0x00216c0201007387 */ /* 0x000fe80000100800 */
[----:B--2---:R0:W-:Y:S04]  /*29100*/  STL [R1+0x158], R3 ;  /* 0x0001580301007387 */ /* 0x0041e80000100800 */
[----:B0-----:R-:W2:Y:S04]  /*29110*/  LDL.LU R3, [R1+0x3f48] ;  /* 0x003f480001037983 */ /* 0x001ea80000300800 */
[----:B------:R-:W3:Y:S04]  /*29120*/  LDL R4, [R1+0x1748] ;  /* 0x0017480001047983 */ /* 0x000ee80000100800 */
[----:B------:R-:W3:Y:S01]  /*29130*/  LDL R5, [R1+0x174c] ;  /* 0x00174c0001057983 */ /* 0x000ee20000100800 */
[----:B------:R-:W-:-:S02]  /*29140*/  PRMT R31, RZ, 0x7610, R31 ;  /* 0x00007610ff1f7816 */ /* 0x000fc4000000001f */
[----:B---3--:R-:W-:-:S04]  /*29150*/  @!P2 LOP3.LUT R5, R5, R4, RZ, 0x3c, !PT ;  /* 0x000000040505a212 */ /* 0x008fc800078e3cff */
[----:B------:R-:W-:-:S04]  /*29160*/  @!P2 LOP3.LUT R4, R5, R4, RZ, 0x3c, !PT ;  /* 0x000000040504a212 */ /* 0x000fc800078e3cff */
[----:B------:R-:W-:-:S05]  /*29170*/  @!P2 LOP3.LUT R5, R5, R4, RZ, 0x3c, !PT ;  /* 0x000000040505a212 */ /* 0x000fca00078e3cff */
[----:B------:R-:W3:Y:S04]  /*29180*/  @!P2 LDG.E.U16 R31, desc[UR12][R4.64] ;  /* 0x0000000c041fa981 */ /* 0x000ee8000c1e1500 */
[----:B---3--:R0:W-:Y:S04]  /*29190*/  STL [R1+0x154], R31 ;  /* 0x0001541f01007387 */ /* 0x0081e80000100800 */
[----:B0-----:R-:W3:Y:S04]  /*291a0*/  LDL.LU R31, [R1+0x3f44] ;  /* 0x003f4400011f7983 */ /* 0x001ee80000300800 */
[----:B------:R-:W4:Y:S04]  /*291b0*/  LDL R4, [R1+0x1740] ;  /* 0x0017400001047983 */ /* 0x000f280000100800 */
[----:B------:R-:W4:Y:S01]  /*291c0*/  LDL R5, [R1+0x1744] ;  /* 0x0017440001057983 */ /* 0x000f220000100800 */
[----:B--2---:R-:W-:-:S02]  /*291d0*/  PRMT R3, RZ, 0x7610, R3 ;  /* 0x00007610ff037816 */ /* 0x004fc40000000003 */
[----:B----4-:R-:W-:-:S04]  /*291e0*/  @!P3 LOP3.LUT R5, R5, R4, RZ, 0x3c, !PT ;  /* 0x000000040505b212 */ /* 0x010fc800078e3cff */
[----:B------:R-:W-:-:S04]  /*291f0*/  @!P3 LOP3.LUT R4, R5, R4, RZ, 0x3c, !PT ;  /* 0x000000040504b212 */ /* 0x000fc800078e3cff */
[----:B------:R-:W-:-:S05]  /*29200*/  @!P3 LOP3.LUT R5, R5, R4, RZ, 0x3c, !PT ;  /* 0x000000040505b212 */ /* 0x000fca00078e3cff */
[----:B------:R-:W2:Y:S04]  /*29210*/  @!P3 LDG.E.U16 R3, desc[UR12][R4.64] ;  /* 0x0000000c0403b981 */ /* 0x000ea8000c1e1500 */
[----:B--2---:R0:W-:Y:S04]  /*29220*/  STL [R1+0x150], R3 ;  /* 0x0001500301007387 */ /* 0x0041e80000100800 */
[----:B0-----:R-:W2:Y:S04]  /*29230*/  LDL.LU R3, [R1+0x3f40] ;  /* 0x003f400001037983 */ /* 0x001ea80000300800 */
[----:B------:R-:W4:Y:S04]  /*29240*/  LDL R4, [R1+0x16d8] ;  /* 0x0016d80001047983 */ /* 0x000f280000100800 */
[----:B------:R-:W4:Y:S01]  /*29250*/  LDL R5, [R1+0x16dc] ;  /* 0x0016dc0001057983 */ /* 0x000f220000100800 */
[----:B---3--:R-:W-:-:S02]  /*29260*/  PRMT R31, RZ, 0x7610, R31 ;  /* 0x00007610ff1f7816 */ /* 0x008fc4000000001f */
[----:B----4-:R-:W-:-:S04]  /*29270*/  @!P0 LOP3.LUT R5, R5, R4, RZ, 0x3c, !PT ;  /* 0x0000000405058212 */ /* 0x010fc800078e3cff */
        /* <DEDUP_REMOVED lines=686> */
[----:B------:R0:W3:Y:S04]  /*2bd60*/  @!P0 LDG.E.U16 R31, desc[UR12][R4.64] ;  /* 0x0000000c041f8981 */ /* 0x0000e8000c1e1500 */
[----:B------:R-:W0:Y:S04]  /*2bd70*/  LDL R4, [R1+0xd50] ;  /* 0x000d500001047983 */ /* 0x000e280000100800 */
[----:B------:R-:W0:Y:S01]  /*2bd80*/  LDL R5, [R1+0xd54] ;  /* 0x000d540001057983 */ /* 0x000e220000100800 */
[----:B--2---:R-:W-:Y:S02]  /*2bd90*/  PRMT R3, RZ, 0x7610, R3 ;  /* 0x00007610ff037816 */ /* 0x004fe40000000003 */
[----:B0-----:R-:W-:-:S04]  /*2bda0*/  @!P1 LOP3.LUT R5, R5, R4, RZ, 0x3c, !PT ;  /* 0x0000000405059212 */ /* 0x001fc800078e3cff */
[----:B------:R-:W-:-:S04]  /*2bdb0*/  @!P1 LOP3.LUT R4, R5, R4, RZ, 0x3c, !PT ;  /* 0x0000000405049212 */ /* 0x000fc800078e3cff */
[----:B------:R-:W-:-:S05]  /*2bdc0*/  @!P1 LOP3.LUT R5, R5, R4, RZ, 0x3c, !PT ;  /* 0x0000000405059212 */ /* 0x000fca00078e3cff */
[----:B------:R-:W2:Y:S04]  /*2bdd0*/  @!P1 LDG.E.U16 R3, desc[UR12][R4.64] ;  /* 0x0000000c04039981 */ /* 0x000ea8000c1e1500 */
[----:B---3--:R0:W-:Y:S04]  /*2bde0*/  STL [R1+0x1c], R31 ;  /* 0x00001c1f01007387 */ /* 0x0081e80000100800 */
[----:B0-----:R-:W3:Y:S04]  /*2bdf0*/  LDL R31, [R1+0xccc] ;  /* 0x000ccc00011f7983 */ /* 0x001ee80000100800 */
[----:B--2---:R0:W-:Y:S04]  /*2be00*/  STL [R1+0x18], R3 ;  /* 0x0000180301007387 */ /* 0x0041e80000100800 */
[----:B0-----:R-:W2:Y:S04]  /*2be10*/  LDL.LU R3, [R1+0x3e0c] ;  /* 0x003e0c0001037983 */ /* 0x001ea80000300800 */
[----:B------:R-:W4:Y:S04]  /*2be20*/  LDL R4, [R1+0xd48] ;  /* 0x000d480001047983 */ /* 0x000f280000100800 */
[----:B------:R-:W4:Y:S01]  /*2be30*/  LDL R5, [R1+0xd4c] ;  /* 0x000d4c0001057983 */ /* 0x000f220000100800 */
[----:B------:R-:W-:-:S02]  /*2be40*/  PRMT R30, RZ, 0x7610, R30 ;  /* 0x00007610ff1e7816 */ /* 0x000fc4000000001e */
[----:B----4-:R-:W-:-:S04]  /*2be50*/  @!P2 LOP3.LUT R5, R5, R4, RZ, 0x3c, !PT ;  /* 0x000000040505a212 */ /* 0x010fc800078e3cff */
[----:B------:R-:W-:-:S04]  /*2be60*/  @!P2 LOP3.LUT R4, R5, R4, RZ, 0x3c, !PT ;  /* 0x000000040504a212 */ /* 0x000fc800078e3cff */
[----:B------:R-:W-:-:S05]  /*2be70*/  @!P2 LOP3.LUT R5, R5, R4, RZ, 0x3c, !PT ;  /* 0x000000040505a212 */ /* 0x000fca00078e3cff */
[----:B------:R-:W4:Y:S04]  /*2be80*/  @!P2 LDG.E.U16 R30, desc[UR12][R4.64] ;  /* 0x0000000c041ea981 */ /* 0x000f28000c1e1500 */
[----:B----4-:R0:W-:Y:S04]  /*2be90*/  STL [R1+0x14], R30 ;  /* 0x0000141e01007387 */ /* 0x0101e80000100800 */
[----:B0-----:R-:W4:Y:S04]  /*2bea0*/  LDL.LU R30, [R1+0x3e08] ;  /* 0x003e0800011e7983 */ /* 0x001f280000300800 */
[----:B------:R-:W3:Y:S04]  /*2beb0*/  LDL R4, [R1+0xd40] ;  /* 0x000d400001047983 */ /* 0x000ee80000100800 */
[----:B------:R-:W3:Y:S01]  /*2bec0*/  LDL R5, [R1+0xd44] ;  /* 0x000d440001057983 */ /* 0x000ee20000100800 */
[----:B--2---:R-:W-:-:S02]  /*2bed0*/  PRMT R3, RZ, 0x7610, R3 ;  /* 0x00007610ff037816 */ /* 0x004fc40000000003 */
[----:B---3--:R-:W-:-:S04]  /*2bee0*/  @!P3 LOP3.LUT R5, R5, R4, RZ, 0x3c, !PT ;  /* 0x000000040505b212 */ /* 0x008fc800078e3cff */
[----:B------:R-:W-:-:S04]  /*2bef0*/  @!P3 LOP3.LUT R4, R5, R4, RZ, 0x3c, !PT ;  /* 0x000000040504b212 */ /* 0x000fc800078e3cff */
[----:B------:R-:W-:-:S05]  /*2bf00*/  @!P3 LOP3.LUT R5, R5, R4, RZ, 0x3c, !PT ;  /* 0x000000040505b212 */ /* 0x000fca00078e3cff */
[----:B------:R-:W2:Y:S04]  /*2bf10*/  @!P3 LDG.E.U16 R3, desc[UR12][R4.64] ;  /* 0x0000000c0403b981 */ /* 0x000ea8000c1e1500 */
[----:B--2---:R0:W-:Y:S04]  /*2bf20*/  STL [R1+0x10], R3 ;  /* 0x0000100301007387 */ /* 0x0041e80000100800 */
[----:B0-----:R-:W2:Y:S04]  /*2bf30*/  LDL.LU R3, [R1+0x3e04] ;  /* 0x003e040001037983 */ /* 0x001ea80000300800 */
[----:B------:R-:W3:Y:S04]  /*2bf40*/  LDL R4, [R1+0xcd8] ;  /* 0x000cd80001047983 */ /* 0x000ee80000100800 */
[----:B------:R-:W3:Y:S01]  /*2bf50*/  LDL R5, [R1+0xcdc] ;  /* 0x000cdc0001057983 */ /* 0x000ee20000100800 */
[----:B----4-:R-:W-:-:S02]  /*2bf60*/  PRMT R30, RZ, 0x7610, R30 ;  /* 0x00007610ff1e7816 */ /* 0x010fc4000000001e */
        /* <DEDUP_REMOVED lines=12> */
[----:B------:R-:W2:Y:S01]  /*2c030*/  @!P1 LDG.E.U16 R3, desc[UR12][R4.64] ;  /* 0x0000000c04039981 */ /* 0x000ea2000c1e1500 */
[----:B---3--:R-:W-:-:S03]  /*2c040*/  PRMT R30, RZ, 0x7610, R30 ;  /* 0x00007610ff1e7816 */ /* 0x008fc6000000001e */
[----:B--2---:R0:W-:Y:S04]  /*2c050*/  STL [R1+0x8], R3 ;  /* 0x0000080301007387 */ /* 0x0041e80000100800 */
[----:B0-----:R-:W2:Y:S04]  /*2c060*/  LDL.LU R3, [R1+0x3dfc] ;  /* 0x003dfc0001037983 */ /* 0x001ea80000300800 */
[----:B------:R-:W3:Y:S01]  /*2c070*/  LDL R5, [R1+0xcc8] ;  /* 0x000cc80001057983 */ /* 0x000ee20000100800 */
[----:B------:R-:W-:Y:S01]  /*2c080*/  @!P2 IMAD.MOV.U32 R4, RZ, RZ, R31 ;  /* 0x000000ffff04a224 */ /* 0x000fe200078e001f */
[----:B------:R-:W-:-:S02]  /*2c090*/  PRMT R0, RZ, 0x7610, R0 ;  /* 0x00007610ff007816 */ /* 0x000fc40000000000 */
[----:B------:R-:W4:Y:S04]  /*2c0a0*/  LDL R31, [R1+0xc40] ;  /* 0x000c4000011f7983 */ /* 0x000f280000100800 */
[----:B---3--:R0:W3:Y:S04]  /*2c0b0*/  @!P2 LDG.E.U16 R30, desc[UR12][R4.64] ;  /* 0x0000000c041ea981 */ /* 0x0080e8000c1e1500 */
[----:B------:R-:W0:Y:S04]  /*2c0c0*/  LDL R4, [R1+0xcc0] ;  /* 0x000cc00001047983 */ /* 0x000e280000100800 */
[----:B------:R-:W0:Y:S02]  /*2c0d0*/  LDL R5, [R1+0xcc4] ;  /* 0x000cc40001057983 */ /* 0x000e240000100800 */
[----:B0-----:R-:W-:-:S04]  /*2c0e0*/  @!P3 LOP3.LUT R5, R5, R4, RZ, 0x3c, !PT ;  /* 0x000000040505b212 */ /* 0x001fc800078e3cff */
[----:B------:R-:W-:-:S04]  /*2c0f0*/  @!P3 LOP3.LUT R4, R5, R4, RZ, 0x3c, !PT ;  /* 0x000000040504b212 */ /* 0x000fc800078e3cff */
[----:B------:R-:W-:-:S05]  /*2c100*/  @!P3 LOP3.LUT R5, R5, R4, RZ, 0x3c, !PT ;  /* 0x000000040505b212 */ /* 0x000fca00078e3cff */
[----:B------:R-:W2:Y:S04]  /*2c110*/  @!P3 LDG.E.U16 R0, desc[UR12][R4.64] ;  /* 0x0000000c0400b981 */ /* 0x000ea8000c1e1500 */
[----:B---3--:R0:W-:Y:S04]  /*2c120*/  STL [R1+0x4], R30 ;  /* 0x0000041e01007387 */ /* 0x0081e80000100800 */
[----:B0-----:R-:W3:Y:S04]  /*2c130*/  LDL R30, [R1+0xc44] ;  /* 0x000c4400011e7983 */ /* 0x001ee80000100800 */
[----:B--2---:R-:W-:Y:S04]  /*2c140*/  STL [R1], R0 ;  /* 0x0000000001007387 */ /* 0x004fe80000100800 */
[----:B------:R-:W2:Y:S04]  /*2c150*/  LDL R4, [R1+0xc58] ;  /* 0x000c580001047983 */ /* 0x000ea80000100800 */
[----:B------:R-:W2:Y:S01]  /*2c160*/  LDL R5, [R1+0xc5c] ;  /* 0x000c5c0001057983 */ /* 0x000ea20000100800 */
[----:B------:R-:W-:-:S02]  /*2c170*/  PRMT R61, RZ, 0x7610, R61 ;  /* 0x00007610ff3d7816 */ /* 0x000fc4000000003d */
[----:B--2---:R-:W-:-:S04]  /*2c180*/  @!P0 LOP3.LUT R5, R5, R4, RZ, 0x3c, !PT ;  /* 0x0000000405058212 */ /* 0x004fc800078e3cff */
[----:B------:R-:W-:-:S04]  /*2c190*/  @!P0 LOP3.LUT R4, R5, R4, RZ, 0x3c, !PT ;  /* 0x0000000405048212 */ /* 0x000fc800078e3cff */
[----:B------:R-:W-:-:S05]  /*2c1a0*/  @!P0 LOP3.LUT R5, R5, R4, RZ, 0x3c, !PT ;  /* 0x0000000405058212 */ /* 0x000fca00078e3cff */
[----:B------:R0:W2:Y:S04]  /*2c1b0*/  @!P0 LDG.E.U16 R61, desc[UR12][R4.64] ;  /* 0x0000000c043d8981 */ /* 0x0000a8000c1e1500 */
[----:B------:R-:W0:Y:S04]  /*2c1c0*/  LDL R4, [R1+0xc50] ;  /* 0x000c500001047983 */ /* 0x000e280000100800 */
[----:B------:R-:W0:Y:S01]  /*2c1d0*/  LDL R5, [R1+0xc54] ;  /* 0x000c540001057983 */ /* 0x000e220000100800 */
[----:B------:R-:W-:Y:S02]  /*2c1e0*/  PRMT R60, RZ, 0x7610, R60 ;  /* 0x00007610ff3c7816 */ /* 0x000fe4000000003c */
[----:B0-----:R-:W-:-:S04]  /*2c1f0*/  @!P1 LOP3.LUT R5, R5, R4, RZ, 0x3c, !PT ;  /* 0x0000000405059212 */ /* 0x001fc800078e3cff */
[----:B------:R-:W-:-:S04]  /*2c200*/  @!P1 LOP3.LUT R4, R5, R4, RZ, 0x3c, !PT ;  /* 0x0000000405049212 */ /* 0x000fc800078e3cff */
[----:B------:R-:W-:Y:S01]  /*2c210*/  @!P1 LOP3.LUT R5, R5, R4, RZ, 0x3c, !PT ;  /* 0x0000000405059212 */ /* 0x000fe200078e3cff */
[----:B--2---:R0:W-:Y:S04]  /*2c220*/  STL [R1+0x3d84], R61 ;  /* 0x003d843d01007387 */ /* 0x0041e80000100800 */
[----:B------:R1:W2:Y:S01]  /*2c230*/  @!P1 LDG.E.U16 R60, desc[UR12][R4.64] ;  /* 0x0000000c043c9981 */ /* 0x0002a2000c1e1500 */
[----:B------:R-:W-:Y:S02]  /*2c240*/  PRMT R59, RZ, 0x7610, R59 ;  /* 0x00007610ff3b7816 */ /* 0x000fe4000000003b */
[----:B------:R-:W-:Y:S01]  /*2c250*/  PRMT R58, RZ, 0x7610, R58 ;  /* 0x00007610ff3a7816 */ /* 0x000fe2000000003a */
[----:B0-----:R-:W2:Y:S04]  /*2c260*/  LDL R61, [R1+0xbd4] ;  /* 0x000bd400013d7983 */ /* 0x001ea80000100800 */
[----:B------:R-:W1:Y:S04]  /*2c270*/  LDL R4, [R1+0xc48] ;  /* 0x000c480001047983 */ /* 0x000e680000100800 */
[----:B------:R-:W1:Y:S02]  /*2c280*/  LDL R5, [R1+0xc4c] ;  /* 0x000c4c0001057983 */ /* 0x000e640000100800 */
[----:B-1----:R-:W-:-:S04]  /*2c290*/  @!P2 LOP3.LUT R5, R5, R4, RZ, 0x3c, !PT ;  /* 0x000000040505a212 */ /* 0x002fc800078e3cff */
[----:B------:R-:W-:-:S04]  /*2c2a0*/  @!P2 LOP3.LUT R4, R5, R4, RZ, 0x3c, !PT ;  /* 0x000000040504a212 */ /* 0x000fc800078e3cff */
[----:B------:R-:W-:-:S05]  /*2c2b0*/  @!P2 LOP3.LUT R5, R5, R4, RZ, 0x3c, !PT ;  /* 0x000000040505a212 */ /* 0x000fca00078e3cff */
[----:B------:R3:W2:Y:S02]  /*2c2c0*/  @!P2 LDG.E.U16 R59, desc[UR12][R4.64] ;  /* 0x0000000c043ba981 */ /* 0x0006a4000c1e1500 */
[----:B---3--:R-:W-:Y:S02]  /*2c2d0*/  @!P3 IMAD.MOV.U32 R4, RZ, RZ, R30 ;  /* 0x000000ffff04b224 */ /* 0x008fe400078e001e */
[----:B----4-:R-:W-:-:S05]  /*2c2e0*/  @!P3 IMAD.MOV.U32 R5, RZ, RZ, R31 ;  /* 0x000000ffff05b224 */ /* 0x010fca00078e001f */
[----:B------:R-:W3:Y:S04]  /*2c2f0*/  @!P3 LDG.E.U16 R58, desc[UR12][R4.64] ;  /* 0x0000000c043ab981 */ /* 0x000ee8000c1e1500 */
[----:B--2---:R0:W-:Y:S04]  /*2c300*/  STL [R1+0x3d88], R60 ;  /* 0x003d883c01007387 */ /* 0x0041e80000100800 */
[----:B------:R1:W-:Y:S04]  /*2c310*/  STL [R1+0x3d8c], R59 ;  /* 0x003d8c3b01007387 */ /* 0x0003e80000100800 */
[----:B------:R-:W2:Y:S04]  /*2c320*/  LDL R4, [R1+0xbd8] ;  /* 0x000bd80001047983 */ /* 0x000ea80000100800 */
[----:B------:R-:W2:Y:S04]  /*2c330*/  LDL R5, [R1+0xbdc] ;  /* 0x000bdc0001057983 */ /* 0x000ea80000100800 */
[----:B0-----:R-:W4:Y:S04]  /*2c340*/  LDL R60, [R1+0xbc8] ;  /* 0x000bc800013c7983 */ /* 0x001f280000100800 */
[----:B------:R-:W4:Y:S04]  /*2c350*/  LDL R31, [R1+0xbc0] ;  /* 0x000bc000011f7983 */ /* 0x000f280000100800 */
[----:B------:R-:W4:Y:S04]  /*2c360*/  LDL R30, [R1+0xbc4] ;  /* 0x000bc400011e7983 */ /* 0x000f280000100800 */
[----:B-1----:R-:W4:Y:S04]  /*2c370*/  LDL R59, [R1+0xbcc] ;  /* 0x000bcc00013b7983 */ /* 0x002f280000100800 */
[----:B---3--:R0:W-:Y:S04]  /*2c380*/  STL [R1+0x3d90], R58 ;  /* 0x003d903a01007387 */ /* 0x0081e80000100800 */
[----:B0-----:R-:W3:Y:S01]  /*2c390*/  LDL R58, [R1+0xbd0] ;  /* 0x000bd000013a7983 */ /* 0x001ee20000100800 */
[----:B------:R-:W-:-:S02]  /*2c3a0*/  PRMT R57, RZ, 0x7610, R57 ;  /* 0x00007610ff397816 */ /* 0x000fc40000000039 */
[----:B------:R-:W-:Y:S02]  /*2c3b0*/  PRMT R56, RZ, 0x7610, R56 ;  /* 0x00007610ff387816 */ /* 0x000fe40000000038 */
[----:B--2---:R-:W-:-:S04]  /*2c3c0*/  @!P0 LOP3.LUT R5, R5, R4, RZ, 0x3c, !PT ;  /* 0x0000000405058212 */ /* 0x004fc800078e3cff */
[----:B------:R-:W-:-:S04]  /*2c3d0*/  @!P0 LOP3.LUT R4, R5, R4, RZ, 0x3c, !PT ;  /* 0x0000000405048212 */ /* 0x000fc800078e3cff */
[----:B------:R-:W-:-:S05]  /*2c3e0*/  @!P0 LOP3.LUT R5, R5, R4, RZ, 0x3c, !PT ;  /* 0x0000000405058212 */ /* 0x000fca00078e3cff */
[----:B------:R0:W2:Y:S02]  /*2c3f0*/  @!P0 LDG.E.U16 R57, desc[UR12][R4.64] ;  /* 0x0000000c04398981 */ /* 0x0000a4000c1e1500 */
[----:B0-----:R-:W-:Y:S02]  /*2c400*/  @!P1 IMAD.MOV.U32 R4, RZ, RZ, R61 ;  /* 0x000000ffff049224 */ /* 0x001fe400078e003d */
[----:B---3--:R-:W-:-:S05]  /*2c410*/  @!P1 IMAD.MOV.U32 R5, RZ, RZ, R58 ;  /* 0x000000ffff059224 */ /* 0x008fca00078e003a */
[----:B------:R4:W3:Y:S01]  /*2c420*/  @!P1 LDG.E.U16 R56, desc[UR12][R4.64] ;  /* 0x0000000c04389981 */ /* 0x0008e2000c1e1500 */
[----:B------:R-:W-:Y:S01]  /*2c430*/  PRMT R55, RZ, 0x7610, R55 ;  /* 0x00007610ff377816 */ /* 0x000fe20000000037 */
[----:B----4-:R-:W-:Y:S02]  /*2c440*/  @!P2 IMAD.MOV.U32 R4, RZ, RZ, R59 ;  /* 0x000000ffff04a224 */ /* 0x010fe400078e003b */
[----:B------:R-:W-:-:S05]  /*2c450*/  @!P2 IMAD.MOV.U32 R5, RZ, RZ, R60 ;  /* 0x000000ffff05a224 */ /* 0x000fca00078e003c */
[----:B------:R-:W4:Y:S04]  /*2c460*/  @!P2 LDG.E.U16 R55, desc[UR12][R4.64] ;  /* 0x0000000c0437a981 */ /* 0x000f28000c1e1500 */
[----:B--2---:R0:W-:Y:S04]  /*2c470*/  STL [R1+0x3d94], R57 ;  /* 0x003d943901007387 */ /* 0x0041e80000100800 */
[----:B------:R-:W2:Y:S04]  /*2c480*/  LDL R61, [R1+0xb5c] ;  /* 0x000b5c00013d7983 */ /* 0x000ea80000100800 */
[----:B------:R-:W2:Y:S04]  /*2c490*/  LDL R58, [R1+0xb50] ;  /* 0x000b5000013a7983 */ /* 0x000ea80000100800 */
[----:B0-----:R-:W2:Y:S04]  /*2c4a0*/  LDL R57, [R1+0xb54] ;  /* 0x000b540001397983 */ /* 0x001ea80000100800 */
[----:B---3--:R0:W-:Y:S04]  /*2c4b0*/  STL [R1+0x3d98], R56 ;  /* 0x003d983801007387 */ /* 0x0081e80000100800 */
[----:B0-----:R-:W3:Y:S04]  /*2c4c0*/  LDL R56, [R1+0xb58] ;  /* 0x000b580001387983 */ /* 0x001ee80000100800 */
[----:B----4-:R0:W-:Y:S04]  /*2c4d0*/  STL [R1+0x3d9c], R55 ;  /* 0x003d9c3701007387 */ /* 0x0101e80000100800 */
[----:B------:R-:W4:Y:S04]  /*2c4e0*/  LDL R60, [R1+0xb48] ;  /* 0x000b4800013c7983 */ /* 0x000f280000100800 */
[----:B------:R-:W4:Y:S01]  /*2c4f0*/  LDL R59, [R1+0xb4c] ;  /* 0x000b4c00013b7983 */ /* 0x000f220000100800 */
[----:B------:R-:W-:Y:S01]  /*2c500*/  PRMT R54, RZ, 0x7610, R54 ;  /* 0x00007610ff367816 */ /* 0x000fe20000000036 */
[----:B------:R-:W-:Y:S01]  /*2c510*/  @!P3 IMAD.MOV.U32 R4, RZ, RZ, R30 ;  /* 0x000000ffff04b224 */ /* 0x000fe200078e001e */
[----:B------:R-:W-:-:S02]  /*2c520*/  @!P3 MOV R5, R31 ;  /* 0x0000001f0005b202 */ /* 0x000fc40000000f00 */
[----:B------:R-:W-:Y:S02]  /*2c530*/  PRMT R53, RZ, 0x7610, R53 ;  /* 0x00007610ff357816 */ /* 0x000fe40000000035 */
[----:B------:R-:W-:Y:S02]  /*2c540*/  PRMT R52, RZ, 0x7610, R52 ;  /* 0x00007610ff347816 */ /* 0x000fe40000000034 */
[----:B------:R-:W-:Y:S01]  /*2c550*/  PRMT R51, RZ, 0x7610, R51 ;  /* 0x00007610ff337816 */ /* 0x000fe20000000033 */
[----:B------:R-:W4:Y:S04]  /*2c560*/  LDL R31, [R1+0xb40] ;  /* 0x000b4000011f7983 */ /* 0x000f280000100800 */
[----:B------:R2:W4:Y:S04]  /*2c570*/  @!P3 LDG.E.U16 R54, desc[UR12][R4.64] ;  /* 0x0000000c0436b981 */ /* 0x000528000c1e1500 */
[----:B------:R-:W4:Y:S01]  /*2c580*/  LDL R30, [R1+0xb44] ;  /* 0x000b4400011e7983 */ /* 0x000f220000100800 */
[----:B--2---:R-:W-:-:S02]  /*2c590*/  @!P0 IMAD.MOV.U32 R4, RZ, RZ, R61 ;  /* 0x000000ffff048224 */ /* 0x004fc400078e003d */
[----:B---3--:R-:W-:-:S05]  /*2c5a0*/  @!P0 IMAD.MOV.U32 R5, RZ, RZ, R56 ;  /* 0x000000ffff058224 */ /* 0x008fca00078e0038 */
[----:B------:R1:W2:Y:S02]  /*2c5b0*/  @!P0 LDG.E.U16 R53, desc[UR12][R4.64] ;  /* 0x0000000c04358981 */ /* 0x0002a4000c1e1500 */
[----:B-1----:R-:W-:Y:S02]  /*2c5c0*/  @!P1 IMAD.MOV.U32 R4, RZ, RZ, R57 ;  /* 0x000000ffff049224 */ /* 0x002fe400078e0039 */
[----:B------:R-:W-:-:S05]  /*2c5d0*/  @!P1 IMAD.MOV.U32 R5, RZ, RZ, R58 ;  /* 0x000000ffff059224 */ /* 0x000fca00078e003a */
[----:B------:R4:W3:Y:S02]  /*2c5e0*/  @!P1 LDG.E.U16 R52, desc[UR12][R4.64] ;  /* 0x0000000c04349981 */ /* 0x0008e4000c1e1500 */
[----:B----4-:R-:W-:Y:S02]  /*2c5f0*/  @!P2 IMAD.MOV.U32 R4, RZ, RZ, R59 ;  /* 0x000000ffff04a224 */ /* 0x010fe400078e003b */
[----:B------:R-:W-:-:S05]  /*2c600*/  @!P2 IMAD.MOV.U32 R5, RZ, RZ, R60 ;  /* 0x000000ffff05a224 */ /* 0x000fca00078e003c */
[----:B------:R-:W4:Y:S04]  /*2c610*/  @!P2 LDG.E.U16 R51, desc[UR12][R4.64] ;  /* 0x0000000c0433a981 */ /* 0x000f28000c1e1500 */
[----:B------:R1:W-:Y:S04]  /*2c620*/  STL [R1+0x3da0], R54 ;  /* 0x003da03601007387 */ /* 0x0003e80000100800 */
[----:B--2---:R2:W-:Y:S04]  /*2c630*/  STL [R1+0x3da4], R53 ;  /* 0x003da43501007387 */ /* 0x0045e80000100800 */
[----:B------:R-:W2:Y:S04]  /*2c640*/  LDL R58, [R1+0xad8] ;  /* 0x000ad800013a7983 */ /* 0x000ea80000100800 */
[----:B------:R-:W2:Y:S04]  /*2c650*/  LDL R57, [R1+0xadc] ;  /* 0x000adc0001397983 */ /* 0x000ea80000100800 */
[----:B------:R-:W2:Y:S04]  /*2c660*/  LDL R56, [R1+0xad0] ;  /* 0x000ad00001387983 */ /* 0x000ea80000100800 */
[----:B0-----:R-:W2:Y:S04]  /*2c670*/  LDL R55, [R1+0xad4] ;  /* 0x000ad40001377983 */ /* 0x001ea80000100800 */
[----:B---3--:R0:W-:Y:S04]  /*2c680*/  STL [R1+0x3da8], R52 ;  /* 0x003da83401007387 */ /* 0x0081e80000100800 */
[----:B----4-:R3:W-:Y:S04]  /*2c690*/  STL [R1+0x3dac], R51 ;  /* 0x003dac3301007387 */ /* 0x0107e80000100800 */
[----:B-1----:R-:W4:Y:S04]  /*2c6a0*/  LDL R54, [R1+0xac8] ;  /* 0x000ac80001367983 */ /* 0x002f280000100800 */
[----:B--2---:R-:W2:Y:S01]  /*2c6b0*/  LDL R53, [R1+0xacc] ;  /* 0x000acc0001357983 */ /* 0x004ea20000100800 */
[----:B------:R-:W-:Y:S01]  /*2c6c0*/  PRMT R50, RZ, 0x7610, R50 ;  /* 0x00007610ff327816 */ /* 0x000fe20000000032 */
[----:B------:R-:W-:-:S02]  /*2c6d0*/  @!P3 IMAD.MOV.U32 R4, RZ, RZ, R30 ;  /* 0x000000ffff04b224 */ /* 0x000fc400078e001e */
[----:B------:R-:W-:Y:S01]  /*2c6e0*/  @!P3 IMAD.MOV.U32 R5, RZ, RZ, R31 ;  /* 0x000000ffff05b224 */ /* 0x000fe200078e001f */
[----:B------:R-:W-:Y:S02]  /*2c6f0*/  PRMT R46, RZ, 0x7610, R46 ;  /* 0x00007610ff2e7816 */ /* 0x000fe4000000002e */
[----:B------:R-:W-:Y:S02]  /*2c700*/  PRMT R44, RZ, 0x7610, R44 ;  /* 0x00007610ff2c7816 */ /* 0x000fe4000000002c */
[----:B------:R-:W-:Y:S01]  /*2c710*/  PRMT R29, RZ, 0x7610, R29 ;  /* 0x00007610ff1d7816 */ /* 0x000fe2000000001d */
[----:B------:R-:W3:Y:S04]  /*2c720*/  LDL R31, [R1+0xac0] ;  /* 0x000ac000011f7983 */ /* 0x000ee80000100800 */
[----:B------:R1:W3:Y:S04]  /*2c730*/  @!P3 LDG.E.U16 R50, desc[UR12][R4.64] ;  /* 0x0000000c0432b981 */ /* 0x0002e8000c1e1500 */
[----:B------:R-:W3:Y:S01]  /*2c740*/  LDL R30, [R1+0xac4] ;  /* 0x000ac400011e7983 */ /* 0x000ee20000100800 */
[----:B-1----:R-:W-:-:S02]  /*2c750*/  @!P0 IMAD.MOV.U32 R5, RZ, RZ, R58 ;  /* 0x000000ffff058224 */ /* 0x002fc400078e003a */
[----:B------:R-:W-:-:S05]  /*2c760*/  @!P0 IMAD.MOV.U32 R4, RZ, RZ, R57 ;  /* 0x000000ffff048224 */ /* 0x000fca00078e0039 */
[----:B------:R1:W3:Y:S02]  /*2c770*/  @!P0 LDG.E.U16 R46, desc[UR12][R4.64] ;  /* 0x0000000c042e8981 */ /* 0x0002e4000c1e1500 */
[----:B-1----:R-:W-:Y:S02]  /*2c780*/  @!P1 IMAD.MOV.U32 R4, RZ, RZ, R55 ;  /* 0x000000ffff049224 */ /* 0x002fe400078e0037 */
[----:B------:R-:W-:-:S05]  /*2c790*/  @!P1 IMAD.MOV.U32 R5, RZ, RZ, R56 ;  /* 0x000000ffff059224 */ /* 0x000fca00078e0038 */
[----:B------:R4:W3:Y:S02]  /*2c7a0*/  @!P1 LDG.E.U16 R44, desc[UR12][R4.64] ;  /* 0x0000000c042c9981 */ /* 0x0008e4000c1e1500 */
[----:B----4-:R-:W-:Y:S02]  /*2c7b0*/  @!P2 IMAD.MOV.U32 R5, RZ, RZ, R54 ;  /* 0x000000ffff05a224 */ /* 0x010fe400078e0036 */
[----:B--2---:R-:W-:-:S05]  /*2c7c0*/  @!P2 IMAD.MOV.U32 R4, RZ, RZ, R53 ;  /* 0x000000ffff04a224 */ /* 0x004fca00078e0035 */
[----:B------:R1:W2:Y:S04]  /*2c7d0*/  @!P2 LDG.E.U16 R29, desc[UR12][R4.64] ;  /* 0x0000000c041da981 */ /* 0x0002a8000c1e1500 */
[----:B---3--:R3:W-:Y:S04]  /*2c7e0*/  STL [R1+0x3db0], R50 ;  /* 0x003db03201007387 */ /* 0x0087e80000100800 */
[----:B------:R4:W-:Y:S04]  /*2c7f0*/  STL [R1+0x3db4], R46 ;  /* 0x003db42e01007387 */ /* 0x0009e80000100800 */
[----:B0-----:R-:W2:Y:S04]  /*2c800*/  LDL R52, [R1+0xa58] ;  /* 0x000a580001347983 */ /* 0x001ea80000100800 */
[----:B------:R-:W2:Y:S04]  /*2c810*/  LDL R51, [R1+0xa5c] ;  /* 0x000a5c0001337983 */ /* 0x000ea80000100800 */
[----:B---3--:R-:W3:Y:S04]  /*2c820*/  LDL R50, [R1+0xa50] ;  /* 0x000a500001327983 */ /* 0x008ee80000100800 */
[----:B----4-:R-:W4:Y:S01]  /*2c830*/  LDL R46, [R1+0xa54] ;  /* 0x000a5400012e7983 */ /* 0x010f220000100800 */
[----:B-1----:R-:W-:-:S03]  /*2c840*/  @!P3 MOV R5, R31 ;  /* 0x0000001f0005b202 */ /* 0x002fc60000000f00 */
[----:B------:R0:W-:Y:S04]  /*2c850*/  STL [R1+0x3db8], R44 ;  /* 0x003db82c01007387 */ /* 0x0001e80000100800 */
[----:B--2---:R1:W-:Y:S04]  /*2c860*/  STL [R1+0x3dbc], R29 ;  /* 0x003dbc1d01007387 */ /* 0x0043e80000100800 */
[----:B0-----:R-:W2:Y:S04]  /*2c870*/  LDL R44, [R1+0xa48] ;  /* 0x000a4800012c7983 */ /* 0x001ea80000100800 */
[----:B------:R-:W2:Y:S01]  /*2c880*/  LDL R31, [R1+0xa4c] ;  /* 0x000a4c00011f7983 */ /* 0x000ea20000100800 */
[----:B------:R-:W-:Y:S01]  /*2c890*/  PRMT R28, RZ, 0x7610, R28 ;  /* 0x00007610ff1c7816 */ /* 0x000fe2000000001c */
[----:B------:R-:W-:Y:S01]  /*2c8a0*/  @!P3 IMAD.MOV.U32 R4, RZ, RZ, R30 ;  /* 0x000000ffff04b224 */ /* 0x000fe200078e001e */
[----:B------:R-:W-:-:S02]  /*2c8b0*/  PRMT R27, RZ, 0x7610, R27 ;  /* 0x00007610ff1b7816 */ /* 0x000fc4000000001b */
[----:B------:R-:W-:Y:S02]  /*2c8c0*/  PRMT R26, RZ, 0x7610, R26 ;  /* 0x00007610ff1a7816 */ /* 0x000fe4000000001a */
[----:B------:R-:W-:Y:S01]  /*2c8d0*/  PRMT R25, RZ, 0x7610, R25 ;  /* 0x00007610ff197816 */ /* 0x000fe20000000019 */
[----:B------:R-:W2:Y:S04]  /*2c8e0*/  LDL R30, [R1+0xa40] ;  /* 0x000a4000011e7983 */ /* 0x000ea80000100800 */
[----:B------:R0:W2:Y:S04]  /*2c8f0*/  @!P3 LDG.E.U16 R28, desc[UR12][R4.64] ;  /* 0x0000000c041cb981 */ /* 0x0000a8000c1e1500 */
[----:B-1----:R-:W2:Y:S01]  /*2c900*/  LDL R29, [R1+0xa44] ;  /* 0x000a4400011d7983 */ /* 0x002ea20000100800 */
[----:B0-----:R-:W-:-:S02]  /*2c910*/  @!P0 IMAD.MOV.U32 R5, RZ, RZ, R52 ;  /* 0x000000ffff058224 */ /* 0x001fc400078e0034 */
[----:B------:R-:W-:-:S05]  /*2c920*/  @!P0 IMAD.MOV.U32 R4, RZ, RZ, R51 ;  /* 0x000000ffff048224 */ /* 0x000fca00078e0033 */
[----:B------:R4:W2:Y:S02]  /*2c930*/  @!P0 LDG.E.U16 R27, desc[UR12][R4.64] ;  /* 0x0000000c041b8981 */ /* 0x0008a4000c1e1500 */
[----:B----4-:R-:W-:Y:S02]  /*2c940*/  @!P1 IMAD.MOV.U32 R4, RZ, RZ, R46 ;  /* 0x000000ffff049224 */ /* 0x010fe400078e002e */
[----:B---3--:R-:W-:-:S05]  /*2c950*/  @!P1 IMAD.MOV.U32 R5, RZ, RZ, R50 ;  /* 0x000000ffff059224 */ /* 0x008fca00078e0032 */
[----:B------:R2:W3:Y:S02]  /*2c960*/  @!P1 LDG.E.U16 R26, desc[UR12][R4.64] ;  /* 0x0000000c041a9981 */ /* 0x0004e4000c1e1500 */
[----:B--2---:R-:W-:Y:S02]  /*2c970*/  @!P2 IMAD.MOV.U32 R5, RZ, RZ, R44 ;  /* 0x000000ffff05a224 */ /* 0x004fe400078e002c */
[----:B------:R-:W-:-:S05]  /*2c980*/  @!P2 IMAD.MOV.U32 R4, RZ, RZ, R31 ;  /* 0x000000ffff04a224 */ /* 0x000fca00078e001f */
[----:B------:R0:W2:Y:S04]  /*2c990*/  @!P2 LDG.E.U16 R25, desc[UR12][R4.64] ;  /* 0x0000000c0419a981 */ /* 0x0000a8000c1e1500 */
[----:B------:R-:W-:Y:S04]  /*2c9a0*/  STL [R1+0x3dc0], R28 ;  /* 0x003dc01c01007387 */ /* 0x000fe80000100800 */
[----:B------:R1:W-:Y:S04]  /*2c9b0*/  STL [R1+0x3dc4], R27 ;  /* 0x003dc41b01007387 */ /* 0x0003e80000100800 */
[----:B------:R-:W4:Y:S04]  /*2c9c0*/  LDL R51, [R1+0x9d8] ;  /* 0x0009d80001337983 */ /* 0x000f280000100800 */
[----:B------:R-:W4:Y:S04]  /*2c9d0*/  LDL R50, [R1+0x9dc] ;  /* 0x0009dc0001327983 */ /* 0x000f280000100800 */
[----:B------:R-:W4:Y:S04]  /*2c9e0*/  LDL R46, [R1+0x9d0] ;  /* 0x0009d000012e7983 */ /* 0x000f280000100800 */
[----:B-1----:R-:W4:Y:S04]  /*2c9f0*/  LDL R27, [R1+0x9d4] ;  /* 0x0009d400011b7983 */ /* 0x002f280000100800 */
[----:B---3--:R1:W-:Y:S04]  /*2ca00*/  STL [R1+0x3dc8], R26 ;  /* 0x003dc81a01007387 */ /* 0x0083e80000100800 */
[----:B------:R-:W3:Y:S04]  /*2ca10*/  LDL R44, [R1+0x9c8] ;  /* 0x0009c800012c7983 */ /* 0x000ee80000100800 */
[----:B-1----:R-:W3:Y:S01]  /*2ca20*/  LDL R26, [R1+0x9cc] ;  /* 0x0009cc00011a7983 */ /* 0x002ee20000100800 */
[----:B0-----:R-:W-:-:S03]  /*2ca30*/  @!P3 IMAD.MOV.U32 R5, RZ, RZ, R30 ;  /* 0x000000ffff05b224 */ /* 0x001fc600078e001e */
[----:B--2---:R-:W-:Y:S04]  /*2ca40*/  STL [R1+0x3dcc], R25 ;  /* 0x003dcc1901007387 */ /* 0x004fe80000100800 */
[----:B------:R-:W2:Y:S04]  /*2ca50*/  LDL R31, [R1+0x9c0] ;  /* 0x0009c000011f7983 */ /* 0x000ea80000100800 */
[----:B------:R-:W2:Y:S01]  /*2ca60*/  LDL R30, [R1+0x9c4] ;  /* 0x0009c400011e7983 */ /* 0x000ea20000100800 */
[----:B------:R-:W-:Y:S01]  /*2ca70*/  PRMT R24, RZ, 0x7610, R24 ;  /* 0x00007610ff187816 */ /* 0x000fe20000000018 */
[----:B------:R-:W-:Y:S01]  /*2ca80*/  @!P3 IMAD.MOV.U32 R4, RZ, RZ, R29 ;  /* 0x000000ffff04b224 */ /* 0x000fe200078e001d */
[----:B------:R-:W-:-:S02]  /*2ca90*/  PRMT R23, RZ, 0x7610, R23 ;  /* 0x00007610ff177816 */ /* 0x000fc40000000017 */
[----:B------:R-:W-:Y:S02]  /*2caa0*/  PRMT R22, RZ, 0x7610, R22 ;  /* 0x00007610ff167816 */ /* 0x000fe40000000016 */
[----:B------:R-:W-:Y:S02]  /*2cab0*/  PRMT R21, RZ, 0x7610, R21 ;  /* 0x00007610ff157816 */ /* 0x000fe40000000015 */
[----:B------:R-:W-:Y:S01]  /*2cac0*/  PRMT R20, RZ, 0x7610, R20 ;  /* 0x00007610ff147816 */ /* 0x000fe20000000014 */
[----:B------:R4:W2:Y:S04]  /*2cad0*/  @!P3 LDG.E.U16 R24, desc[UR12][R4.64] ;  /* 0x0000000c0418b981 */ /* 0x0008a8000c1e1500 */
[----:B------:R-:W2:Y:S04]  /*2cae0*/  LDL R29, [R1+0x958] ;  /* 0x00095800011d7983 */ /* 0x000ea80000100800 */
[----:B------:R-:W2:Y:S01]  /*2caf0*/  LDL R28, [R1+0x95c] ;  /* 0x00095c00011c7983 */ /* 0x000ea20000100800 */
[----:B----4-:R-:W-:-:S02]  /*2cb00*/  @!P0 IMAD.MOV.U32 R5, RZ, RZ, R51 ;  /* 0x000000ffff058224 */ /* 0x010fc400078e0033 */
[----:B------:R-:W-:-:S05]  /*2cb10*/  @!P0 IMAD.MOV.U32 R4, RZ, RZ, R50 ;  /* 0x000000ffff048224 */ /* 0x000fca00078e0032 */
[----:B------:R0:W4:Y:S02]  /*2cb20*/  @!P0 LDG.E.U16 R23, desc[UR12][R4.64] ;  /* 0x0000000c04178981 */ /* 0x000124000c1e1500 */
[----:B0-----:R-:W-:Y:S02]  /*2cb30*/  @!P1 IMAD.MOV.U32 R4, RZ, RZ, R27 ;  /* 0x000000ffff049224 */ /* 0x001fe400078e001b */
[----:B------:R-:W-:-:S05]  /*2cb40*/  @!P1 IMAD.MOV.U32 R5, RZ, RZ, R46 ;  /* 0x000000ffff059224 */ /* 0x000fca00078e002e */
[----:B------:R3:W4:Y:S02]  /*2cb50*/  @!P1 LDG.E.U16 R22, desc[UR12][R4.64] ;  /* 0x0000000c04169981 */ /* 0x000724000c1e1500 */
[----:B---3--:R-:W-:Y:S02]  /*2cb60*/  @!P2 IMAD.MOV.U32 R4, RZ, RZ, R26 ;  /* 0x000000ffff04a224 */ /* 0x008fe400078e001a */
[----:B------:R-:W-:-:S05]  /*2cb70*/  @!P2 IMAD.MOV.U32 R5, RZ, RZ, R44 ;  /* 0x000000ffff05a224 */ /* 0x000fca00078e002c */
[----:B------:R2:W3:Y:S02]  /*2cb80*/  @!P2 LDG.E.U16 R21, desc[UR12][R4.64] ;  /* 0x0000000c0415a981 */ /* 0x0004e4000c1e1500 */
[----:B--2---:R-:W-:Y:S01]  /*2cb90*/  @!P3 IMAD.MOV.U32 R4, RZ, RZ, R30 ;  /* 0x000000ffff04b224 */ /* 0x004fe200078e001e */
[----:B------:R-:W-:-:S05]  /*2cba0*/  @!P3 MOV R5, R31 ;  /* 0x0000001f0005b202 */ /* 0x000fca0000000f00 */
[----:B------:R-:W2:Y:S04]  /*2cbb0*/  @!P3 LDG.E.U16 R20, desc[UR12][R4.64] ;  /* 0x0000000c0414b981 */ /* 0x000ea8000c1e1500 */
[----:B------:R0:W-:Y:S04]  /*2cbc0*/  STL [R1+0x3dd0], R24 ;  /* 0x003dd01801007387 */ /* 0x0001e80000100800 */
[----:B----4-:R1:W-:Y:S04]  /*2cbd0*/  STL [R1+0x3dd4], R23 ;  /* 0x003dd41701007387 */ /* 0x0103e80000100800 */
[----:B------:R-:W4:Y:S04]  /*2cbe0*/  LDL R27, [R1+0x950] ;  /* 0x00095000011b7983 */ /* 0x000f280000100800 */
[----:B0-----:R-:W4:Y:S04]  /*2cbf0*/  LDL R24, [R1+0x94c] ;  /* 0x00094c0001187983 */ /* 0x001f280000100800 */
[----:B-1----:R-:W4:Y:S04]  /*2cc00*/  LDL R23, [R1+0x954] ;  /* 0x0009540001177983 */ /* 0x002f280000100800 */
[----:B------:R-:W-:Y:S04]  /*2cc10*/  STL [R1+0x3dd8], R22 ;  /* 0x003dd81601007387 */ /* 0x000fe80000100800 */
[----:B------:R-:W4:Y:S04]  /*2cc20*/  LDL R25, [R1+0x948] ;  /* 0x0009480001197983 */ /* 0x000f280000100800 */
[----:B------:R-:W4:Y:S04]  /*2cc30*/  LDL R26, [R1+0x944] ;  /* 0x00094400011a7983 */ /* 0x000f280000100800 */
[----:B---3--:R0:W-:Y:S04]  /*2cc40*/  STL [R1+0x3ddc], R21 ;  /* 0x003ddc1501007387 */ /* 0x0081e80000100800 */
[----:B0-----:R-:W3:Y:S04]  /*2cc50*/  LDL R21, [R1+0x940] ;  /* 0x0009400001157983 */ /* 0x001ee80000100800 */
[----:B--2---:R0:W-:Y:S04]  /*2cc60*/  STL [R1+0x3de0], R20 ;  /* 0x003de01401007387 */ /* 0x0041e80000100800 */
[----:B------:R-:W2:Y:S04]  /*2cc70*/  LDL R31, [R1+0x1f88] ;  /* 0x001f8800011f7983 */ /* 0x000ea80000100800 */
[----:B------:R-:W2:Y:S01]  /*2cc80*/  LDL R30, [R1+0x1f94] ;  /* 0x001f9400011e7983 */ /* 0x000ea20000100800 */
[----:B------:R-:W-:Y:S01]  /*2cc90*/  PRMT R19, RZ, 0x7610, R19 ;  /* 0x00007610ff137816 */ /* 0x000fe20000000013 */
[----:B------:R-:W-:-:S02]  /*2cca0*/  @!P0 IMAD.MOV.U32 R4, RZ, RZ, R28 ;  /* 0x000000ffff048224 */ /* 0x000fc400078e001c */
[----:B------:R-:W-:Y:S01]  /*2ccb0*/  @!P0 IMAD.MOV.U32 R5, RZ, RZ, R29 ;  /* 0x000000ffff058224 */ /* 0x000fe200078e001d */
[----:B------:R-:W-:Y:S01]  /*2ccc0*/  PRMT R18, RZ, 0x7610, R18 ;  /* 0x00007610ff127816 */ /* 0x000fe20000000012 */
[----:B------:R-:W2:Y:S04]  /*2ccd0*/  LDL R29, [R1+0x1f90] ;  /* 0x001f9000011d7983 */ /* 0x000ea80000100800 */
[----:B------:R4:W2:Y:S04]  /*2cce0*/  @!P0 LDG.E.U16 R19, desc[UR12][R4.64] ;  /* 0x0000000c04138981 */ /* 0x0008a8000c1e1500 */
[----:B------:R-:W2:Y:S01]  /*2ccf0*/  LDL R28, [R1+0x1f9c] ;  /* 0x001f9c00011c7983 */ /* 0x000ea20000100800 */
[----:B------:R-:W-:-:S02]  /*2cd00*/  PRMT R17, RZ, 0x7610, R17 ;  /* 0x00007610ff117816 */ /* 0x000fc40000000011 */
[----:B------:R-:W-:Y:S01]  /*2cd10*/  PRMT R16, RZ, 0x7610, R16 ;  /* 0x00007610ff107816 */ /* 0x000fe20000000010 */
[----:B----4-:R-:W-:Y:S02]  /*2cd20*/  @!P1 IMAD.MOV.U32 R5, RZ, RZ, R27 ;  /* 0x000000ffff059224 */ /* 0x010fe400078e001b */
[----:B------:R-:W-:-:S05]  /*2cd30*/  @!P1 IMAD.MOV.U32 R4, RZ, RZ, R23 ;  /* 0x000000ffff049224 */ /* 0x000fca00078e0017 */
[----:B------:R1:W4:Y:S02]  /*2cd40*/  @!P1 LDG.E.U16 R18, desc[UR12][R4.64] ;  /* 0x0000000c04129981 */ /* 0x000324000c1e1500 */
[----:B-1----:R-:W-:Y:S02]  /*2cd50*/  @!P2 IMAD.MOV.U32 R4, RZ, RZ, R24 ;  /* 0x000000ffff04a224 */ /* 0x002fe400078e0018 */
[----:B------:R-:W-:-:S05]  /*2cd60*/  @!P2 IMAD.MOV.U32 R5, RZ, RZ, R25 ;  /* 0x000000ffff05a224 */ /* 0x000fca00078e0019 */
[----:B------:R1:W4:Y:S02]  /*2cd70*/  @!P2 LDG.E.U16 R17, desc[UR12][R4.64] ;  /* 0x0000000c0411a981 */ /* 0x000324000c1e1500 */
[----:B-1----:R-:W-:Y:S02]  /*2cd80*/  @!P3 IMAD.MOV.U32 R4, RZ, RZ, R26 ;  /* 0x000000ffff04b224 */ /* 0x002fe400078e001a */
[----:B---3--:R-:W-:-:S05]  /*2cd90*/  @!P3 IMAD.MOV.U32 R5, RZ, RZ, R21 ;  /* 0x000000ffff05b224 */ /* 0x008fca00078e0015 */
[----:B------:R2:W3:Y:S01]  /*2cda0*/  @!P3 LDG.E.U16 R16, desc[UR12][R4.64] ;  /* 0x0000000c0410b981 */ /* 0x0004e2000c1e1500 */
[----:B------:R-:W-:Y:S01]  /*2cdb0*/  PRMT R15, RZ, 0x7610, R15 ;  /* 0x00007610ff0f7816 */ /* 0x000fe2000000000f */
[----:B--2---:R-:W-:Y:S02]  /*2cdc0*/  @!P0 IMAD.MOV.U32 R4, RZ, RZ, R30 ;  /* 0x000000ffff048224 */ /* 0x004fe400078e001e */
[----:B------:R-:W-:-:S05]  /*2cdd0*/  @!P0 IMAD.MOV.U32 R5, RZ, RZ, R31 ;  /* 0x000000ffff058224 */ /* 0x000fca00078e001f */
[----:B------:R1:W2:Y:S04]  /*2cde0*/  @!P0 LDG.E.U16 R15, desc[UR12][R4.64] ;  /* 0x0000000c040f8981 */ /* 0x0002a8000c1e1500 */
[----:B------:R-:W-:Y:S04]  /*2cdf0*/  STL [R1+0x3de4], R19 ;  /* 0x003de41301007387 */ /* 0x000fe80000100800 */
[----:B------:R-:W2:Y:S04]  /*2ce00*/  LDL R23, [R1+0x1f98] ;  /* 0x001f980001177983 */ /* 0x000ea80000100800 */
[----:B------:R-:W2:Y:S01]  /*2ce10*/  LDL R22, [R1+0x1fa4] ;  /* 0x001fa40001167983 */ /* 0x000ea20000100800 */
[----:B------:R-:W-:Y:S01]  /*2ce20*/  PRMT R14, RZ, 0x7610, R14 ;  /* 0x00007610ff0e7816 */ /* 0x000fe2000000000e */
[----:B-1----:R-:W-:-:S02]  /*2ce30*/  @!P1 IMAD.MOV.U32 R4, RZ, RZ, R28 ;  /* 0x000000ffff049224 */ /* 0x002fc400078e001c */
[----:B------:R-:W-:-:S05]  /*2ce40*/  @!P1 IMAD.MOV.U32 R5, RZ, RZ, R29 ;  /* 0x000000ffff059224 */ /* 0x000fca00078e001d */
[----:B------:R1:W2:Y:S04]  /*2ce50*/  @!P1 LDG.E.U16 R14, desc[UR12][R4.64] ;  /* 0x0000000c040e9981 */ /* 0x0002a8000c1e1500 */
[----:B----4-:R4:W-:Y:S04]  /*2ce60*/  STL [R1+0x3de8], R18 ;  /* 0x003de81201007387 */ /* 0x0109e80000100800 */
[----:B------:R-:W2:Y:S04]  /*2ce70*/  LDL R25, [R1+0x1fa0] ;  /* 0x001fa00001197983 */ /* 0x000ea80000100800 */
[----:B------:R-:W2:Y:S04]  /*2ce80*/  LDL R24, [R1+0x1fac] ;  /* 0x001fac0001187983 */ /* 0x000ea80000100800 */
[----:B------:R0:W-:Y:S04]  /*2ce90*/  STL [R1+0x3dec], R17 ;  /* 0x003dec1101007387 */ /* 0x0001e80000100800 */
[----:B------:R-:W2:Y:S04]  /*2cea0*/  LDL R27, [R1+0x2008] ;  /* 0x00200800011b7983 */ /* 0x000ea80000100800 */
[----:B------:R-:W2:Y:S04]  /*2ceb0*/  LDL R26, [R1+0x2014] ;  /* 0x00201400011a7983 */ /* 0x000ea80000100800 */
[----:B------:R-:W2:Y:S04]  /*2cec0*/  LDL R21, [R1+0x2010] ;  /* 0x0020100001157983 */ /* 0x000ea80000100800 */
[----:B0-----:R-:W2:Y:S04]  /*2ced0*/  LDL R20, [R1+0x201c] ;  /* 0x00201c0001147983 */ /* 0x001ea80000100800 */
[----:B---3--:R0:W-:Y:S04]  /*2cee0*/  STL [R1+0x3df0], R16 ;  /* 0x003df01001007387 */ /* 0x0081e80000100800 */
[----:B----4-:R-:W3:Y:S04]  /*2cef0*/  LDL R18, [R1+0x2018] ;  /* 0x0020180001127983 */ /* 0x010ee80000100800 */
[----:B------:R-:W4:Y:S04]  /*2cf00*/  LDL R17, [R1+0x2024] ;  /* 0x0020240001117983 */ /* 0x000f280000100800 */
[----:B--2---:R2:W-:Y:S04]  /*2cf10*/  STL [R1+0x3df4], R15 ;  /* 0x003df40f01007387 */ /* 0x0045e80000100800 */
[----:B0-----:R-:W3:Y:S04]  /*2cf20*/  LDL R16, [R1+0x2020] ;  /* 0x0020200001107983 */ /* 0x001ee80000100800 */
[----:B--2---:R-:W2:Y:S01]  /*2cf30*/  LDL R15, [R1+0x202c] ;  /* 0x00202c00010f7983 */ /* 0x004ea20000100800 */
[----:B------:R-:W-:Y:S01]  /*2cf40*/  PRMT R13, RZ, 0x7610, R13 ;  /* 0x00007610ff0d7816 */ /* 0x000fe2000000000d */
[----:B-1----:R-:W-:-:S02]  /*2cf50*/  @!P2 IMAD.MOV.U32 R4, RZ, RZ, R22 ;  /* 0x000000ffff04a224 */ /* 0x002fc400078e0016 */
[----:B------:R-:W-:Y:S01]  /*2cf60*/  @!P2 IMAD.MOV.U32 R5, RZ, RZ, R23 ;  /* 0x000000ffff05a224 */ /* 0x000fe200078e0017 */
[----:B------:R-:W-:Y:S01]  /*2cf70*/  PRMT R12, RZ, 0x7610, R12 ;  /* 0x00007610ff0c7816 */ /* 0x000fe2000000000c */
[----:B------:R-:W-:Y:S04]  /*2cf80*/  STL [R1+0x3df8], R14 ;  /* 0x003df80e01007387 */ /* 0x000fe80000100800 */
[----:B------:R0:W2:Y:S04]  /*2cf90*/  @!P2 LDG.E.U16 R13, desc[UR12][R4.64] ;  /* 0x0000000c040da981 */ /* 0x0000a8000c1e1500 */
[----:B------:R-:W2:Y:S04]  /*2cfa0*/  LDL R23, [R1+0x2088] ;  /* 0x0020880001177983 */ /* 0x000ea80000100800 */
[----:B------:R-:W2:Y:S01]  /*2cfb0*/  LDL R22, [R1+0x2094] ;  /* 0x0020940001167983 */ /* 0x000ea20000100800 */
[----:B------:R-:W-:-:S02]  /*2cfc0*/  PRMT R11, RZ, 0x7610, R11 ;  /* 0x00007610ff0b7816 */ /* 0x000fc4000000000b */
[----:B------:R-:W-:Y:S02]  /*2cfd0*/  PRMT R10, RZ, 0x7610, R10 ;  /* 0x00007610ff0a7816 */ /* 0x000fe4000000000a */
[----:B------:R-:W-:Y:S02]  /*2cfe0*/  PRMT R9, RZ, 0x7610, R9 ;  /* 0x00007610ff097816 */ /* 0x000fe40000000009 */
[----:B------:R-:W-:Y:S02]  /*2cff0*/  PRMT R8, RZ, 0x7610, R8 ;  /* 0x00007610ff087816 */ /* 0x000fe40000000008 */
[----:B------:R-:W-:Y:S02]  /*2d000*/  PRMT R7, RZ, 0x7610, R7 ;  /* 0x00007610ff077816 */ /* 0x000fe40000000007 */
[----:B------:R-:W-:Y:S02]  /*2d010*/  PRMT R6, RZ, 0x7610, R6 ;  /* 0x00007610ff067816 */ /* 0x000fe40000000006 */
[----:B------:R-:W-:-:S02]  /*2d020*/  PRMT R42, RZ, 0x7610, R42 ;  /* 0x00007610ff2a7816 */ /* 0x000fc4000000002a */
[----:B------:R-:W-:Y:S02]  /*2d030*/  PRMT R40, RZ, 0x7610, R40 ;  /* 0x00007610ff287816 */ /* 0x000fe40000000028 */
[----:B------:R-:W-:Y:S02]  /*2d040*/  PRMT R38, RZ, 0x7610, R38 ;  /* 0x00007610ff267816 */ /* 0x000fe40000000026 */
[----:B------:R-:W-:Y:S02]  /*2d050*/  PRMT R36, RZ, 0x7610, R36 ;  /* 0x00007610ff247816 */ /* 0x000fe40000000024 */
[----:B------:R-:W-:Y:S02]  /*2d060*/  PRMT R34, RZ, 0x7610, R34 ;  /* 0x00007610ff227816 */ /* 0x000fe40000000022 */
[----:B------:R-:W-:Y:S01]  /*2d070*/  PRMT R32, RZ, 0x7610, R32 ;  /* 0x00007610ff207816 */ /* 0x000fe20000000020 */
[----:B------:R-:W2:Y:S04]  /*2d080*/  LDL R29, [R1+0x1620] ;  /* 0x00162000011d7983 */ /* 0x000ea80000100800 */
[----:B------:R-:W2:Y:S01]  /*2d090*/  LDL R28, [R1+0x1624] ;  /* 0x00162400011c7983 */ /* 0x000ea20000100800 */
[----:B0-----:R-:W-:Y:S01]  /*2d0a0*/  @!P3 MOV R5, R25 ;  /* 0x000000190005b202 */ /* 0x001fe20000000f00 */
[----:B------:R-:W-:-:S02]  /*2d0b0*/  @!P3 IMAD.MOV.U32 R4, RZ, RZ, R24 ;  /* 0x000000ffff04b224 */ /* 0x000fc400078e0018 */
[----:B------:R-:W2:Y:S04]  /*2d0c0*/  LDL R25, [R1+0x2090] ;  /* 0x0020900001197983 */ /* 0x000ea80000100800 */
[----:B------:R-:W2:Y:S04]  /*2d0d0*/  LDL R24, [R1+0x209c] ;  /* 0x00209c0001187983 */ /* 0x000ea80000100800 */
[----:B------:R0:W2:Y:S02]  /*2d0e0*/  @!P3 LDG.E.U16 R12, desc[UR12][R4.64] ;  /* 0x0000000c040cb981 */ /* 0x0000a4000c1e1500 */
[----:B0-----:R-:W-:-:S02]  /*2d0f0*/  @!P0 IMAD.MOV.U32 R5, RZ, RZ, R27 ;  /* 0x000000ffff058224 */ /* 0x001fc400078e001b */
[----:B------:R-:W-:Y:S01]  /*2d100*/  @!P0 IMAD.MOV.U32 R4, RZ, RZ, R26 ;  /* 0x000000ffff048224 */ /* 0x000fe200078e001a */
        /* <DEDUP_REMOVED lines=8> */
[----:B----4-:R-:W-:-:S02]  /*2d190*/  @!P2 IMAD.MOV.U32 R4, RZ, RZ, R17 ;  /* 0x000000ffff04a224 */ /* 0x010fc400078e0011 */
[----:B---3--:R-:W-:Y:S01]  /*2d1a0*/  @!P2 IMAD.MOV.U32 R5, RZ, RZ, R18 ;  /* 0x000000ffff05a224 */ /* 0x008fe200078e0012 */
[----:B------:R-:W3:Y:S04]  /*2d1b0*/  LDL R17, [R1+0x20ac] ;  /* 0x0020ac0001117983 */ /* 0x000ee80000100800 */
[----:B------:R-:W4:Y:S04]  /*2d1c0*/  LDL R18, [R1+0x20a0] ;  /* 0x0020a00001127983 */ /* 0x000f280000100800 */
[----:B------:R2:W4:Y:S02]  /*2d1d0*/  @!P2 LDG.E.U16 R9, desc[UR12][R4.64] ;  /* 0x0000000c0409a981 */ /* 0x000524000c1e1500 */
[----:B--2---:R-:W-:-:S02]  /*2d1e0*/  @!P3 IMAD.MOV.U32 R4, RZ, RZ, R15 ;  /* 0x000000ffff04b224 */ /* 0x004fc400078e000f */
[----:B------:R-:W2:Y:S01]  /*2d1f0*/  LDL R15, [R1+0x173c] ;  /* 0x00173c00010f7983 */ /* 0x000ea20000100800 */
[----:B------:R-:W-:-:S03]  /*2d200*/  @!P3 IMAD.MOV.U32 R5, RZ, RZ, R16 ;  /* 0x000000ffff05b224 */ /* 0x000fc600078e0010 */
[----:B------:R-:W2:Y:S04]  /*2d210*/  LDL R16, [R1+0x1738] ;  /* 0x0017380001107983 */ /* 0x000ea80000100800 */
[----:B------:R0:W2:Y:S02]  /*2d220*/  @!P3 LDG.E.U16 R8, desc[UR12][R4.64] ;  /* 0x0000000c0408b981 */ /* 0x0000a4000c1e1500 */
[----:B0-----:R-:W-:Y:S02]  /*2d230*/  @!P0 IMAD.MOV.U32 R4, RZ, RZ, R22 ;  /* 0x000000ffff048224 */ /* 0x001fe400078e0016 */
[----:B------:R-:W-:Y:S01]  /*2d240*/  @!P0 IMAD.MOV.U32 R5, RZ, RZ, R23 ;  /* 0x000000ffff058224 */ /* 0x000fe200078e0017 */
[----:B------:R-:W2:Y:S04]  /*2d250*/  LDL R22, [R1+0x1734] ;  /* 0x0017340001167983 */ /* 0x000ea80000100800 */
[----:B------:R-:W2:Y:S04]  /*2d260*/  LDL R23, [R1+0x1730] ;  /* 0x0017300001177983 */ /* 0x000ea80000100800 */
[----:B------:R0:W2:Y:S02]  /*2d270*/  @!P0 LDG.E.U16 R7, desc[UR12][R4.64] ;  /* 0x0000000c04078981 */ /* 0x0000a4000c1e1500 */
[----:B0-----:R-:W-:Y:S01]  /*2d280*/  PRMT R5, RZ, 0x7610, R5 ;  /* 0x00007610ff057816 */ /* 0x001fe20000000005 */
[----:B------:R-:W-:-:S02]  /*2d290*/  @!P1 IMAD.MOV.U32 R31, RZ, RZ, R25 ;  /* 0x000000ffff1f9224 */ /* 0x000fc400078e0019 */
[----:B------:R-:W-:Y:S01]  /*2d2a0*/  @!P1 IMAD.MOV.U32 R30, RZ, RZ, R24 ;  /* 0x000000ffff1e9224 */ /* 0x000fe200078e0018 */
[----:B------:R-:W-:Y:S01]  /*2d2b0*/  PRMT R4, RZ, 0x7610, R4 ;  /* 0x00007610ff047816 */ /* 0x000fe20000000004 */
[----:B------:R-:W2:Y:S04]  /*2d2c0*/  LDL R25, [R1+0x16b0] ;  /* 0x0016b00001197983 */ /* 0x000ea80000100800 */
[----:B------:R0:W2:Y:S04]  /*2d2d0*/  @!P1 LDG.E.U16 R6, desc[UR12][R30.64] ;  /* 0x0000000c1e069981 */ /* 0x0000a8000c1e1500 */
[----:B------:R-:W2:Y:S01]  /*2d2e0*/  LDL R24, [R1+0x16a8] ;  /* 0x0016a80001187983 */ /* 0x000ea20000100800 */
[----:B0-----:R-:W-:-:S02]  /*2d2f0*/  @!P2 IMAD.MOV.U32 R30, RZ, RZ, R20 ;  /* 0x000000ffff1ea224 */ /* 0x001fc400078e0014 */
[----:B------:R-:W-:Y:S01]  /*2d300*/  @!P2 IMAD.MOV.U32 R31, RZ, RZ, R21 ;  /* 0x000000ffff1fa224 */ /* 0x000fe200078e0015 */
[----:B------:R-:W2:Y:S04]  /*2d310*/  LDL R20, [R1+0x1724] ;  /* 0x0017240001147983 */ /* 0x000ea80000100800 */
[----:B------:R-:W2:Y:S04]  /*2d320*/  LDL R21, [R1+0x1720] ;  /* 0x0017200001157983 */ /* 0x000ea80000100800 */
[----:B------:R3:W2:Y:S02]  /*2d330*/  @!P2 LDG.E.U16 R5, desc[UR12][R30.64] ;  /* 0x0000000c1e05a981 */ /* 0x0006a4000c1e1500 */
[----:B---3--:R-:W-:Y:S01]  /*2d340*/  @!P3 IMAD.MOV.U32 R30, RZ, RZ, R17 ;  /* 0x000000ffff1eb224 */ /* 0x008fe200078e0011 */
[----:B----4-:R-:W-:Y:S01]  /*2d350*/  @!P3 MOV R31, R18 ;  /* 0x00000012001fb202 */ /* 0x010fe20000000f00 */
        /* <DEDUP_REMOVED lines=23> */
[----:B---3--:R-:W-:-:S02]  /*2d4d0*/  @!P0 IMAD.MOV.U32 R30, RZ, RZ, R17 ;  /* 0x000000ffff1e8224 */ /* 0x008fc400078e0011 */
[----:B----4-:R-:W-:Y:S01]  /*2d4e0*/  @!P0 IMAD.MOV.U32 R31, RZ, RZ, R18 ;  /* 0x000000ffff1f8224 */ /* 0x010fe200078e0012 */
[----:B------:R-:W3:Y:S04]  /*2d4f0*/  LDL R17, [R1+0x1634] ;  /* 0x0016340001117983 */ /* 0x000ee80000100800 */
[----:B------:R-:W4:Y:S04]  /*2d500*/  LDL R18, [R1+0x1630] ;  /* 0x0016300001127983 */ /* 0x000f280000100800 */
[----:B------:R2:W4:Y:S02]  /*2d510*/  @!P0 LDG.E.U16 R34, desc[UR12][R30.64] ;  /* 0x0000000c1e228981 */ /* 0x000524000c1e1500 */
[----:B--2---:R-:W-:-:S02]  /*2d520*/  @!P1 IMAD.MOV.U32 R30, RZ, RZ, R15 ;  /* 0x000000ffff1e9224 */ /* 0x004fc400078e000f */
[----:B------:R-:W-:Y:S01]  /*2d530*/  @!P1 IMAD.MOV.U32 R31, RZ, RZ, R25 ;  /* 0x000000ffff1f9224 */ /* 0x000fe200078e0019 */
[----:B------:R-:W2:Y:S01]  /*2d540*/  LDL R15, [R1+0x162c] ;  /* 0x00162c00010f7983 */ /* 0x000ea20000100800 */
[----:B------:R-:W-:-:S03]  /*2d550*/  PRMT R33, RZ, 0x7610, R33 ;  /* 0x00007610ff217816 */ /* 0x000fc60000000021 */
[----:B------:R-:W2:Y:S04]  /*2d560*/  LDL R25, [R1+0x15b0] ;  /* 0x0015b00001197983 */ /* 0x000ea80000100800 */
[----:B------:R0:W2:Y:S02]  /*2d570*/  @!P1 LDG.E.U16 R32, desc[UR12][R30.64] ;  /* 0x0000000c1e209981 */ /* 0x0000a4000c1e1500 */
[----:B0-----:R-:W-:Y:S02]  /*2d580*/  @!P2 IMAD.MOV.U32 R30, RZ, RZ, R16 ;  /* 0x000000ffff1ea224 */ /* 0x001fe400078e0010 */
[----:B------:R-:W2:Y:S01]  /*2d590*/  LDL R16, [R1+0x1628] ;  /* 0x0016280001107983 */ /* 0x000ea20000100800 */
[----:B------:R-:W-:-:S03]  /*2d5a0*/  @!P2 IMAD.MOV.U32 R31, RZ, RZ, R24 ;  /* 0x000000ffff1fa224 */ /* 0x000fc600078e0018 */
[----:B------:R-:W2:Y:S01]  /*2d5b0*/  LDL R24, [R1+0x15b4] ;  /* 0x0015b40001187983 */ /* 0x000ea20000100800 */
[----:B------:R-:W-:-:S03]  /*2d5c0*/  PRMT R35, RZ, 0x7610, R35 ;  /* 0x00007610ff237816 */ /* 0x000fc60000000023 */
[----:B------:R0:W2:Y:S01]  /*2d5d0*/  @!P2 LDG.E.U16 R33, desc[UR12][R30.64] ;  /* 0x0000000c1e21a981 */ /* 0x0000a2000c1e1500 */
[----:B------:R-:W-:Y:S01]  /*2d5e0*/  PRMT R37, RZ, 0x7610, R37 ;  /* 0x00007610ff257816 */ /* 0x000fe20000000025 */
[----:B0-----:R-:W-:Y:S01]  /*2d5f0*/  @!P3 IMAD.MOV.U32 R30, RZ, RZ, R22 ;  /* 0x000000ffff1eb224 */ /* 0x001fe200078e0016 */
[----:B------:R-:W-:Y:S01]  /*2d600*/  @!P3 MOV R31, R23 ;  /* 0x00000017001fb202 */ /* 0x000fe20000000f00 */
        /* <DEDUP_REMOVED lines=11> */
[----:B------:R-:W4:Y:S01]  /*2d6c0*/  LDL R18, [R1+0x2100] ;  /* 0x0021000001127983 */ /* 0x000f220000100800 */
[----:B------:R-:W-:Y:S02]  /*2d6d0*/  PRMT R39, RZ, 0x7610, R39 ;  /* 0x00007610ff277816 */ /* 0x000fe40000000027 */
[----:B------:R-:W-:-:S04]  /*2d6e0*/  PRMT R41, RZ, 0x7610, R41 ;  /* 0x00007610ff297816 */ /* 0x000fc80000000029 */
[----:B------:R2:W4:Y:S01]  /*2d6f0*/  @!P1 LDG.E.U16 R39, desc[UR12][R30.64] ;  /* 0x0000000c1e279981 */ /* 0x000522000c1e1500 */
[----:B------:R-:W-:Y:S01]  /*2d700*/  PRMT R43, RZ, 0x7610, R43 ;  /* 0x00007610ff2b7816 */ /* 0x000fe2000000002b */
[----:B--2---:R-:W-:Y:S01]  /*2d710*/  @!P2 IMAD.MOV.U32 R30, RZ, RZ, R15 ;  /* 0x000000ffff1ea224 */ /* 0x004fe200078e000f */
[----:B------:R-:W-:Y:S02]  /*2d720*/  PRMT R45, RZ, 0x7610, R45 ;  /* 0x00007610ff2d7816 */ /* 0x000fe4000000002d */
[----:B------:R-:W-:Y:S02]  /*2d730*/  PRMT R47, RZ, 0x7610, R47 ;  /* 0x00007610ff2f7816 */ /* 0x000fe4000000002f */
[----:B------:R-:W-:Y:S02]  /*2d740*/  PRMT R48, RZ, 0x7610, R48 ;  /* 0x00007610ff307816 */ /* 0x000fe40000000030 */
[----:B------:R-:W-:Y:S02]  /*2d750*/  PRMT R49, RZ, 0x7610, R49 ;  /* 0x00007610ff317816 */ /* 0x000fe40000000031 */
[----:B------:R-:W-:-:S02]  /*2d760*/  PRMT R3, RZ, 0x7610, R3 ;  /* 0x00007610ff037816 */ /* 0x000fc40000000003 */
[----:B------:R-:W-:Y:S01]  /*2d770*/  PRMT R19, RZ, 0x7610, R19 ;  /* 0x00007610ff137816 */ /* 0x000fe20000000013 */
[----:B------:R-:W2:Y:S01]  /*2d780*/  LDL R15, [R1+0x20f4] ;  /* 0x0020f400010f7983 */ /* 0x000ea20000100800 */
[----:B------:R-:W-:-:S03]  /*2d790*/  @!P2 IMAD.MOV.U32 R31, RZ, RZ, R16 ;  /* 0x000000ffff1fa224 */ /* 0x000fc600078e0010 */
[----:B------:R-:W2:Y:S04]  /*2d7a0*/  LDL R16, [R1+0x20e8] ;  /* 0x0020e80001107983 */ /* 0x000ea80000100800 */
[----:B------:R0:W2:Y:S02]  /*2d7b0*/  @!P2 LDG.E.U16 R41, desc[UR12][R30.64] ;  /* 0x0000000c1e29a981 */ /* 0x0000a4000c1e1500 */
[----:B0-----:R-:W-:Y:S02]  /*2d7c0*/  @!P3 IMAD.MOV.U32 R30, RZ, RZ, R28 ;  /* 0x000000ffff1eb224 */ /* 0x001fe400078e001c */
[----:B------:R-:W-:-:S05]  /*2d7d0*/  @!P3 IMAD.MOV.U32 R31, RZ, RZ, R29 ;  /* 0x000000ffff1fb224 */ /* 0x000fca00078e001d */
        /* <DEDUP_REMOVED lines=10> */
[----:B0-----:R-:W-:Y:S01]  /*2d880*/  @!P3 IMAD.MOV.U32 R30, RZ, RZ, R20 ;  /* 0x000000ffff1eb224 */ /* 0x001fe200078e0014 */
[----:B------:R-:W-:-:S05]  /*2d890*/  @!P3 MOV R31, R21 ;  /* 0x00000015001fb202 */ /* 0x000fca0000000f00 */
[----:B------:R3:W2:Y:S02]  /*2d8a0*/  @!P3 LDG.E.U16 R49, desc[UR12][R30.64] ;  /* 0x0000000c1e31b981 */ /* 0x0006a4000c1e1500 */
[----:B---3--:R-:W-:Y:S02]  /*2d8b0*/  @!P3 IMAD.MOV.U32 R30, RZ, RZ, R17 ;  /* 0x000000ffff1eb224 */ /* 0x008fe400078e0011 */
[----:B----4-:R-:W-:-:S05]  /*2d8c0*/  @!P3 IMAD.MOV.U32 R31, RZ, RZ, R18 ;  /* 0x000000ffff1fb224 */ /* 0x010fca00078e0012 */
[----:B------:R-:W3:Y:S04]  /*2d8d0*/  @!P3 LDG.E.U16 R3, desc[UR12][R30.64] ;  /* 0x0000000c1e03b981 */ /* 0x000ee8000c1e1500 */
[----:B------:R-:W-:Y:S04]  /*2d8e0*/  STL.S16 [R1+0x900], R19 ;  /* 0x0009001301007387 */ /* 0x000fe80000100600 */
[----:B---3--:R0:W-:Y:S04]  /*2d8f0*/  STL [R1+0x38a0], R3 ;  /* 0x0038a00301007387 */ /* 0x0081e80000100800 */
[----:B0-----:R-:W3:Y:S01]  /*2d900*/  LDL.LU R3, [R1+0x900] ;  /* 0x0009000001037983 */ /* 0x001ee20000300800 */
[----:B--2---:R-:W-:-:S02]  /*2d910*/  @!P0 IMAD.MOV.U32 R30, RZ, RZ, R15 ;  /* 0x000000ffff1e8224 */ /* 0x004fc400078e000f */
[----:B------:R-:W-:Y:S01]  /*2d920*/  @!P0 IMAD.MOV.U32 R31, RZ, RZ, R16 ;  /* 0x000000ffff1f8224 */ /* 0x000fe200078e0010 */
[----:B------:R-:W2:Y:S04]  /*2d930*/  LDL R15, [R1+0x20fc] ;  /* 0x0020fc00010f7983 */ /* 0x000ea80000100800 */
[----:B------:R-:W4:Y:S04]  /*2d940*/  LDL R16, [R1+0x20f0] ;  /* 0x0020f00001107983 */ /* 0x000f280000100800 */
[----:B---3--:R2:W3:Y:S02]  /*2d950*/  @!P0 LDG.E.U16 R3, desc[UR12][R30.64] ;  /* 0x0000000c1e038981 */ /* 0x0084e4000c1e1500 */
[----:B--2---:R-:W-:-:S02]  /*2d960*/  @!P1 IMAD.MOV.U32 R30, RZ, RZ, R15 ;  /* 0x000000ffff1e9224 */ /* 0x004fc400078e000f */
[----:B---3--:R-:W-:Y:S04]  /*2d970*/  STL [R1+0x38a4], R3 ;  /* 0x0038a40301007387 */ /* 0x008fe80000100800 */
        /* <DEDUP_REMOVED lines=163> */
[----:B------:R-:W2:Y:S04]  /*2e3b0*/  LDL R17, [R1+0x20f8] ;  /* 0x0020f80001117983 */ /* 0x000ea80000100800 */
[----:B------:R-:W3:Y:S01]  /*2e3c0*/  LDL R15, [R1+0x2104] ;  /* 0x00210400010f7983 */ /* 0x000ee20000100800 */
[----:B------:R-:W-:Y:S01]  /*2e3d0*/  PRMT R2, RZ, 0x7610, R2 ;  /* 0x00007610ff027816 */ /* 0x000fe20000000002 */
[----:B----4-:R-:W-:Y:S01]  /*2e3e0*/  @!P1 IMAD.MOV.U32 R31, RZ, RZ, R16 ;  /* 0x000000ffff1f9224 */ /* 0x010fe200078e0010 */
[----:B------:R-:W-:Y:S01]  /*2e3f0*/  PRMT R14, RZ, 0x7610, R14 ;  /* 0x00007610ff0e7816 */ /* 0x000fe2000000000e */
[----:B------:R-:W4:Y:S04]  /*2e400*/  LDL.LU R24, [R1+0x320] ;  /* 0x0003200001187983 */ /* 0x000f280000300800 */
[----:B------:R2:W4:Y:S04]  /*2e410*/  @!P1 LDG.E.U16 R2, desc[UR12][R30.64] ;  /* 0x0000000c1e029981 */ /* 0x000528000c1e1500 */
        /* <DEDUP_REMOVED lines=19> */
[----:B------:R-:W0:Y:S01]  /*2e550*/  S2R R0, SR_TID.X ;  /* 0x0000000000007919 */ /* 0x000e220000002100 */
[----:B--2---:R-:W-:-:S02]  /*2e560*/  @!P2 IMAD.MOV.U32 R31, RZ, RZ, R17 ;  /* 0x000000ffff1fa224 */ /* 0x004fc400078e0011 */
[----:B---3--:R-:W-:-:S05]  /*2e570*/  @!P2 IMAD.MOV.U32 R30, RZ, RZ, R15 ;  /* 0x000000ffff1ea224 */ /* 0x008fca00078e000f */
[----:B------:R-:W2:Y:S04]  /*2e580*/  @!P2 LDG.E.U16 R14, desc[UR12][R30.64] ;  /* 0x0000000c1e0ea981 */ /* 0x000ea8000c1e1500 */
[----:B----4-:R-:W-:Y:S04]  /*2e590*/  STL [R1+0x38a8], R2 ;  /* 0x0038a80201007387 */ /* 0x010fe80000100800 */
        /* <DEDUP_REMOVED lines=108> */
[----:B0-----:R-:W-:-:S03]  /*2ec60*/  LOP3.LUT R0, R0, 0x1f, RZ, 0xc0, !PT ;  /* 0x0000001f00007812 */ /* 0x001fc600078ec0ff */
[----:B------:R-:W-:Y:S04]  /*2ec70*/  STL [R1+0x3d38], R2 ;  /* 0x003d380201007387 */ /* 0x000fe80000100800 */
[----:B------:R-:W-:Y:S04]  /*2ec80*/  STL [R1+0x3d40], R2 ;  /* 0x003d400201007387 */ /* 0x000fe80000100800 */
[----:B------:R-:W-:Y:S04]  /*2ec90*/  STL [R1+0x3d48], R2 ;  /* 0x003d480201007387 */ /* 0x000fe80000100800 */
[----:B------:R-:W-:Y:S04]  /*2eca0*/  STL [R1+0x3d50], R2 ;  /* 0x003d500201007387 */ /* 0x000fe80000100800 */
[----:B------:R-:W-:Y:S01]  /*2ecb0*/  STL [R1+0x3d58], R2 ;  /* 0x003d580201007387 */ /* 0x000fe20000100800 */
[----:B------:R-:W-:-:S03]  /*2ecc0*/  IMAD.SHL.U32 R0, R0, 0x2, RZ ;  /* 0x0000000200007824 */ /* 0x000fc600078e00ff */
[----:B------:R-:W-:Y:S04]  /*2ecd0*/  STL [R1+0x3d60], R2 ;  /* 0x003d600201007387 */ /* 0x000fe80000100800 */
[----:B------:R-:W-:Y:S04]  /*2ece0*/  STL [R1+0x3d68], R2 ;  /* 0x003d680201007387 */ /* 0x000fe80000100800 */
[----:B------:R-:W-:Y:S04]  /*2ecf0*/  STL [R1+0x3d70], R2 ;  /* 0x003d700201007387 */ /* 0x000fe80000100800 */
[----:B------:R-:W-:Y:S04]  /*2ed00*/  STL [R1+0x3d78], R2 ;  /* 0x003d780201007387 */ /* 0x000fe80000100800 */
[----:B------:R0:W-:Y:S01]  /*2ed10*/  STL [R1+0x3d80], R2 ;  /* 0x003d800201007387 */ /* 0x0001e20000100800 */
[----:B------:R-:W-:-:S03]  /*2ed20*/  LOP3.LUT R16, R0, 0x30, RZ, 0x3c, !PT ;  /* 0x0000003000107812 */ /* 0x000fc600078e3cff */
[----:B0-----:R-:W3:Y:S04]  /*2ed30*/  LDL.LU R2, [R1+0x2d0] ;  /* 0x0002d00001027983 */ /* 0x001ee80000300800 */
[----:B------:R-:W4:Y:S04]  /*2ed40*/  LDL.LU R0, [R1+0x2cc] ;  /* 0x0002cc0001007983 */ /* 0x000f280000300800 */
        /* <DEDUP_REMOVED lines=20> */
[----:B--2---:R0:W-:Y:S04]  /*2ee90*/  STL [R1+0x8f4], R14 ;  /* 0x0008f40e01007387 */ /* 0x0041e80000100800 */
[----:B0-----:R-:W2:Y:S04]  /*2eea0*/  LDL.LU R14, [R1+0x2c8] ;  /* 0x0002c800010e7983 */ /* 0x001ea80000300800 */
        /* <DEDUP_REMOVED lines=28> */
[----:B---3--:R-:W-:Y:S04]  /*2f070*/  STS.U16 [R16+UR5+0x9d80], R2 ;  /* 0x009d800210007988 */ /* 0x008fe80008000405 */
[----:B----4-:R0:W-:Y:S04]  /*2f080*/  STS.U16 [R16+UR5+0x9dc0], R0 ;  /* 0x009dc00010007988 */ /* 0x0101e80008000405 */
[----:B0-----:R-:W3:Y:S04]  /*2f090*/  LDL.LU R0, [R1+0x1f4] ;  /* 0x0001f40001007983 */ /* 0x001ee80000300800 */
[----:B------:R-:W4:Y:S04]  /*2f0a0*/  LDL.LU R2, [R1+0x1e8] ;  /* 0x0001e80001027983 */ /* 0x000f280000300800 */
[----:B--2---:R0:W-:Y:S04]  /*2f0b0*/  STS.U16 [R16+UR5+0x9fc0], R14 ;  /* 0x009fc00e10007988 */ /* 0x0041e80008000405 */
[----:B------:R1:W-:Y:S04]  /*2f0c0*/  STS.U16 [R16+UR5+0x9f80], R15 ;  /* 0x009f800f10007988 */ /* 0x0003e80008000405 */
[----:B------:R2:W-:Y:S04]  /*2f0d0*/  STS.U16 [R16+UR5+0xa180], R17 ;  /* 0x00a1801110007988 */ /* 0x0005e80008000405 */
[----:B------:R0:W-:Y:S04]  /*2f0e0*/  STS.U16 [R16+UR5+0xa1c0], R18 ;  /* 0x00a1c01210007988 */ /* 0x0001e80008000405 */
[----:B------:R1:W-:Y:S04]  /*2f0f0*/  STS.U16 [R16+UR5+0xa3c0], R19 ;  /* 0x00a3c01310007988 */ /* 0x0003e80008000405 */
[----:B------:R2:W-:Y:S04]  /*2f100*/  STS.U16 [R16+UR5+0xa380], R20 ;  /* 0x00a3801410007988 */ /* 0x0005e80008000405 */
[----:B0-----:R-:W4:Y:S04]  /*2f110*/  LDL.LU R14, [R1+0x1dc] ;  /* 0x0001dc00010e7983 */ /* 0x001f280000300800 */
[----:B-1----:R-:W4:Y:S04]  /*2f120*/  LDL.LU R15, [R1+0x1d0] ;  /* 0x0001d000010f7983 */ /* 0x002f280000300800 */
[----:B--2---:R-:W2:Y:S04]  /*2f130*/  LDL.LU R17, [R1+0x1cc] ;  /* 0x0001cc0001117983 */ /* 0x004ea80000300800 */
[----:B------:R-:W2:Y:S04]  /*2f140*/  LDL.LU R18, [R1+0x15c] ;  /* 0x00015c0001127983 */ /* 0x000ea80000300800 */
[----:B------:R-:W2:Y:S04]  /*2f150*/  LDL.LU R19, [R1+0x158] ;  /* 0x0001580001137983 */ /* 0x000ea80000300800 */
[----:B------:R0:W-:Y:S04]  /*2f160*/  STS.U16 [R16+UR5+0xa580], R21 ;  /* 0x00a5801510007988 */ /* 0x0001e80008000405 */
[----:B------:R-:W2:Y:S04]  /*2f170*/  LDL.LU R20, [R1+0x154] ;  /* 0x0001540001147983 */ /* 0x000ea80000300800 */
        /* <DEDUP_REMOVED lines=44> */
[----:B---3--:R-:W3:Y:S04]  /*2f440*/  LDL.LU R61, [R1+0xf8] ;  /* 0x0000f800013d7983 */ /* 0x008ee80000300800 */
[----:B------:R0:W-:Y:S02]  /*2f450*/  STS.U16 [R16+UR5+0xbb80], R0 ;  /* 0x00bb800010007988 */ /* 0x0001e40008000405 */
[----:B0-----:R-:W0:Y:S02]  /*2f460*/  S2R R0, SR_TID.X ;  /* 0x0000000000007919 */ /* 0x001e240000002100 */
[----:B----4-:R1:W-:Y:S04]  /*2f470*/  STS.U16 [R16+UR5+0xbd80], R2 ;  /* 0x00bd800210007988 */ /* 0x0103e80008000405 */
[----:B-1----:R-:W4:Y:S01]  /*2f480*/  LDL.LU R2, [R1+0xf4] ;  /* 0x0000f40001027983 */ /* 0x002f220000300800 */
[----:B0-----:R-:W-:-:S05]  /*2f490*/  LOP3.LUT R0, R0, 0x1f, RZ, 0xc0, !PT ;  /* 0x0000001f00007812 */ /* 0x001fca00078ec0ff */
[----:B------:R-:W-:Y:S01]  /*2f4a0*/  IMAD.SHL.U32 R0, R0, 0x2, RZ ;  /* 0x0000000200007824 */ /* 0x000fe200078e00ff */
[----:B------:R0:W-:Y:S04]  /*2f4b0*/  STS.U16 [R16+UR5+0xbdc0], R14 ;  /* 0x00bdc00e10007988 */ /* 0x0001e80008000405 */
[----:B------:R1:W-:Y:S04]  /*2f4c0*/  STS.U16 [R16+UR5+0xbfc0], R15 ;  /* 0x00bfc00f10007988 */ /* 0x0003e80008000405 */
[----:B--2---:R2:W-:Y:S04]  /*2f4d0*/  STS.U16 [R16+UR5+0xbf80], R17 ;  /* 0x00bf801110007988 */ /* 0x0045e80008000405 */
[----:B------:R0:W-:Y:S04]  /*2f4e0*/  STS.U16 [R0+UR5], R18 ;  /* 0x0000001200007988 */ /* 0x0001e80008000405 */
[----:B------:R0:W-:Y:S04]  /*2f4f0*/  STS.U16 [R0+UR5+0x40], R19 ;  /* 0x0000401300007988 */ /* 0x0001e80008000405 */
[----:B------:R2:W-:Y:S04]  /*2f500*/  STS.U16 [R0+UR5+0x80], R20 ;  /* 0x0000801400007988 */ /* 0x0005e80008000405 */
[----:B0-----:R-:W4:Y:S04]  /*2f510*/  LDL.LU R14, [R1+0xf0] ;  /* 0x0000f000010e7983 */ /* 0x001f280000300800 */
[----:B-1----:R-:W4:Y:S04]  /*2f520*/  LDL.LU R15, [R1+0xec] ;  /* 0x0000ec00010f7983 */ /* 0x002f280000300800 */
[----:B--2---:R-:W2:Y:S04]  /*2f530*/  LDL.LU R16, [R1+0xe8] ;  /* 0x0000e80001107983 */ /* 0x004ea80000300800 */
        /* <DEDUP_REMOVED lines=44> */
[----:B---3--:R3:W-:Y:S04]  /*2f800*/  STS.U16 [R0+UR5+0x1840], R61 ;  /* 0x0018403d00007988 */ /* 0x0087e80008000405 */
[----:B0-----:R-:W2:Y:S04]  /*2f810*/  LDL.LU R57, [R1+0x8c] ;  /* 0x00008c0001397983 */ /* 0x001ea80000300800 */
[----:B-1----:R-:W2:Y:S04]  /*2f820*/  LDL.LU R58, [R1+0x88] ;  /* 0x00008800013a7983 */ /* 0x002ea80000300800 */
[----:B------:R-:W2:Y:S04]  /*2f830*/  LDL.LU R59, [R1+0x84] ;  /* 0x00008400013b7983 */ /* 0x000ea80000300800 */
[----:B------:R-:W2:Y:S04]  /*2f840*/  LDL.LU R60, [R1+0x80] ;  /* 0x00008000013c7983 */ /* 0x000ea80000300800 */
[----:B---3--:R-:W3:Y:S04]  /*2f850*/  LDL.LU R61, [R1+0x7c] ;  /* 0x00007c00013d7983 */ /* 0x008ee80000300800 */
[----:B----4-:R0:W-:Y:S04]  /*2f860*/  STS.U16 [R0+UR5+0x18c0], R14 ;  /* 0x0018c00e00007988 */ /* 0x0101e80008000405 */
[----:B------:R1:W-:Y:S04]  /*2f870*/  STS.U16 [R0+UR5+0x1c40], R15 ;  /* 0x001c400f00007988 */ /* 0x0003e80008000405 */
[----:B--2---:R2:W-:Y:S04]  /*2f880*/  STS.U16 [R0+UR5+0x1c00], R16 ;  /* 0x001c001000007988 */ /* 0x0045e80008000405 */
[----:B------:R4:W-:Y:S04]  /*2f890*/  STS.U16 [R0+UR5+0x1cc0], R17 ;  /* 0x001cc01100007988 */ /* 0x0009e80008000405 */
[----:B------:R1:W-:Y:S04]  /*2f8a0*/  STS.U16 [R0+UR5+0x1c80], R18 ;  /* 0x001c801200007988 */ /* 0x0003e80008000405 */
[----:B------:R2:W-:Y:S04]  /*2f8b0*/  STS.U16 [R0+UR5+0x2000], R19 ;  /* 0x0020001300007988 */ /* 0x0005e80008000405 */
[----:B0-----:R-:W3:Y:S04]  /*2f8c0*/  LDL.LU R14, [R1+0x78] ;  /* 0x00007800010e7983 */ /* 0x001ee80000300800 */
[----:B-1----:R-:W3:Y:S04]  /*2f8d0*/  LDL.LU R15, [R1+0x74] ;  /* 0x00007400010f7983 */ /* 0x002ee80000300800 */
[----:B--2---:R-:W2:Y:S04]  /*2f8e0*/  LDL.LU R16, [R1+0x70] ;  /* 0x0000700001107983 */ /* 0x004ea80000300800 */
        /* <DEDUP_REMOVED lines=44> */
[----:B---3--:R3:W-:Y:S04]  /*2fbb0*/  STS.U16 [R0+UR5+0x3800], R61 ;  /* 0x0038003d00007988 */ /* 0x0087e80008000405 */
[----:B0-----:R-:W4:Y:S04]  /*2fbc0*/  LDL.LU R56, [R1+0x18] ;  /* 0x0000180001387983 */ /* 0x001f280000300800 */
[----:B-1----:R-:W4:Y:S04]  /*2fbd0*/  LDL.LU R57, [R1+0x14] ;  /* 0x0000140001397983 */ /* 0x002f280000300800 */
[----:B------:R-:W4:Y:S04]  /*2fbe0*/  LDL.LU R58, [R1+0x10] ;  /* 0x00001000013a7983 */ /* 0x000f280000300800 */
[----:B------:R-:W4:Y:S04]  /*2fbf0*/  LDL.LU R59, [R1+0xc] ;  /* 0x00000c00013b7983 */ /* 0x000f280000300800 */
[----:B------:R-:W4:Y:S04]  /*2fc00*/  LDL.LU R60, [R1+0x8] ;  /* 0x00000800013c7983 */ /* 0x000f280000300800 */
[----:B---3--:R-:W3:Y:S04]  /*2fc10*/  LDL.LU R61, [R1+0x4] ;  /* 0x00000400013d7983 */ /* 0x008ee80000300800 */
[----:B------:R0:W-:Y:S04]  /*2fc20*/  STS.U16 [R0+UR5+0x1880], R2 ;  /* 0x0018800200007988 */ /* 0x0001e80008000405 */
[----:B0-----:R-:W3:Y:S04]  /*2fc30*/  LDL.LU R2, [R1] ;  /* 0x0000000001027983 */ /* 0x001ee80000300800 */
[----:B------:R-:W-:Y:S04]  /*2fc40*/  STS.U16 [R0+UR5+0x7cc0], R5 ;  /* 0x007cc00500007988 */ /* 0x000fe80008000405 */
[----:B------:R-:W-:Y:S04]  /*2fc50*/  STS.U16 [R0+UR5+0x7c80], R4 ;  /* 0x007c800400007988 */ /* 0x000fe80008000405 */
[----:B------:R0:W-:Y:S04]  /*2fc60*/  STS.U16 [R0+UR5+0x3840], R14 ;  /* 0x0038400e00007988 */ /* 0x0001e80008000405 */
[----:B------:R1:W-:Y:S04]  /*2fc70*/  STS.U16 [R0+UR5+0x3880], R15 ;  /* 0x0038800f00007988 */ /* 0x0003e80008000405 */
[----:B--2---:R2:W-:Y:S04]  /*2fc80*/  STS.U16 [R0+UR5+0x38c0], R16 ;  /* 0x0038c01000007988 */ /* 0x0045e80008000405 */
[----:B----4-:R4:W-:Y:S04]  /*2fc90*/  STS.U16 [R0+UR5+0x3c40], R17 ;  /* 0x003c401100007988 */ /* 0x0109e80008000405 */
[----:B------:R0:W-:Y:S04]  /*2fca0*/  STS.U16 [R0+UR5+0x3c00], R18 ;  /* 0x003c001200007988 */ /* 0x0001e80008000405 */
[----:B------:R2:W-:Y:S04]  /*2fcb0*/  STS.U16 [R0+UR5+0x3cc0], R19 ;  /* 0x003cc01300007988 */ /* 0x0005e80008000405 */
[----:B0-----:R-:W3:Y:S04]  /*2fcc0*/  LDL.LU R14, [R1+0x3df8] ;  /* 0x003df800010e7983 */ /* 0x001ee80000300800 */
[----:B-1----:R-:W3:Y:S04]  /*2fcd0*/  LDL.LU R15, [R1+0x3df4] ;  /* 0x003df400010f7983 */ /* 0x002ee80000300800 */
[----:B--2---:R-:W2:Y:S04]  /*2fce0*/  LDL.LU R16, [R1+0x3df0] ;  /* 0x003df00001107983 */ /* 0x004ea80000300800 */
[----:B----4-:R-:W4:Y:S04]  /*2fcf0*/  LDL.LU R17, [R1+0x3dec] ;  /* 0x003dec0001117983 */ /* 0x010f280000300800 */
[----:B------:R-:W2:Y:S04]  /*2fd00*/  LDL.LU R18, [R1+0x3de8] ;  /* 0x003de80001127983 */ /* 0x000ea80000300800 */
        /* <DEDUP_REMOVED lines=47> */
[----:B------:R-:W2:Y:S04]  /*30000*/  LDL.LU R60, [R1+0x3d88] ;  /* 0x003d8800013c7983 */ /* 0x000ea80000300800 */
[----:B---3--:R-:W3:Y:S04]  /*30010*/  LDL.LU R61, [R1+0x3d84] ;  /* 0x003d8400013d7983 */ /* 0x008ee80000300800 */
[----:B------:R-:W2:Y:S04]  /*30020*/  LDL R5, [R1+0x171c] ;  /* 0x00171c0001057983 */ /* 0x000ea80000100800 */
[----:B------:R-:W2:Y:S01]  /*30030*/  LDL R4, [R1+0x1718] ;  /* 0x0017180001047983 */ /* 0x000ea20000100800 */
[----:B------:R-:W-:-:S03]  /*30040*/  PRMT R3, RZ, 0x7610, R3 ;  /* 0x00007610ff037816 */ /* 0x000fc60000000003 */
[----:B------:R0:W-:Y:S04]  /*30050*/  STS.U16 [R0+UR5+0x5480], R2 ;  /* 0x0054800200007988 */ /* 0x0001e80008000405 */
[----:B------:R-:W-:Y:S04]  /*30060*/  STS.U16 [R0+UR5+0x74c0], R13 ;  /* 0x0074c00d00007988 */ /* 0x000fe80008000405 */
[----:B------:R-:W-:Y:S04]  /*30070*/  STS.U16 [R0+UR5+0x7480], R12 ;  /* 0x0074800c00007988 */ /* 0x000fe80008000405 */
[----:B------:R-:W-:Y:S01]  /*30080*/  STS.U16 [R0+UR5+0x7800], R11 ;  /* 0x0078000b00007988 */ /* 0x000fe20008000405 */
[----:B--2---:R-:W-:-:S04]  /*30090*/  @!P0 LOP3.LUT R5, R5, R4, RZ, 0x3c, !PT ;  /* 0x0000000405058212 */ /* 0x004fc800078e3cff */
[----:B------:R-:W-:-:S04]  /*300a0*/  @!P0 LOP3.LUT R4, R5, R4, RZ, 0x3c, !PT ;  /* 0x0000000405048212 */ /* 0x000fc800078e3cff */
[----:B------:R-:W-:-:S05]  /*300b0*/  @!P0 LOP3.LUT R5, R5, R4, RZ, 0x3c, !PT ;  /* 0x0000000405058212 */ /* 0x000fca00078e3cff */
[----:B------:R-:W2:Y:S01]  /*300c0*/  @!P0 LDG.E.U16 R3, desc[UR12][R4.64] ;  /* 0x0000000c04038981 */ /* 0x000ea2000c1e1500 */
[----:B0-----:R-:W-:-:S03]  /*300d0*/  LOP3.LUT R2, R0, 0x10, RZ, 0x3c, !PT ;  /* 0x0000001000027812 */ /* 0x001fc600078e3cff */
        /* <DEDUP_REMOVED lines=50> */
[----:B0-----:R-:W3:Y:S04]  /*30400*/  LDL.LU R0, [R1+0x20e0] ;  /* 0x0020e00001007983 */ /* 0x001ee80000300800 */
[----:B------:R0:W-:Y:S04]  /*30410*/  STS.U16 [R2+UR5+0xd80], R49 ;  /* 0x000d803102007988 */ /* 0x0001e80008000405 */
[----:B0-----:R-:W4:Y:S04]  /*30420*/  LDL.LU R2, [R1+0x3d80] ;  /* 0x003d800001027983 */ /* 0x001f280000300800 */
[----:B--2---:R0:W-:Y:S04]  /*30430*/  STL [R1+0x8f0], R3 ;  /* 0x0008f00301007387 */ /* 0x0041e80000100800 */
[----:B0-----:R-:W2:Y:S04]  /*30440*/  LDL.LU R3, [R1+0x3d7c] ;  /* 0x003d7c0001037983 */ /* 0x001ea80000300800 */
[----:B------:R-:W2:Y:S04]  /*30450*/  LDL R4, [R1+0x1710] ;  /* 0x0017100001047983 */ /* 0x000ea80000100800 */
[----:B------:R-:W2:Y:S01]  /*30460*/  LDL R5, [R1+0x1714] ;  /* 0x0017140001057983 */ /* 0x000ea20000100800 */
[----:B----4-:R-:W-:-:S02]  /*30470*/  PRMT R2, RZ, 0x7610, R2 ;  /* 0x00007610ff027816 */ /* 0x010fc40000000002 */
[----:B--2---:R-:W-:-:S04]  /*30480*/  @!P1 LOP3.LUT R5, R5, R4, RZ, 0x3c, !PT ;  /* 0x0000000405059212 */ /* 0x004fc800078e3cff */
[----:B------:R-:W-:-:S04]  /*30490*/  @!P1 LOP3.LUT R4, R5, R4, RZ, 0x3c, !PT ;  /* 0x0000000405049212 */ /* 0x000fc800078e3cff */
[----:B------:R-:W-:-:S05]  /*304a0*/  @!P1 LOP3.LUT R5, R5, R4, RZ, 0x3c, !PT ;  /* 0x0000000405059212 */ /* 0x000fca00078e3cff */
[----:B------:R-:W2:Y:S04]  /*304b0*/  @!P1 LDG.E.U16 R2, desc[UR12][R4.64] ;  /* 0x0000000c04029981 */ /* 0x000ea8000c1e1500 */
        /* <DEDUP_REMOVED lines=2100> */
[----:B------:R-:W4:Y:S02]  /*38800*/  LDL R5, [R1+0xce4] ;  /* 0x000ce40001057983 */ /* 0x000f240000100800 */
[----:B----4-:R-:W-:-:S02]  /*38810*/  @!P3 LOP3.LUT R5, R5, R4, RZ, 0x3c, !PT ;  /* 0x000000040505b212 */ /* 0x010fc400078e3cff */
[----:B---3--:R-:W-:Y:S02]  /*38820*/  PRMT R3, RZ, 0x7610, R3 ;  /* 0x00007610ff037816 */ /* 0x008fe40000000003 */
        /* <DEDUP_REMOVED lines=240> */
[----:B------:R-:W4:Y:S01]  /*39730*/  LDL R5, [R1+0xbac] ;  /* 0x000bac0001057983 */ /* 0x000f220000100800 */
[----:B------:R-:W-:-:S02]  /*39740*/  PRMT R30, RZ, 0x7610, R30 ;  /* 0x00007610ff1e7816 */ /* 0x000fc4000000001e */
[----:B----4-:R-:W-:-:S04]  /*39750*/  @!P2 LOP3.LUT R5, R5, R4, RZ, 0x3c, !PT ;  /* 0x000000040505a212 */ /* 0x010fc800078e3cff */
[----:B------:R-:W-:-:S04]  /*39760*/  @!P2 LOP3.LUT R4, R5, R4, RZ, 0x3c, !PT ;  /* 0x000000040504a212 */ /* 0x000fc800078e3cff */
[----:B------:R-:W-:-:S05]  /*39770*/  @!P2 LOP3.LUT R5, R5, R4, RZ, 0x3c, !PT ;  /* 0x000000040505a212 */ /* 0x000fca00078e3cff */
[----:B------:R0:W4:Y:S04]  /*39780*/  @!P2 LDG.E.U16 R30, desc[UR12][R4.64] ;  /* 0x0000000c041ea981 */ /* 0x000128000c1e1500 */
[----:B------:R-:W0:Y:S04]  /*39790*/  LDL R4, [R1+0xba0] ;  /* 0x000ba00001047983 */ /* 0x000e280000100800 */
[----:B------:R-:W0:Y:S01]  /*397a0*/  LDL R5, [R1+0xba4] ;  /* 0x000ba40001057983 */ /* 0x000e220000100800 */
[----:B---3--:R-:W-:Y:S02]  /*397b0*/  PRMT R3, RZ, 0x7610, R3 ;  /* 0x00007610ff037816 */ /* 0x008fe40000000003 */
[----:B0-----:R-:W-:-:S04]  /*397c0*/  @!P3 LOP3.LUT R5, R5, R4, RZ, 0x3c, !PT ;  /* 0x000000040505b212 */ /* 0x001fc800078e3cff */
[----:B------:R-:W-:-:S04]  /*397d0*/  @!P3 LOP3.LUT R4, R5, R4, RZ, 0x3c, !PT ;  /* 0x000000040504b212 */ /* 0x000fc800078e3cff */
[----:B------:R-:W-:-:S05]  /*397e0*/  @!P3 LOP3.LUT R5, R5, R4, RZ, 0x3c, !PT ;  /* 0x000000040505b212 */ /* 0x000fca00078e3cff */
[----:B------:R-:W3:Y:S04]  /*397f0*/  @!P3 LDG.E.U16 R3, desc[UR12][R4.64] ;  /* 0x0000000c0403b981 */ /* 0x000ee8000c1e1500 */
[----:B----4-:R0:W-:Y:S04]  /*39800*/  STL [R1+0xb4], R30 ;  /* 0x0000b41e01007387 */ /* 0x0101e80000100800 */
[----:B0-----:R-:W4:Y:S04]  /*39810*/  LDL R30, [R1+0xb7c] ;  /* 0x000b7c00011e7983 */ /* 0x001f280000100800 */
[----:B---3--:R0:W-:Y:S04]  /*39820*/  STL [R1+0xb0], R3 ;  /* 0x0000b00301007387 */ /* 0x0081e80000100800 */
[----:B0-----:R-:W3:Y:S04]  /*39830*/  LDL.LU R3, [R1+0x3964] ;  /* 0x0039640001037983 */ /* 0x001ee80000300800 */
[----:B------:R-:W2:Y:S04]  /*39840*/  LDL R4, [R1+0xb98] ;  /* 0x000b980001047983 */ /* 0x000ea80000100800 */
[----:B------:R-:W2:Y:S02]  /*39850*/  LDL R5, [R1+0xb9c] ;  /* 0x000b9c0001057983 */ /* 0x000ea40000100800 */
[----:B--2---:R-:W-:-:S02]  /*39860*/  @!P0 LOP3.LUT R5, R5, R4, RZ, 0x3c, !PT ;  /* 0x0000000405058212 */ /* 0x004fc400078e3cff */
[----:B---3--:R-:W-:Y:S02]  /*39870*/  PRMT R3, RZ, 0x7610, R3 ;  /* 0x00007610ff037816 */ /* 0x008fe40000000003 */
[----:B------:R-:W-:-:S04]  /*39880*/  @!P0 LOP3.LUT R4, R5, R4, RZ, 0x3c, !PT ;  /* 0x0000000405048212 */ /* 0x000fc800078e3cff */
[----:B------:R-:W-:-:S05]  /*39890*/  @!P0 LOP3.LUT R5, R5, R4, RZ, 0x3c, !PT ;  /* 0x0000000405058212 */ /* 0x000fca00078e3cff */
[----:B------:R-:W2:Y:S04]  /*398a0*/  @!P0 LDG.E.U16 R3, desc[UR12][R4.64] ;  /* 0x0000000c04038981 */ /* 0x000ea8000c1e1500 */
[----:B--2---:R0:W-:Y:S04]  /*398b0*/  STL [R1+0xac], R3 ;  /* 0x0000ac0301007387 */ /* 0x0041e80000100800 */
[----:B0-----:R-:W2:Y:S04]  /*398c0*/  LDL.LU R3, [R1+0x3960] ;  /* 0x0039600001037983 */ /* 0x001ea80000300800 */
[----:B------:R-:W3:Y:S04]  /*398d0*/  LDL R4, [R1+0xb90] ;  /* 0x000b900001047983 */ /* 0x000ee80000100800 */
[----:B------:R-:W3:Y:S02]  /*398e0*/  LDL R5, [R1+0xb94] ;  /* 0x000b940001057983 */ /* 0x000ee40000100800 */
[----:B---3--:R-:W-:-:S02]  /*398f0*/  @!P1 LOP3.LUT R5, R5, R4, RZ, 0x3c, !PT ;  /* 0x0000000405059212 */ /* 0x008fc400078e3cff */
[----:B--2---:R-:W-:Y:S02]  /*39900*/  PRMT R3, RZ, 0x7610, R3 ;  /* 0x00007610ff037816 */ /* 0x004fe40000000003 */
        /* <DEDUP_REMOVED lines=20> */
[----:B------:R-:W2:Y:S01]  /*39a50*/  @!P3 LDG.E.U16 R3, desc[UR12][R4.64] ;  /* 0x0000000c0403b981 */ /* 0x000ea2000c1e1500 */
[----:B------:R-:W-:-:S03]  /*39a60*/  PRMT R28, RZ, 0x7610, R28 ;  /* 0x00007610ff1c7816 */ /* 0x000fc6000000001c */
[----:B--2---:R0:W-:Y:S04]  /*39a70*/  STL [R1+0xa0], R3 ;  /* 0x0000a00301007387 */ /* 0x0041e80000100800 */
[----:B0-----:R-:W2:Y:S04]  /*39a80*/  LDL.LU R3, [R1+0x3954] ;  /* 0x0039540001037983 */ /* 0x001ea80000300800 */
[----:B------:R-:W3:Y:S01]  /*39a90*/  LDL R5, [R1+0xb78] ;  /* 0x000b780001057983 */ /* 0x000ee20000100800 */
[----:B----4-:R-:W-:-:S03]  /*39aa0*/  @!P0 IMAD.MOV.U32 R4, RZ, RZ, R30 ;  /* 0x000000ffff048224 */ /* 0x010fc600078e001e */
[----:B------:R-:W4:Y:S04]  /*39ab0*/  LDL R30, [R1+0xb28] ;  /* 0x000b2800011e7983 */ /* 0x000f280000100800 */
[----:B---3--:R0:W3:Y:S04]  /*39ac0*/  @!P0 LDG.E.U16 R28, desc[UR12][R4.64] ;  /* 0x0000000c041c8981 */ /* 0x0080e8000c1e1500 */
[----:B------:R-:W0:Y:S04]  /*39ad0*/  LDL R4, [R1+0xb70] ;  /* 0x000b700001047983 */ /* 0x000e280000100800 */
[----:B------:R-:W0:Y:S01]  /*39ae0*/  LDL R5, [R1+0xb74] ;  /* 0x000b740001057983 */ /* 0x000e220000100800 */
[----:B--2---:R-:W-:-:S02]  /*39af0*/  PRMT R3, RZ, 0x7610, R3 ;  /* 0x00007610ff037816 */ /* 0x004fc40000000003 */
        /* <DEDUP_REMOVED lines=8> */
[----:B------:R-:W2:Y:S04]  /*39b80*/  LDL R4, [R1+0xb68] ;  /* 0x000b680001047983 */ /* 0x000ea80000100800 */
[----:B------:R-:W2:Y:S02]  /*39b90*/  LDL R5, [R1+0xb6c] ;  /* 0x000b6c0001057983 */ /* 0x000ea40000100800 */
[----:B--2---:R-:W-:-:S02]  /*39ba0*/  @!P2 LOP3.LUT R5, R5, R4, RZ, 0x3c, !PT ;  /* 0x000000040505a212 */ /* 0x004fc400078e3cff */
[----:B------:R-:W-:Y:S02]  /*39bb0*/  PRMT R3, RZ, 0x7610, R3 ;  /* 0x00007610ff037816 */ /* 0x000fe40000000003 */
[----:B------:R-:W-:-:S04]  /*39bc0*/  @!P2 LOP3.LUT R4, R5, R4, RZ, 0x3c, !PT ;  /* 0x000000040504a212 */ /* 0x000fc800078e3cff */
[----:B------:R-:W-:-:S05]  /*39bd0*/  @!P2 LOP3.LUT R5, R5, R4, RZ, 0x3c, !PT ;  /* 0x000000040505a212 */ /* 0x000fca00078e3cff */
[----:B------:R-:W2:Y:S04]  /*39be0*/  @!P2 LDG.E.U16 R3, desc[UR12][R4.64] ;  /* 0x0000000c0403a981 */ /* 0x000ea8000c1e1500 */
        /* <DEDUP_REMOVED lines=28> */
[----:B0-----:R-:W2:Y:S01]  /*39db0*/  LDL.LU R3, [R1+0x3940] ;  /* 0x0039400001037983 */ /* 0x001ea20000300800 */
[----:B---3--:R-:W-:Y:S02]  /*39dc0*/  @!P2 IMAD.MOV.U32 R4, RZ, RZ, R28 ;  /* 0x000000ffff04a224 */ /* 0x008fe400078e001c */
[----:B----4-:R-:W-:Y:S01]  /*39dd0*/  @!P2 IMAD.MOV.U32 R5, RZ, RZ, R30 ;  /* 0x000000ffff05a224 */ /* 0x010fe200078e001e */
[----:B------:R-:W3:Y:S04]  /*39de0*/  LDL R28, [R1+0xb04] ;  /* 0x000b0400011c7983 */ /* 0x000ee80000100800 */
[----:B------:R-:W4:Y:S01]  /*39df0*/  LDL R30, [R1+0xb00] ;  /* 0x000b0000011e7983 */ /* 0x000f220000100800 */
[----:B--2---:R-:W-:-:S06]  /*39e00*/  PRMT R3, RZ, 0x7610, R3 ;  /* 0x00007610ff037816 */ /* 0x004fcc0000000003 */
        /* <DEDUP_REMOVED lines=31> */
[----:B------:R-:W-:-:S02]  /*3a000*/  PRMT R3, RZ, 0x7610, R3 ;  /* 0x00007610ff037816 */ /* 0x000fc40000000003 */
[----:B0-----:R-:W-:-:S04]  /*3a010*/  @!P2 LOP3.LUT R5, R5, R4, RZ, 0x3c, !PT ;  /* 0x000000040505a212 */ /* 0x001fc800078e3cff */
[----:B------:R-:W-:-:S04]  /*3a020*/  @!P2 LOP3.LUT R4, R5, R4, RZ, 0x3c, !PT ;  /* 0x000000040504a212 */ /* 0x000fc800078e3cff */
[----:B------:R-:W-:-:S05]  /*3a030*/  @!P2 LOP3.LUT R5, R5, R4, RZ, 0x3c, !PT ;  /* 0x000000040505a212 */ /* 0x000fca00078e3cff */
[----:B------:R3:W2:Y:S02]  /*3a040*/  @!P2 LDG.E.U16 R31, desc[UR12][R4.64] ;  /* 0x0000000c041fa981 */ /* 0x0006a4000c1e1500 */
[----:B---3--:R-:W-:Y:S02]  /*3a050*/  @!P3 IMAD.MOV.U32 R4, RZ, RZ, R28 ;  /* 0x000000ffff04b224 */ /* 0x008fe400078e001c */
[----:B----4-:R-:W-:-:S05]  /*3a060*/  @!P3 IMAD.MOV.U32 R5, RZ, RZ, R30 ;  /* 0x000000ffff05b224 */ /* 0x010fca00078e001e */
[----:B------:R-:W3:Y:S04]  /*3a070*/  @!P3 LDG.E.U16 R3, desc[UR12][R4.64] ;  /* 0x0000000c0403b981 */ /* 0x000ee8000c1e1500 */
[----:B--2---:R0:W-:Y:S04]  /*3a080*/  STL [R1+0x78], R24 ;  /* 0x0000781801007387 */ /* 0x0041e80000100800 */
[----:B0-----:R-:W2:Y:S04]  /*3a090*/  LDL R24, [R1+0xaec] ;  /* 0x000aec0001187983 */ /* 0x001ea80000100800 */
[----:B------:R0:W-:Y:S04]  /*3a0a0*/  STL [R1+0x74], R31 ;  /* 0x0000741f01007387 */ /* 0x0001e80000100800 */
[----:B------:R-:W4:Y:S04]  /*3a0b0*/  LDL R30, [R1+0xab8] ;  /* 0x000ab800011e7983 */ /* 0x000f280000100800 */
[----:B------:R-:W2:Y:S04]  /*3a0c0*/  LDL R28, [R1+0xabc] ;  /* 0x000abc00011c7983 */ /* 0x000ea80000100800 */
[----:B0-----:R-:W2:Y:S04]  /*3a0d0*/  LDL R31, [R1+0xae4] ;  /* 0x000ae400011f7983 */ /* 0x001ea80000100800 */
        /* <DEDUP_REMOVED lines=20> */
[----:B------:R-:W3:Y:S01]  /*3a220*/  LDL R5, [R1+0xae8] ;  /* 0x000ae80001057983 */ /* 0x000ee20000100800 */
[----:B------:R-:W-:-:S03]  /*3a230*/  @!P2 IMAD.MOV.U32 R4, RZ, RZ, R24 ;  /* 0x000000ffff04a224 */ /* 0x000fc600078e0018 */
[----:B------:R-:W4:Y:S01]  /*3a240*/  LDL R24, [R1+0xaac] ;  /* 0x000aac0001187983 */ /* 0x000f220000100800 */
[----:B--2---:R-:W-:-:S06]  /*3a250*/  PRMT R3, RZ, 0x7610, R3 ;  /* 0x00007610ff037816 */ /* 0x004fcc0000000003 */
[----:B---3--:R-:W2:Y:S01]  /*3a260*/  @!P2 LDG.E.U16 R3, desc[UR12][R4.64] ;  /* 0x0000000c0403a981 */ /* 0x008ea2000c1e1500 */
[----:B------:R-:W-:-:S03]  /*3a270*/  PRMT R22, RZ, 0x7610, R22 ;  /* 0x00007610ff167816 */ /* 0x000fc60000000016 */
[----:B--2---:R0:W-:Y:S04]  /*3a280*/  STL [R1+0x64], R3 ;  /* 0x0000640301007387 */ /* 0x0041e80000100800 */
[----:B0-----:R-:W2:Y:S04]  /*3a290*/  LDL.LU R3, [R1+0x3924] ;  /* 0x0039240001037983 */ /* 0x001ea80000300800 */
[----:B------:R-:W3:Y:S01]  /*3a2a0*/  LDL R5, [R1+0xae0] ;  /* 0x000ae00001057983 */ /* 0x000ee20000100800 */
[----:B------:R-:W-:Y:S02]  /*3a2b0*/  @!P3 MOV R4, R31 ;  /* 0x0000001f0004b202 */ /* 0x000fe40000000f00 */
[----:B------:R-:W-:-:S03]  /*3a2c0*/  PRMT R26, RZ, 0x7610, R26 ;  /* 0x00007610ff1a7816 */ /* 0x000fc6000000001a */
[----:B---3--:R0:W3:Y:S02]  /*3a2d0*/  @!P3 LDG.E.U16 R22, desc[UR12][R4.64] ;  /* 0x0000000c0416b981 */ /* 0x0080e4000c1e1500 */
[----:B0-----:R-:W-:Y:S02]  /*3a2e0*/  @!P0 IMAD.MOV.U32 R4, RZ, RZ, R28 ;  /* 0x000000ffff048224 */ /* 0x001fe400078e001c */
[----:B----4-:R-:W-:-:S05]  /*3a2f0*/  @!P0 IMAD.MOV.U32 R5, RZ, RZ, R30 ;  /* 0x000000ffff058224 */ /* 0x010fca00078e001e */
[----:B------:R0:W4:Y:S04]  /*3a300*/  @!P0 LDG.E.U16 R26, desc[UR12][R4.64] ;  /* 0x0000000c041a8981 */ /* 0x000128000c1e1500 */
[----:B---3--:R1:W-:Y:S04]  /*3a310*/  STL [R1+0x60], R22 ;  /* 0x0000601601007387 */ /* 0x0083e80000100800 */
[----:B------:R-:W0:Y:S04]  /*3a320*/  LDL R4, [R1+0xab0] ;  /* 0x000ab00001047983 */ /* 0x000e280000100800 */
[----:B------:R-:W0:Y:S01]  /*3a330*/  LDL R5, [R1+0xab4] ;  /* 0x000ab40001057983 */ /* 0x000e220000100800 */
[----:B--2---:R-:W-:-:S03]  /*3a340*/  PRMT R3, RZ, 0x7610, R3 ;  /* 0x00007610ff037816 */ /* 0x004fc60000000003 */
[----:B------:R-:W2:Y:S04]  /*3a350*/  LDL R31, [R1+0xa98] ;  /* 0x000a9800011f7983 */ /* 0x000ea80000100800 */
[----:B------:R-:W3:Y:S04]  /*3a360*/  LDL R30, [R1+0xa9c] ;  /* 0x000a9c00011e7983 */ /* 0x000ee80000100800 */
[----:B------:R-:W2:Y:S04]  /*3a370*/  LDL R28, [R1+0xa90] ;  /* 0x000a9000011c7983 */ /* 0x000ea80000100800 */
[----:B-1----:R-:W2:Y:S01]  /*3a380*/  LDL R22, [R1+0xaa4] ;  /* 0x000aa40001167983 */ /* 0x002ea20000100800 */
[----:B0-----:R-:W-:-:S04]  /*3a390*/  @!P1 LOP3.LUT R5, R5, R4, RZ, 0x3c, !PT ;  /* 0x0000000405059212 */ /* 0x001fc800078e3cff */
[----:B------:R-:W-:-:S04]  /*3a3a0*/  @!P1 LOP3.LUT R4, R5, R4, RZ, 0x3c, !PT ;  /* 0x0000000405049212 */ /* 0x000fc800078e3cff */
[----:B------:R-:W-:-:S05]  /*3a3b0*/  @!P1 LOP3.LUT R5, R5, R4, RZ, 0x3c, !PT ;  /* 0x0000000405059212 */ /* 0x000fca00078e3cff */
[----:B------:R-:W2:Y:S04]  /*3a3c0*/  @!P1 LDG.E.U16 R3, desc[UR12][R4.64] ;  /* 0x0000000c04039981 */ /* 0x000ea8000c1e1500 */
[----:B----4-:R0:W-:Y:S04]  /*3a3d0*/  STL [R1+0x5c], R26 ;  /* 0x00005c1a01007387 */ /* 0x0101e80000100800 */
[----:B0-----:R-:W4:Y:S04]  /*3a3e0*/  LDL R26, [R1+0xa94] ;  /* 0x000a9400011a7983 */ /* 0x001f280000100800 */
[----:B--2---:R0:W-:Y:S04]  /*3a3f0*/  STL [R1+0x58], R3 ;  /* 0x0000580301007387 */ /* 0x0041e80000100800 */
[----:B0-----:R-:W2:Y:S04]  /*3a400*/  LDL.LU R3, [R1+0x3920] ;  /* 0x0039200001037983 */ /* 0x001ea80000300800 */
[----:B------:R-:W2:Y:S01]  /*3a410*/  LDL R5, [R1+0xaa8] ;  /* 0x000aa80001057983 */ /* 0x000ea20000100800 */
[----:B------:R-:W-:Y:S01]  /*3a420*/  PRMT R11, RZ, 0x7610, R11 ;  /* 0x00007610ff0b7816 */ /* 0x000fe2000000000b */
[----:B------:R-:W-:Y:S01]  /*3a430*/  @!P2 IMAD.MOV.U32 R4, RZ, RZ, R24 ;  /* 0x000000ffff04a224 */ /* 0x000fe200078e0018 */
[----:B------:R-:W-:-:S02]  /*3a440*/  PRMT R7, RZ, 0x7610, R7 ;  /* 0x00007610ff077816 */ /* 0x000fc40000000007 */
[----:B------:R-:W-:Y:S02]  /*3a450*/  PRMT R29, RZ, 0x7610, R29 ;  /* 0x00007610ff1d7816 */ /* 0x000fe4000000001d */
[----:B------:R-:W-:Y:S01]  /*3a460*/  PRMT R8, RZ, 0x7610, R8 ;  /* 0x00007610ff087816 */ /* 0x000fe20000000008 */
[----:B------:R-:W3:Y:S04]  /*3a470*/  LDL R24, [R1+0xa88] ;  /* 0x000a880001187983 */ /* 0x000ee80000100800 */
[----:B--2---:R0:W2:Y:S04]  /*3a480*/  @!P2 LDG.E.U16 R11, desc[UR12][R4.64] ;  /* 0x0000000c040ba981 */ /* 0x0040a8000c1e1500 */
[----:B------:R-:W2:Y:S01]  /*3a490*/  LDL R5, [R1+0xaa0] ;  /* 0x000aa00001057983 */ /* 0x000ea20000100800 */
[----:B0-----:R-:W-:-:S05]  /*3a4a0*/  @!P3 IMAD.MOV.U32 R4, RZ, RZ, R22 ;  /* 0x000000ffff04b224 */ /* 0x001fca00078e0016 */
[----:B--2---:R3:W2:Y:S02]  /*3a4b0*/  @!P3 LDG.E.U16 R7, desc[UR12][R4.64] ;  /* 0x0000000c0407b981 */ /* 0x0046a4000c1e1500 */
[----:B---3--:R-:W-:Y:S02]  /*3a4c0*/  @!P0 IMAD.MOV.U32 R4, RZ, RZ, R30 ;  /* 0x000000ffff048224 */ /* 0x008fe400078e001e */
[----:B------:R-:W-:-:S05]  /*3a4d0*/  @!P0 IMAD.MOV.U32 R5, RZ, RZ, R31 ;  /* 0x000000ffff058224 */ /* 0x000fca00078e001f */
[----:B------:R4:W3:Y:S02]  /*3a4e0*/  @!P0 LDG.E.U16 R29, desc[UR12][R4.64] ;  /* 0x0000000c041d8981 */ /* 0x0008e4000c1e1500 */
[----:B----4-:R-:W-:Y:S02]  /*3a4f0*/  @!P1 IMAD.MOV.U32 R4, RZ, RZ, R26 ;  /* 0x000000ffff049224 */ /* 0x010fe400078e001a */
[----:B------:R-:W-:-:S05]  /*3a500*/  @!P1 IMAD.MOV.U32 R5, RZ, RZ, R28 ;  /* 0x000000ffff059224 */ /* 0x000fca00078e001c */
[----:B------:R-:W4:Y:S04]  /*3a510*/  @!P1 LDG.E.U16 R8, desc[UR12][R4.64] ;  /* 0x0000000c04089981 */ /* 0x000f28000c1e1500 */
[----:B------:R0:W-:Y:S04]  /*3a520*/  STL [R1+0x54], R11 ;  /* 0x0000540b01007387 */ /* 0x0001e80000100800 */
[----:B------:R-:W4:Y:S04]  /*3a530*/  LDL R22, [R1+0xa80] ;  /* 0x000a800001167983 */ /* 0x000f280000100800 */
[----:B0-----:R-:W4:Y:S04]  /*3a540*/  LDL R11, [R1+0xa8c] ;  /* 0x000a8c00010b7983 */ /* 0x001f280000100800 */
[----:B--2---:R0:W-:Y:S04]  /*3a550*/  STL [R1+0x50], R7 ;  /* 0x0000500701007387 */ /* 0x0041e80000100800 */
[----:B0-----:R-:W2:Y:S04]  /*3a560*/  LDL R7, [R1+0xa84] ;  /* 0x000a840001077983 */ /* 0x001ea80000100800 */
[----:B---3--:R0:W-:Y:S04]  /*3a570*/  STL [R1+0x4c], R29 ;  /* 0x00004c1d01007387 */ /* 0x0081e80000100800 */
[----:B------:R-:W3:Y:S04]  /*3a580*/  LDL R28, [R1+0xa7c] ;  /* 0x000a7c00011c7983 */ /* 0x000ee80000100800 */
[----:B------:R-:W3:Y:S04]  /*3a590*/  LDL R26, [R1+0xa70] ;  /* 0x000a7000011a7983 */ /* 0x000ee80000100800 */
[----:B0-----:R-:W3:Y:S04]  /*3a5a0*/  LDL R29, [R1+0xa78] ;  /* 0x000a7800011d7983 */ /* 0x001ee80000100800 */
[----:B----4-:R0:W-:Y:S04]  /*3a5b0*/  STL [R1+0x48], R8 ;  /* 0x0000480801007387 */ /* 0x0101e80000100800 */
[----:B0-----:R-:W4:Y:S01]  /*3a5c0*/  LDL R8, [R1+0xa74] ;  /* 0x000a740001087983 */ /* 0x001f220000100800 */
[----:B------:R-:W-:Y:S01]  /*3a5d0*/  PRMT R10, RZ, 0x7610, R10 ;  /* 0x00007610ff0a7816 */ /* 0x000fe2000000000a */
[----:B------:R-:W-:-:S02]  /*3a5e0*/  @!P2 IMAD.MOV.U32 R4, RZ, RZ, R11 ;  /* 0x000000ffff04a224 */ /* 0x000fc400078e000b */
[----:B------:R-:W-:Y:S01]  /*3a5f0*/  @!P2 IMAD.MOV.U32 R5, RZ, RZ, R24 ;  /* 0x000000ffff05a224 */ /* 0x000fe200078e0018 */
[----:B------:R-:W-:Y:S02]  /*3a600*/  PRMT R6, RZ, 0x7610, R6 ;  /* 0x00007610ff067816 */ /* 0x000fe40000000006 */
[----:B------:R-:W-:Y:S02]  /*3a610*/  PRMT R27, RZ, 0x7610, R27 ;  /* 0x00007610ff1b7816 */ /* 0x000fe4000000001b */
[----:B------:R-:W-:Y:S01]  /*3a620*/  PRMT R9, RZ, 0x7610, R9 ;  /* 0x00007610ff097816 */ /* 0x000fe20000000009 */
[----:B------:R-:W4:Y:S04]  /*3a630*/  LDL R11, [R1+0xa68] ;  /* 0x000a6800010b7983 */ /* 0x000f280000100800 */
[----:B------:R0:W4:Y:S02]  /*3a640*/  @!P2 LDG.E.U16 R10, desc[UR12][R4.64] ;  /* 0x0000000c040aa981 */ /* 0x000124000c1e1500 */
[----:B0-----:R-:W-:-:S02]  /*3a650*/  @!P3 IMAD.MOV.U32 R5, RZ, RZ, R22 ;  /* 0x000000ffff05b224 */ /* 0x001fc400078e0016 */
[----:B--2---:R-:W-:-:S05]  /*3a660*/  @!P3 IMAD.MOV.U32 R4, RZ, RZ, R7 ;  /* 0x000000ffff04b224 */ /* 0x004fca00078e0007 */
[----:B------:R3:W2:Y:S02]  /*3a670*/  @!P3 LDG.E.U16 R6, desc[UR12][R4.64] ;  /* 0x0000000c0406b981 */ /* 0x0006a4000c1e1500 */
[----:B---3--:R-:W-:Y:S02]  /*3a680*/  @!P0 IMAD.MOV.U32 R4, RZ, RZ, R28 ;  /* 0x000000ffff048224 */ /* 0x008fe400078e001c */
[----:B------:R-:W-:-:S05]  /*3a690*/  @!P0 IMAD.MOV.U32 R5, RZ, RZ, R29 ;  /* 0x000000ffff058224 */ /* 0x000fca00078e001d */
[----:B------:R0:W3:Y:S02]  /*3a6a0*/  @!P0 LDG.E.U16 R27, desc[UR12][R4.64] ;  /* 0x0000000c041b8981 */ /* 0x0000e4000c1e1500 */
[----:B0-----:R-:W-:Y:S01]  /*3a6b0*/  @!P1 MOV R5, R26 ;  /* 0x0000001a00059202 */ /* 0x001fe20000000f00 */
[----:B----4-:R-:W-:-:S05]  /*3a6c0*/  @!P1 IMAD.MOV.U32 R4, RZ, RZ, R8 ;  /* 0x000000ffff049224 */ /* 0x010fca00078e0008 */
[----:B------:R-:W4:Y:S04]  /*3a6d0*/  @!P1 LDG.E.U16 R9, desc[UR12][R4.64] ;  /* 0x0000000c04099981 */ /* 0x000f28000c1e1500 */
[----:B------:R0:W-:Y:S04]  /*3a6e0*/  STL [R1+0x44], R10 ;  /* 0x0000440a01007387 */ /* 0x0001e80000100800 */
[----:B------:R-:W3:Y:S04]  /*3a6f0*/  LDL R24, [R1+0xa60] ;  /* 0x000a600001187983 */ /* 0x000ee80000100800 */
[----:B------:R-:W3:Y:S04]  /*3a700*/  LDL R22, [R1+0xa64] ;  /* 0x000a640001167983 */ /* 0x000ee80000100800 */
[----:B------:R-:W3:Y:S04]  /*3a710*/  LDL R7, [R1+0xa38] ;  /* 0x000a380001077983 */ /* 0x000ee80000100800 */
[----:B0-----:R-:W3:Y:S04]  /*3a720*/  LDL R10, [R1+0xa6c] ;  /* 0x000a6c00010a7983 */ /* 0x001ee80000100800 */
[----:B--2---:R0:W-:Y:S04]  /*3a730*/  STL [R1+0x40], R6 ;  /* 0x0000400601007387 */ /* 0x0041e80000100800 */
[----:B------:R-:W2:Y:S04]  /*3a740*/  LDL R8, [R1+0xa34] ;  /* 0x000a340001087983 */ /* 0x000ea80000100800 */
[----:B0-----:R-:W2:Y:S04]  /*3a750*/  LDL R6, [R1+0xa3c] ;  /* 0x000a3c0001067983 */ /* 0x001ea80000100800 */
[----:B----4-:R0:W-:Y:S04]  /*3a760*/  STL [R1+0x38], R9 ;  /* 0x0000380901007387 */ /* 0x0101e80000100800 */
[----:B0-----:R-:W4:Y:S01]  /*3a770*/  LDL R9, [R1+0xa30] ;  /* 0x000a300001097983 */ /* 0x001f220000100800 */
[----:B------:R-:W-:Y:S01]  /*3a780*/  PRMT R25, RZ, 0x7610, R25 ;  /* 0x00007610ff197816 */ /* 0x000fe20000000019 */
[----:B---3--:R-:W-:-:S02]  /*3a790*/  @!P2 IMAD.MOV.U32 R4, RZ, RZ, R10 ;  /* 0x000000ffff04a224 */ /* 0x008fc400078e000a */
[----:B------:R-:W-:Y:S01]  /*3a7a0*/  @!P2 IMAD.MOV.U32 R5, RZ, RZ, R11 ;  /* 0x000000ffff05a224 */ /* 0x000fe200078e000b */
[----:B------:R-:W-:Y:S02]  /*3a7b0*/  PRMT R21, RZ, 0x7610, R21 ;  /* 0x00007610ff157816 */ /* 0x000fe40000000015 */
[----:B------:R-:W-:Y:S02]  /*3a7c0*/  PRMT R17, RZ, 0x7610, R17 ;  /* 0x00007610ff117816 */ /* 0x000fe40000000011 */
[----:B------:R-:W-:Y:S01]  /*3a7d0*/  PRMT R15, RZ, 0x7610, R15 ;  /* 0x00007610ff0f7816 */ /* 0x000fe2000000000f */
[----:B------:R-:W3:Y:S04]  /*3a7e0*/  LDL R11, [R1+0xa28] ;  /* 0x000a2800010b7983 */ /* 0x000ee80000100800 */
[----:B------:R0:W3:Y:S04]  /*3a7f0*/  @!P2 LDG.E.U16 R25, desc[UR12][R4.64] ;  /* 0x0000000c0419a981 */ /* 0x0000e8000c1e1500 */
[----:B------:R-:W3:Y:S01]  /*3a800*/  LDL R10, [R1+0xa2c] ;  /* 0x000a2c00010a7983 */ /* 0x000ee20000100800 */
[----:B0-----:R-:W-:-:S02]  /*3a810*/  @!P3 IMAD.MOV.U32 R4, RZ, RZ, R22 ;  /* 0x000000ffff04b224 */ /* 0x001fc400078e0016 */
[----:B------:R-:W-:Y:S01]  /*3a820*/  @!P3 IMAD.MOV.U32 R5, RZ, RZ, R24 ;  /* 0x000000ffff05b224 */ /* 0x000fe200078e0018 */
[----:B------:R-:W3:Y:S04]  /*3a830*/  LDL R22, [R1+0xa20] ;  /* 0x000a200001167983 */ /* 0x000ee80000100800 */
[----:B------:R0:W3:Y:S02]  /*3a840*/  @!P3 LDG.E.U16 R21, desc[UR12][R4.64] ;  /* 0x0000000c0415b981 */ /* 0x0000e4000c1e1500 */
[----:B0-----:R-:W-:Y:S02]  /*3a850*/  @!P0 IMAD.MOV.U32 R5, RZ, RZ, R7 ;  /* 0x000000ffff058224 */ /* 0x001fe400078e0007 */
[----:B--2---:R-:W-:-:S05]  /*3a860*/  @!P0 IMAD.MOV.U32 R4, RZ, RZ, R6 ;  /* 0x000000ffff048224 */ /* 0x004fca00078e0006 */
[----:B------:R0:W2:Y:S02]  /*3a870*/  @!P0 LDG.E.U16 R17, desc[UR12][R4.64] ;  /* 0x0000000c04118981 */ /* 0x0000a4000c1e1500 */
[----:B0-----:R-:W-:Y:S02]  /*3a880*/  @!P1 IMAD.MOV.U32 R4, RZ, RZ, R8 ;  /* 0x000000ffff049224 */ /* 0x001fe400078e0008 */
[----:B----4-:R-:W-:-:S05]  /*3a890*/  @!P1 IMAD.MOV.U32 R5, RZ, RZ, R9 ;  /* 0x000000ffff059224 */ /* 0x010fca00078e0009 */
[----:B------:R0:W4:Y:S04]  /*3a8a0*/  @!P1 LDG.E.U16 R15, desc[UR12][R4.64] ;  /* 0x0000000c040f9981 */ /* 0x000128000c1e1500 */
[----:B---3--:R1:W-:Y:S04]  /*3a8b0*/  STL [R1+0x30], R21 ;  /* 0x0000301501007387 */ /* 0x0083e80000100800 */
[----:B------:R-:W3:Y:S04]  /*3a8c0*/  LDL R7, [R1+0xa18] ;  /* 0x000a180001077983 */ /* 0x000ee80000100800 */
[----:B------:R-:W3:Y:S04]  /*3a8d0*/  LDL R6, [R1+0xa1c] ;  /* 0x000a1c0001067983 */ /* 0x000ee80000100800 */
[----:B------:R-:W3:Y:S04]  /*3a8e0*/  LDL R9, [R1+0xa10] ;  /* 0x000a100001097983 */ /* 0x000ee80000100800 */
[----:B------:R-:W3:Y:S04]  /*3a8f0*/  LDL R8, [R1+0xa14] ;  /* 0x000a140001087983 */ /* 0x000ee80000100800 */
[----:B-1----:R-:W3:Y:S01]  /*3a900*/  LDL R21, [R1+0xa24] ;  /* 0x000a240001157983 */ /* 0x002ee20000100800 */
[----:B0-----:R-:W-:-:S02]  /*3a910*/  @!P2 IMAD.MOV.U32 R4, RZ, RZ, R10 ;  /* 0x000000ffff04a224 */ /* 0x001fc400078e000a */
[----:B------:R-:W-:Y:S01]  /*3a920*/  @!P2 IMAD.MOV.U32 R5, RZ, RZ, R11 ;  /* 0x000000ffff05a224 */ /* 0x000fe200078e000b */
[----:B--2---:R0:W-:Y:S04]  /*3a930*/  STL [R1+0x2c], R17 ;  /* 0x00002c1101007387 */ /* 0x0041e80000100800 */
[----:B0-----:R-:W2:Y:S04]  /*3a940*/  LDL R17, [R1+0xa08] ;  /* 0x000a080001117983 */ /* 0x001ea80000100800 */
[----:B------:R-:W-:Y:S04]  /*3a950*/  STL [R1+0x3c], R27 ;  /* 0x00003c1b01007387 */ /* 0x000fe80000100800 */
[----:B----4-:R0:W-:Y:S04]  /*3a960*/  STL [R1+0x28], R15 ;  /* 0x0000280f01007387 */ /* 0x0101e80000100800 */
[----:B------:R-:W4:Y:S04]  /*3a970*/  LDL R11, [R1+0xa00] ;  /* 0x000a0000010b7983 */ /* 0x000f280000100800 */
[----:B------:R-:W4:Y:S04]  /*3a980*/  LDL R10, [R1+0xa04] ;  /* 0x000a0400010a7983 */ /* 0x000f280000100800 */
[----:B0-----:R-:W4:Y:S01]  /*3a990*/  LDL R15, [R1+0xa0c] ;  /* 0x000a0c00010f7983 */ /* 0x001f220000100800 */
[----:B------:R-:W-:-:S02]  /*3a9a0*/  PRMT R23, RZ, 0x7610, R23 ;  /* 0x00007610ff177816 */ /* 0x000fc40000000017 */
[----:B------:R-:W-:-:S04]  /*3a9b0*/  PRMT R20, RZ, 0x7610, R20 ;  /* 0x00007610ff147816 */ /* 0x000fc80000000014 */
[----:B------:R0:W4:Y:S01]  /*3a9c0*/  @!P2 LDG.E.U16 R23, desc[UR12][R4.64] ;  /* 0x0000000c0417a981 */ /* 0x000122000c1e1500 */
[----:B------:R-:W-:Y:S01]  /*3a9d0*/  PRMT R19, RZ, 0x7610, R19 ;  /* 0x00007610ff137816 */ /* 0x000fe20000000013 */
[----:B0-----:R-:W-:Y:S02]  /*3a9e0*/  @!P3 IMAD.MOV.U32 R5, RZ, RZ, R22 ;  /* 0x000000ffff05b224 */ /* 0x001fe400078e0016 */
[----:B---3--:R-:W-:-:S05]  /*3a9f0*/  @!P3 IMAD.MOV.U32 R4, RZ, RZ, R21 ;  /* 0x000000ffff04b224 */ /* 0x008fca00078e0015 */
[----:B------:R0:W3:Y:S01]  /*3aa00*/  @!P3 LDG.E.U16 R20, desc[UR12][R4.64] ;  /* 0x0000000c0414b981 */ /* 0x0000e2000c1e1500 */
[----:B------:R-:W-:Y:S01]  /*3aa10*/  PRMT R18, RZ, 0x7610, R18 ;  /* 0x00007610ff127816 */ /* 0x000fe20000000012 */
[----:B0-----:R-:W-:Y:S02]  /*3aa20*/  @!P0 IMAD.MOV.U32 R4, RZ, RZ, R6 ;  /* 0x000000ffff048224 */ /* 0x001fe400078e0006 */
[----:B------:R-:W-:Y:S01]  /*3aa30*/  @!P0 IMAD.MOV.U32 R5, RZ, RZ, R7 ;  /* 0x000000ffff058224 */ /* 0x000fe200078e0007 */
[----:B------:R-:W-:Y:S01]  /*3aa40*/  PRMT R12, RZ, 0x7610, R12 ;  /* 0x00007610ff0c7816 */ /* 0x000fe2000000000c */
[----:B------:R-:W3:Y:S04]  /*3aa50*/  LDL R7, [R1+0x9f8] ;  /* 0x0009f80001077983 */ /* 0x000ee80000100800 */
[----:B------:R0:W3:Y:S02]  /*3aa60*/  @!P0 LDG.E.U16 R19, desc[UR12][R4.64] ;  /* 0x0000000c04138981 */ /* 0x0000e4000c1e1500 */
[----:B0-----:R-:W-:Y:S01]  /*3aa70*/  @!P1 IMAD.MOV.U32 R4, RZ, RZ, R8 ;  /* 0x000000ffff049224 */ /* 0x001fe200078e0008 */
[----:B------:R-:W-:-:S05]  /*3aa80*/  @!P1 MOV R5, R9 ;  /* 0x0000000900059202 */ /* 0x000fca0000000f00 */
[----:B------:R2:W3:Y:S04]  /*3aa90*/  @!P1 LDG.E.U16 R18, desc[UR12][R4.64] ;  /* 0x0000000c04129981 */ /* 0x0004e8000c1e1500 */
[----:B------:R-:W-:Y:S04]  /*3aaa0*/  STL [R1+0x34], R25 ;  /* 0x0000341901007387 */ /* 0x000fe80000100800 */
[----:B------:R-:W3:Y:S01]  /*3aab0*/  LDL R6, [R1+0x9fc] ;  /* 0x0009fc0001067983 */ /* 0x000ee20000100800 */
[----:B------:R-:W-:-:S03]  /*3aac0*/  PRMT R14, RZ, 0x7610, R14 ;  /* 0x00007610ff0e7816 */ /* 0x000fc6000000000e */
[----:B------:R-:W3:Y:S04]  /*3aad0*/  LDL R9, [R1+0x9f0] ;  /* 0x0009f00001097983 */ /* 0x000ee80000100800 */
[----:B------:R-:W3:Y:S01]  /*3aae0*/  LDL R8, [R1+0x9f4] ;  /* 0x0009f40001087983 */ /* 0x000ee20000100800 */
[----:B--2---:R-:W-:Y:S02]  /*3aaf0*/  @!P2 IMAD.MOV.U32 R5, RZ, RZ, R17 ;  /* 0x000000ffff05a224 */ /* 0x004fe400078e0011 */
[----:B----4-:R-:W-:Y:S02]  /*3ab00*/  @!P2 IMAD.MOV.U32 R4, RZ, RZ, R15 ;  /* 0x000000ffff04a224 */ /* 0x010fe400078e000f */
[----:B------:R-:W2:Y:S04]  /*3ab10*/  LDL R15, [R1+0x9e0] ;  /* 0x0009e000010f7983 */ /* 0x000ea80000100800 */
[----:B------:R0:W4:Y:S02]  /*3ab20*/  @!P2 LDG.E.U16 R12, desc[UR12][R4.64] ;  /* 0x0000000c040ca981 */ /* 0x000124000c1e1500 */
[----:B0-----:R-:W-:-:S02]  /*3ab30*/  @!P3 IMAD.MOV.U32 R4, RZ, RZ, R10 ;  /* 0x000000ffff04b224 */ /* 0x001fc400078e000a */
[----:B------:R-:W-:Y:S01]  /*3ab40*/  @!P3 IMAD.MOV.U32 R5, RZ, RZ, R11 ;  /* 0x000000ffff05b224 */ /* 0x000fe200078e000b */
[----:B------:R-:W2:Y:S04]  /*3ab50*/  LDL R10, [R1+0x9ec] ;  /* 0x0009ec00010a7983 */ /* 0x000ea80000100800 */
[----:B------:R-:W2:Y:S04]  /*3ab60*/  LDL R11, [R1+0x9e8] ;  /* 0x0009e800010b7983 */ /* 0x000ea80000100800 */
[----:B------:R3:W2:Y:S01]  /*3ab70*/  @!P3 LDG.E.U16 R14, desc[UR12][R4.64] ;  /* 0x0000000c040eb981 */ /* 0x0006a2000c1e1500 */
[----:B------:R-:W-:Y:S01]  /*3ab80*/  PRMT R13, RZ, 0x7610, R13 ;  /* 0x00007610ff0d7816 */ /* 0x000fe2000000000d */
[----:B---3--:R-:W-:-:S02]  /*3ab90*/  @!P0 IMAD.MOV.U32 R5, RZ, RZ, R7 ;  /* 0x000000ffff058224 */ /* 0x008fc400078e0007 */
[----:B------:R-:W-:-:S05]  /*3aba0*/  @!P0 IMAD.MOV.U32 R4, RZ, RZ, R6 ;  /* 0x000000ffff048224 */ /* 0x000fca00078e0006 */
[----:B------:R0:W3:Y:S02]  /*3abb0*/  @!P0 LDG.E.U16 R13, desc[UR12][R4.64] ;  /* 0x0000000c040d8981 */ /* 0x0000e4000c1e1500 */
[----:B0-----:R-:W-:Y:S02]  /*3abc0*/  @!P1 IMAD.MOV.U32 R5, RZ, RZ, R9 ;  /* 0x000000ffff059224 */ /* 0x001fe400078e0009 */
[----:B----4-:R0:W-:Y:S04]  /*3abd0*/  STL [R1+0x14], R12 ;  /* 0x0000140c01007387 */ /* 0x0101e80000100800 */
[----:B------:R-:W4:Y:S04]  /*3abe0*/  LDL R7, [R1+0x9b8] ;  /* 0x0009b80001077983 */ /* 0x000f280000100800 */
[----:B------:R-:W4:Y:S04]  /*3abf0*/  LDL R6, [R1+0x9bc] ;  /* 0x0009bc0001067983 */ /* 0x000f280000100800 */
[----:B0-----:R-:W4:Y:S04]  /*3ac00*/  LDL R12, [R1+0x9e4] ;  /* 0x0009e400010c7983 */ /* 0x001f280000100800 */
[----:B------:R-:W-:Y:S04]  /*3ac10*/  STL [R1+0x24], R23 ;  /* 0x0000241701007387 */ /* 0x000fe80000100800 */
[----:B--2---:R0:W-:Y:S04]  /*3ac20*/  STL [R1+0x10], R14 ;  /* 0x0000100e01007387 */ /* 0x0041e80000100800 */
[----:B------:R-:W2:Y:S04]  /*3ac30*/  LDL R9, [R1+0x9b4] ;  /* 0x0009b40001097983 */ /* 0x000ea80000100800 */
[----:B0-----:R-:W2:Y:S01]  /*3ac40*/  LDL R14, [R1+0x9b0] ;  /* 0x0009b000010e7983 */ /* 0x001ea20000100800 */
[----:B------:R-:W-:Y:S01]  /*3ac50*/  PRMT R16, RZ, 0x7610, R16 ;  /* 0x00007610ff107816 */ /* 0x000fe20000000010 */
[----:B------:R-:W-:Y:S01]  /*3ac60*/  @!P1 IMAD.MOV.U32 R4, RZ, RZ, R8 ;  /* 0x000000ffff049224 */ /* 0x000fe200078e0008 */
[----:B------:R-:W-:-:S04]  /*3ac70*/  PRMT R2, RZ, 0x7610, R2 ;  /* 0x00007610ff027816 */ /* 0x000fc80000000002 */
[----:B------:R0:W2:Y:S01]  /*3ac80*/  @!P1 LDG.E.U16 R16, desc[UR12][R4.64] ;  /* 0x0000000c04109981 */ /* 0x0000a2000c1e1500 */
[----:B------:R-:W-:Y:S01]  /*3ac90*/  PRMT R3, RZ, 0x7610, R3 ;  /* 0x00007610ff037816 */ /* 0x000fe20000000003 */
[----:B0-----:R-:W-:Y:S02]  /*3aca0*/  @!P2 IMAD.MOV.U32 R4, RZ, RZ, R10 ;  /* 0x000000ffff04a224 */ /* 0x001fe400078e000a */
[----:B------:R-:W-:-:S05]  /*3acb0*/  @!P2 IMAD.MOV.U32 R5, RZ, RZ, R11 ;  /* 0x000000ffff05a224 */ /* 0x000fca00078e000b */
[----:B------:R0:W2:Y:S01]  /*3acc0*/  @!P2 LDG.E.U16 R2, desc[UR12][R4.64] ;  /* 0x0000000c0402a981 */ /* 0x0000a2000c1e1500 */
[----:B------:R-:W-:Y:S01]  /*3acd0*/  PRMT R60, RZ, 0x7610, R60 ;  /* 0x00007610ff3c7816 */ /* 0x000fe2000000003c */
[----:B0-----:R-:W-:Y:S01]  /*3ace0*/  @!P3 IMAD.MOV.U32 R5, RZ, RZ, R15 ;  /* 0x000000ffff05b224 */ /* 0x001fe200078e000f */
[----:B------:R-:W-:Y:S01]  /*3acf0*/  PRMT R58, RZ, 0x7610, R58 ;  /* 0x00007610ff3a7816 */ /* 0x000fe2000000003a */
[----:B------:R-:W-:Y:S04]  /*3ad00*/  STL [R1+0x20], R20 ;  /* 0x0000201401007387 */ /* 0x000fe80000100800 */
[----:B---3--:R0:W-:Y:S04]  /*3ad10*/  STL [R1+0xc], R13 ;  /* 0x00000c0d01007387 */ /* 0x0081e80000100800 */
[----:B------:R-:W3:Y:S04]  /*3ad20*/  LDL R8, [R1+0x9ac] ;  /* 0x0009ac0001087983 */ /* 0x000ee80000100800 */
[----:B0-----:R-:W3:Y:S04]  /*3ad30*/  LDL R13, [R1+0x9a8] ;  /* 0x0009a800010d7983 */ /* 0x001ee80000100800 */
[----:B------:R-:W-:Y:S04]  /*3ad40*/  STL [R1+0x1c], R19 ;  /* 0x00001c1301007387 */ /* 0x000fe80000100800 */
[----:B------:R-:W3:Y:S04]  /*3ad50*/  LDL R11, [R1+0x9a0] ;  /* 0x0009a000010b7983 */ /* 0x000ee80000100800 */
[----:B------:R-:W3:Y:S01]  /*3ad60*/  LDL R10, [R1+0x9a4] ;  /* 0x0009a400010a7983 */ /* 0x000ee20000100800 */
[----:B----4-:R-:W-:-:S05]  /*3ad70*/  @!P3 IMAD.MOV.U32 R4, RZ, RZ, R12 ;  /* 0x000000ffff04b224 */ /* 0x010fca00078e000c */
[----:B------:R0:W4:Y:S02]  /*3ad80*/  @!P3 LDG.E.U16 R3, desc[UR12][R4.64] ;  /* 0x0000000c0403b981 */ /* 0x000124000c1e1500 */
[----:B0-----:R-:W-:Y:S02]  /*3ad90*/  @!P0 IMAD.MOV.U32 R4, RZ, RZ, R6 ;  /* 0x000000ffff048224 */ /* 0x001fe400078e0006 */
[----:B------:R-:W-:-:S05]  /*3ada0*/  @!P0 IMAD.MOV.U32 R5, RZ, RZ, R7 ;  /* 0x000000ffff058224 */ /* 0x000fca00078e0007 */
[----:B------:R2:W4:Y:S02]  /*3adb0*/  @!P0 LDG.E.U16 R60, desc[UR12][R4.64] ;  /* 0x0000000c043c8981 */ /* 0x000524000c1e1500 */
[----:B--2---:R-:W-:Y:S01]  /*3adc0*/  @!P1 IMAD.MOV.U32 R4, RZ, RZ, R9 ;  /* 0x000000ffff049224 */ /* 0x004fe200078e0009 */
[----:B------:R-:W-:-:S05]  /*3add0*/  @!P1 MOV R5, R14 ;  /* 0x0000000e00059202 */ /* 0x000fca0000000f00 */
[----:B------:R3:W2:Y:S04]  /*3ade0*/  @!P1 LDG.E.U16 R58, desc[UR12][R4.64] ;  /* 0x0000000c043a9981 */ /* 0x0006a8000c1e1500 */
[----:B------:R-:W-:Y:S04]  /*3adf0*/  STL [R1+0x38ac], R2 ;  /* 0x0038ac0201007387 */ /* 0x000fe80000100800 */
[----:B------:R-:W-:Y:S04]  /*3ae00*/  STL [R1+0x18], R18 ;  /* 0x0000181201007387 */ /* 0x000fe80000100800 */
[----:B------:R0:W-:Y:S04]  /*3ae10*/  STL [R1+0x8], R16 ;  /* 0x0000081001007387 */ /* 0x0001e80000100800 */
[----:B------:R-:W2:Y:S04]  /*3ae20*/  LDL R12, [R1+0x99c] ;  /* 0x00099c00010c7983 */ /* 0x000ea80000100800 */
[----:B0-----:R-:W2:Y:S01]  /*3ae30*/  LDL R16, [R1+0x998] ;  /* 0x0009980001107983 */ /* 0x001ea20000100800 */
[----:B------:R-:W-:Y:S01]  /*3ae40*/  PRMT R56, RZ, 0x7610, R56 ;  /* 0x00007610ff387816 */ /* 0x000fe20000000038 */
[----:B---3--:R-:W-:-:S02]  /*3ae50*/  @!P2 IMAD.MOV.U32 R4, RZ, RZ, R8 ;  /* 0x000000ffff04a224 */ /* 0x008fc400078e0008 */
[----:B------:R-:W-:-:S05]  /*3ae60*/  @!P2 IMAD.MOV.U32 R5, RZ, RZ, R13 ;  /* 0x000000ffff05a224 */ /* 0x000fca00078e000d */
[----:B------:R0:W3:Y:S01]  /*3ae70*/  @!P2 LDG.E.U16 R56, desc[UR12][R4.64] ;  /* 0x0000000c0438a981 */ /* 0x0000e2000c1e1500 */
[----:B------:R-:W-:Y:S01]  /*3ae80*/  PRMT R54, RZ, 0x7610, R54 ;  /* 0x00007610ff367816 */ /* 0x000fe20000000036 */
[----:B0-----:R-:W-:Y:S02]  /*3ae90*/  @!P3 IMAD.MOV.U32 R4, RZ, RZ, R10 ;  /* 0x000000ffff04b224 */ /* 0x001fe400078e000a */
[----:B------:R-:W-:-:S05]  /*3aea0*/  @!P3 IMAD.MOV.U32 R5, RZ, RZ, R11 ;  /* 0x000000ffff05b224 */ /* 0x000fca00078e000b */
[----:B------:R0:W3:Y:S04]  /*3aeb0*/  @!P3 LDG.E.U16 R54, desc[UR12][R4.64] ;  /* 0x0000000c0436b981 */ /* 0x0000e8000c1e1500 */
[----:B----4-:R1:W-:Y:S04]  /*3aec0*/  STL [R1+0x38b0], R3 ;  /* 0x0038b00301007387 */ /* 0x0103e80000100800 */
[----:B------:R-:W4:Y:S04]  /*3aed0*/  LDL R7, [R1+0x990] ;  /* 0x0009900001077983 */ /* 0x000f280000100800 */
[----:B------:R-:W4:Y:S04]  /*3aee0*/  LDL R6, [R1+0x994] ;  /* 0x0009940001067983 */ /* 0x000f280000100800 */
[----:B------:R-:W-:Y:S04]  /*3aef0*/  STL [R1+0x38d8], R60 ;  /* 0x0038d83c01007387 */ /* 0x000fe80000100800 */
[----:B------:R-:W4:Y:S04]  /*3af00*/  LDL R14, [R1+0x988] ;  /* 0x00098800010e7983 */ /* 0x000f280000100800 */
[----:B------:R-:W4:Y:S04]  /*3af10*/  LDL R9, [R1+0x98c] ;  /* 0x00098c0001097983 */ /* 0x000f280000100800 */
[----:B--2---:R-:W-:Y:S04]  /*3af20*/  STL [R1+0x38dc], R58 ;  /* 0x0038dc3a01007387 */ /* 0x004fe80000100800 */
[----:B------:R-:W2:Y:S04]  /*3af30*/  LDL R8, [R1+0x980] ;  /* 0x0009800001087983 */ /* 0x000ea80000100800 */
[----:B------:R-:W2:Y:S01]  /*3af40*/  LDL R2, [R1+0x984] ;  /* 0x0009840001027983 */ /* 0x000ea20000100800 */
[----:B------:R-:W-:Y:S01]  /*3af50*/  PRMT R52, RZ, 0x7610, R52 ;  /* 0x00007610ff347816 */ /* 0x000fe20000000034 */
[----:B0-----:R-:W-:Y:S01]  /*3af60*/  @!P0 IMAD.MOV.U32 R4, RZ, RZ, R12 ;  /* 0x000000ffff048224 */ /* 0x001fe200078e000c */
[----:B------:R-:W-:-:S02]  /*3af70*/  PRMT R50, RZ, 0x7610, R50 ;  /* 0x00007610ff327816 */ /* 0x000fc40000000032 */
[----:B------:R-:W-:Y:S02]  /*3af80*/  PRMT R48, RZ, 0x7610, R48 ;  /* 0x00007610ff307816 */ /* 0x000fe40000000030 */
[----:B------:R-:W-:Y:S01]  /*3af90*/  PRMT R46, RZ, 0x7610, R46 ;  /* 0x00007610ff2e7816 */ /* 0x000fe2000000002e */
[----:B------:R-:W2:Y:S01]  /*3afa0*/  LDL R13, [R1+0x93c] ;  /* 0x00093c00010d7983 */ /* 0x000ea20000100800 */
[----:B------:R-:W-:-:S05]  /*3afb0*/  @!P0 IMAD.MOV.U32 R5, RZ, RZ, R16 ;  /* 0x000000ffff058224 */ /* 0x000fca00078e0010 */
[----:B------:R4:W2:Y:S04]  /*3afc0*/  @!P0 LDG.E.U16 R52, desc[UR12][R4.64] ;  /* 0x0000000c04348981 */ /* 0x0008a8000c1e1500 */
[----:B---3--:R-:W-:Y:S04]  /*3afd0*/  STL [R1+0x38e0], R56 ;  /* 0x0038e03801007387 */ /* 0x008fe80000100800 */
[----:B------:R-:W3:Y:S04]  /*3afe0*/  LDL R15, [R1+0x938] ;  /* 0x00093800010f7983 */ /* 0x000ee80000100800 */
[----:B------:R-:W3:Y:S04]  /*3aff0*/  LDL R11, [R1+0x930] ;  /* 0x00093000010b7983 */ /* 0x000ee80000100800 */
[----:B------:R-:W3:Y:S04]  /*3b000*/  LDL R10, [R1+0x934] ;  /* 0x00093400010a7983 */ /* 0x000ee80000100800 */
[----:B------:R-:W-:Y:S04]  /*3b010*/  STL [R1+0x38e4], R54 ;  /* 0x0038e43601007387 */ /* 0x000fe80000100800 */
[----:B------:R-:W3:Y:S04]  /*3b020*/  LDL R12, [R1+0x928] ;  /* 0x00092800010c7983 */ /* 0x000ee80000100800 */
[----:B-1----:R-:W3:Y:S01]  /*3b030*/  LDL R3, [R1+0x92c] ;  /* 0x00092c0001037983 */ /* 0x002ee20000100800 */
[----:B----4-:R-:W-:-:S02]  /*3b040*/  @!P1 IMAD.MOV.U32 R5, RZ, RZ, R7 ;  /* 0x000000ffff059224 */ /* 0x010fc400078e0007 */
[----:B------:R-:W-:-:S05]  /*3b050*/  @!P1 IMAD.MOV.U32 R4, RZ, RZ, R6 ;  /* 0x000000ffff049224 */ /* 0x000fca00078e0006 */
[----:B------:R0:W4:Y:S02]  /*3b060*/  @!P1 LDG.E.U16 R50, desc[UR12][R4.64] ;  /* 0x0000000c04329981 */ /* 0x000124000c1e1500 */
[----:B0-----:R-:W-:Y:S02]  /*3b070*/  @!P2 IMAD.MOV.U32 R5, RZ, RZ, R14 ;  /* 0x000000ffff05a224 */ /* 0x001fe400078e000e */
[----:B------:R-:W-:-:S05]  /*3b080*/  @!P2 IMAD.MOV.U32 R4, RZ, RZ, R9 ;  /* 0x000000ffff04a224 */ /* 0x000fca00078e0009 */
[----:B------:R2:W4:Y:S02]  /*3b090*/  @!P2 LDG.E.U16 R48, desc[UR12][R4.64] ;  /* 0x0000000c0430a981 */ /* 0x000524000c1e1500 */
[----:B--2---:R-:W-:Y:S02]  /*3b0a0*/  @!P3 IMAD.MOV.U32 R5, RZ, RZ, R8 ;  /* 0x000000ffff05b224 */ /* 0x004fe400078e0008 */
[----:B------:R-:W-:-:S05]  /*3b0b0*/  @!P3 IMAD.MOV.U32 R4, RZ, RZ, R2 ;  /* 0x000000ffff04b224 */ /* 0x000fca00078e0002 */
[----:B------:R0:W2:Y:S04]  /*3b0c0*/  @!P3 LDG.E.U16 R46, desc[UR12][R4.64] ;  /* 0x0000000c042eb981 */ /* 0x0000a8000c1e1500 */
[----:B------:R-:W-:Y:S04]  /*3b0d0*/  STL [R1+0x38b4], R52 ;  /* 0x0038b43401007387 */ /* 0x000fe80000100800 */
[----:B------:R-:W2:Y:S04]  /*3b0e0*/  LDL R7, [R1+0x920] ;  /* 0x0009200001077983 */ /* 0x000ea80000100800 */
[----:B------:R-:W2:Y:S01]  /*3b0f0*/  LDL R6, [R1+0x924] ;  /* 0x0009240001067983 */ /* 0x000ea20000100800 */
[----:B------:R-:W-:Y:S01]  /*3b100*/  PRMT R36, RZ, 0x7610, R36 ;  /* 0x00007610ff247816 */ /* 0x000fe20000000024 */
[----:B0-----:R-:W-:Y:S01]  /*3b110*/  @!P0 IMAD.MOV.U32 R4, RZ, RZ, R13 ;  /* 0x000000ffff048224 */ /* 0x001fe200078e000d */
[----:B------:R-:W-:Y:S01]  /*3b120*/  PRMT R34, RZ, 0x7610, R34 ;  /* 0x00007610ff227816 */ /* 0x000fe20000000022 */
[----:B---3--:R-:W-:-:S05]  /*3b130*/  @!P0 IMAD.MOV.U32 R5, RZ, RZ, R15 ;  /* 0x000000ffff058224 */ /* 0x008fca00078e000f */
[----:B------:R0:W3:Y:S02]  /*3b140*/  @!P0 LDG.E.U16 R36, desc[UR12][R4.64] ;  /* 0x0000000c04248981 */ /* 0x0000e4000c1e1500 */
[----:B0-----:R-:W-:Y:S01]  /*3b150*/  @!P1 IMAD.MOV.U32 R4, RZ, RZ, R10 ;  /* 0x000000ffff049224 */ /* 0x001fe200078e000a */
[----:B------:R-:W-:-:S05]  /*3b160*/  @!P1 MOV R5, R11 ;  /* 0x0000000b00059202 */ /* 0x000fca0000000f00 */
[----:B------:R0:W3:Y:S01]  /*3b170*/  @!P1 LDG.E.U16 R34, desc[UR12][R4.64] ;  /* 0x0000000c04229981 */ /* 0x0000e2000c1e1500 */
[----:B------:R-:W-:Y:S01]  /*3b180*/  PRMT R32, RZ, 0x7610, R32 ;  /* 0x00007610ff207816 */ /* 0x000fe20000000020 */
[----:B0-----:R-:W-:Y:S02]  /*3b190*/  @!P2 IMAD.MOV.U32 R4, RZ, RZ, R3 ;  /* 0x000000ffff04a224 */ /* 0x001fe400078e0003 */
[----:B------:R-:W-:-:S05]  /*3b1a0*/  @!P2 IMAD.MOV.U32 R5, RZ, RZ, R12 ;  /* 0x000000ffff05a224 */ /* 0x000fca00078e000c */
[----:B------:R0:W3:Y:S04]  /*3b1b0*/  @!P2 LDG.E.U16 R32, desc[UR12][R4.64] ;  /* 0x0000000c0420a981 */ /* 0x0000e8000c1e1500 */
[----:B----4-:R-:W-:Y:S04]  /*3b1c0*/  STL [R1+0x38b8], R50 ;  /* 0x0038b83201007387 */ /* 0x010fe80000100800 */
        /* <DEDUP_REMOVED lines=8> */
[----:B0-----:R-:W-:-:S02]  /*3b250*/  PRMT R4, RZ, 0x7610, R4 ;  /* 0x00007610ff047816 */ /* 0x001fc40000000004 */
[----:B------:R-:W-:-:S04]  /*3b260*/  PRMT R5, RZ, 0x7610, R5 ;  /* 0x00007610ff057816 */ /* 0x000fc80000000005 */
[----:B------:R4:W2:Y:S04]  /*3b270*/  @!P3 LDG.E.U16 R4, desc[UR12][R6.64] ;  /* 0x0000000c0604b981 */ /* 0x0008a8000c1e1500 */
[----:B---3--:R-:W-:Y:S04]  /*3b280*/  STL [R1+0x38d4], R36 ;  /* 0x0038d42401007387 */ /* 0x008fe80000100800 */
[----:B------:R-:W3:Y:S04]  /*3b290*/  LDL R11, [R1+0x1fc0] ;  /* 0x001fc000010b7983 */ /* 0x000ee80000100800 */
[----:B------:R-:W3:Y:S04]  /*3b2a0*/  LDL R10, [R1+0x1fcc] ;  /* 0x001fcc00010a7983 */ /* 0x000ee80000100800 */
[----:B------:R-:W-:Y:S04]  /*3b2b0*/  STL [R1+0x38e8], R34 ;  /* 0x0038e82201007387 */ /* 0x000fe80000100800 */
[----:B------:R-:W3:Y:S04]  /*3b2c0*/  LDL R15, [R1+0x2028] ;  /* 0x00202800010f7983 */ /* 0x000ee80000100800 */
[----:B------:R-:W3:Y:S04]  /*3b2d0*/  LDL R3, [R1+0x2034] ;  /* 0x0020340001037983 */ /* 0x000ee80000100800 */
[----:B------:R-:W-:Y:S04]  /*3b2e0*/  STL [R1+0x38ec], R32 ;  /* 0x0038ec2001007387 */ /* 0x000fe80000100800 */
[----:B------:R-:W3:Y:S04]  /*3b2f0*/  LDL R13, [R1+0x2030] ;  /* 0x00203000010d7983 */ /* 0x000ee80000100800 */
[----:B------:R-:W3:Y:S01]  /*3b300*/  LDL R12, [R1+0x203c] ;  /* 0x00203c00010c7983 */ /* 0x000ee20000100800 */
[----:B----4-:R-:W-:-:S02]  /*3b310*/  @!P0 IMAD.MOV.U32 R7, RZ, RZ, R14 ;  /* 0x000000ffff078224 */ /* 0x010fc400078e000e */
[----:B------:R-:W-:-:S05]  /*3b320*/  @!P0 IMAD.MOV.U32 R6, RZ, RZ, R9 ;  /* 0x000000ffff068224 */ /* 0x000fca00078e0009 */
[----:B------:R0:W4:Y:S02]  /*3b330*/  @!P0 LDG.E.U16 R5, desc[UR12][R6.64] ;  /* 0x0000000c06058981 */ /* 0x000124000c1e1500 */
[----:B0-----:R-:W-:Y:S01]  /*3b340*/  PRMT R6, RZ, 0x7610, R6 ;  /* 0x00007610ff067816 */ /* 0x001fe20000000006 */
[----:B------:R-:W-:Y:S02]  /*3b350*/  @!P1 IMAD.MOV.U32 R9, RZ, RZ, R8 ;  /* 0x000000ffff099224 */ /* 0x000fe400078e0008 */
[----:B------:R-:W-:-:S05]  /*3b360*/  @!P1 IMAD.MOV.U32 R8, RZ, RZ, R2 ;  /* 0x000000ffff089224 */ /* 0x000fca00078e0002 */
[----:B------:R2:W4:Y:S01]  /*3b370*/  @!P1 LDG.E.U16 R6, desc[UR12][R8.64] ;  /* 0x0000000c08069981 */ /* 0x000522000c1e1500 */
[----:B------:R-:W-:Y:S01]  /*3b380*/  PRMT R7, RZ, 0x7610, R7 ;  /* 0x00007610ff077816 */ /* 0x000fe20000000007 */
[----:B--2---:R-:W-:Y:S02]  /*3b390*/  @!P2 IMAD.MOV.U32 R8, RZ, RZ, R16 ;  /* 0x000000ffff08a224 */ /* 0x004fe400078e0010 */
[----:B------:R-:W-:-:S05]  /*3b3a0*/  @!P2 IMAD.MOV.U32 R9, RZ, RZ, R17 ;  /* 0x000000ffff09a224 */ /* 0x000fca00078e0011 */
[----:B------:R0:W2:Y:S04]  /*3b3b0*/  @!P2 LDG.E.U16 R7, desc[UR12][R8.64] ;  /* 0x0000000c0807a981 */ /* 0x0000a8000c1e1500 */
[----:B------:R1:W-:Y:S04]  /*3b3c0*/  STL [R1+0x38f0], R4 ;  /* 0x0038f00401007387 */ /* 0x0003e80000100800 */
[----:B------:R-:W2:Y:S04]  /*3b3d0*/  LDL R14, [R1+0x2038] ;  /* 0x00203800010e7983 */ /* 0x000ea80000100800 */
[----:B-1----:R-:W2:Y:S01]  /*3b3e0*/  LDL R4, [R1+0x2044] ;  /* 0x0020440001047983 */ /* 0x002ea20000100800 */
[----:B0-----:R-:W-:-:S06]  /*3b3f0*/  PRMT R8, RZ, 0x7610, R8 ;  /* 0x00007610ff087816 */ /* 0x001fcc0000000008 */
[----:B---3--:R0:W3:Y:S01]  /*3b400*/  @!P3 LDG.E.U16 R8, desc[UR12][R10.64] ;  /* 0x0000000c0a08b981 */ /* 0x0080e2000c1e1500 */
[----:B------:R-:W-:Y:S01]  /*3b410*/  PRMT R9, RZ, 0x7610, R9 ;  /* 0x00007610ff097816 */ /* 0x000fe20000000009 */
[----:B0-----:R-:W-:Y:S02]  /*3b420*/  @!P0 IMAD.MOV.U32 R11, RZ, RZ, R15 ;  /* 0x000000ffff0b8224 */ /* 0x001fe400078e000f */
[----:B------:R-:W-:-:S05]  /*3b430*/  @!P0 IMAD.MOV.U32 R10, RZ, RZ, R3 ;  /* 0x000000ffff0a8224 */ /* 0x000fca00078e0003 */
[----:B------:R0:W3:Y:S02]  /*3b440*/  @!P0 LDG.E.U16 R9, desc[UR12][R10.64] ;  /* 0x0000000c0a098981 */ /* 0x0000e4000c1e1500 */
[----:B0-----:R-:W-:-:S06]  /*3b450*/  PRMT R10, RZ, 0x7610, R10 ;  /* 0x00007610ff0a7816 */ /* 0x001fcc000000000a */
[----:B------:R0:W3:Y:S04]  /*3b460*/  @!P1 LDG.E.U16 R10, desc[UR12][R12.64] ;  /* 0x0000000c0c0a9981 */ /* 0x0000e8000c1e1500 */
[----:B----4-:R1:W-:Y:S04]  /*3b470*/  STL [R1+0x38f4], R5 ;  /* 0x0038f40501007387 */ /* 0x0103e80000100800 */
[----:B------:R-:W4:Y:S04]  /*3b480*/  LDL R2, [R1+0x204c] ;  /* 0x00204c0001027983 */ /* 0x000f280000100800 */
[----:B-1----:R-:W4:Y:S04]  /*3b490*/  LDL R5, [R1+0x2040] ;  /* 0x0020400001057983 */ /* 0x002f280000100800 */
[----:B------:R-:W-:Y:S04]  /*3b4a0*/  STL [R1+0x38f8], R6 ;  /* 0x0038f80601007387 */ /* 0x000fe80000100800 */
[----:B------:R-:W4:Y:S04]  /*3b4b0*/  LDL R20, [R1+0x20a8] ;  /* 0x0020a80001147983 */ /* 0x000f280000100800 */
[----:B------:R-:W4:Y:S04]  /*3b4c0*/  LDL R19, [R1+0x20b4] ;  /* 0x0020b40001137983 */ /* 0x000f280000100800 */
[----:B--2---:R-:W-:Y:S04]  /*3b4d0*/  STL [R1+0x38fc], R7 ;  /* 0x0038fc0701007387 */ /* 0x004fe80000100800 */
[----:B------:R-:W2:Y:S04]  /*3b4e0*/  LDL R17, [R1+0x20b0] ;  /* 0x0020b00001117983 */ /* 0x000ea80000100800 */
[----:B------:R-:W2:Y:S01]  /*3b4f0*/  LDL R16, [R1+0x20bc] ;  /* 0x0020bc0001107983 */ /* 0x000ea20000100800 */
[----:B------:R-:W-:Y:S01]  /*3b500*/  PRMT R11, RZ, 0x7610, R11 ;  /* 0x00007610ff0b7816 */ /* 0x000fe2000000000b */
[----:B0-----:R-:W-:-:S02]  /*3b510*/  @!P2 IMAD.MOV.U32 R13, RZ, RZ, R14 ;  /* 0x000000ffff0da224 */ /* 0x001fc400078e000e */
[----:B------:R-:W-:-:S05]  /*3b520*/  @!P2 IMAD.MOV.U32 R12, RZ, RZ, R4 ;  /* 0x000000ffff0ca224 */ /* 0x000fca00078e0004 */
[----:B------:R0:W2:Y:S02]  /*3b530*/  @!P2 LDG.E.U16 R11, desc[UR12][R12.64] ;  /* 0x0000000c0c0ba981 */ /* 0x0000a4000c1e1500 */
[----:B0-----:R-:W-:Y:S02]  /*3b540*/  PRMT R12, RZ, 0x7610, R12 ;  /* 0x00007610ff0c7816 */ /* 0x001fe4000000000c */
[----:B------:R-:W-:Y:S01]  /*3b550*/  PRMT R13, RZ, 0x7610, R13 ;  /* 0x00007610ff0d7816 */ /* 0x000fe2000000000d */
[----:B---3--:R0:W-:Y:S04]  /*3b560*/  STL [R1+0x3900], R8 ;  /* 0x0039000801007387 */ /* 0x0081e80000100800 */
[----:B------:R-:W3:Y:S04]  /*3b570*/  LDL R18, [R1+0x20b8] ;  /* 0x0020b80001127983 */ /* 0x000ee80000100800 */
[----:B------:R-:W3:Y:S04]  /*3b580*/  LDL R3, [R1+0x20c4] ;  /* 0x0020c40001037983 */ /* 0x000ee80000100800 */
[----:B------:R-:W-:Y:S04]  /*3b590*/  STL [R1+0x3904], R9 ;  /* 0x0039040901007387 */ /* 0x000fe80000100800 */
[----:B0-----:R-:W3:Y:S04]  /*3b5a0*/  LDL R8, [R1+0x20c0] ;  /* 0x0020c00001087983 */ /* 0x001ee80000100800 */
[----:B------:R-:W3:Y:S04]  /*3b5b0*/  LDL R6, [R1+0x20cc] ;  /* 0x0020cc0001067983 */ /* 0x000ee80000100800 */
[----:B------:R0:W-:Y:S04]  /*3b5c0*/  STL [R1+0x3908], R10 ;  /* 0x0039080a01007387 */ /* 0x0001e80000100800 */
[----:B------:R-:W3:Y:S04]  /*3b5d0*/  LDL R7, [R1+0x978] ;  /* 0x0009780001077983 */ /* 0x000ee80000100800 */
[----:B------:R-:W3:Y:S01]  /*3b5e0*/  LDL R4, [R1+0x97c] ;  /* 0x00097c0001047983 */ /* 0x000ee20000100800 */
[----:B----4-:R-:W-:-:S02]  /*3b5f0*/  @!P3 IMAD.MOV.U32 R14, RZ, RZ, R2 ;  /* 0x000000ffff0eb224 */ /* 0x010fc400078e0002 */
[----:B------:R-:W-:-:S05]  /*3b600*/  @!P3 IMAD.MOV.U32 R15, RZ, RZ, R5 ;  /* 0x000000ffff0fb224 */ /* 0x000fca00078e0005 */
[----:B------:R1:W4:Y:S02]  /*3b610*/  @!P3 LDG.E.U16 R12, desc[UR12][R14.64] ;  /* 0x0000000c0e0cb981 */ /* 0x000324000c1e1500 */
[----:B-1----:R-:W-:Y:S01]  /*3b620*/  @!P0 IMAD.MOV.U32 R14, RZ, RZ, R19 ;  /* 0x000000ffff0e8224 */ /* 0x002fe200078e0013 */
[----:B------:R-:W-:-:S05]  /*3b630*/  @!P0 MOV R15, R20 ;  /* 0x00000014000f8202 */ /* 0x000fca0000000f00 */
[----:B------:R1:W4:Y:S02]  /*3b640*/  @!P0 LDG.E.U16 R13, desc[UR12][R14.64] ;  /* 0x0000000c0e0d8981 */ /* 0x000324000c1e1500 */
[----:B-1----:R-:W-:-:S06]  /*3b650*/  PRMT R14, RZ, 0x7610, R14 ;  /* 0x00007610ff0e7816 */ /* 0x002fcc000000000e */
[----:B--2---:R3:W2:Y:S04]  /*3b660*/  @!P1 LDG.E.U16 R14, desc[UR12][R16.64] ;  /* 0x0000000c100e9981 */ /* 0x0046a8000c1e1500 */
[----:B------:R-:W-:Y:S04]  /*3b670*/  STL [R1+0x390c], R11 ;  /* 0x00390c0b01007387 */ /* 0x000fe80000100800 */
[----:B------:R-:W2:Y:S04]  /*3b680*/  LDL R5, [R1+0x970] ;  /* 0x0009700001057983 */ /* 0x000ea80000100800 */
[----:B------:R-:W2:Y:S01]  /*3b690*/  LDL R2, [R1+0x974] ;  /* 0x0009740001027983 */ /* 0x000ea20000100800 */
[----:B------:R-:W-:Y:S01]  /*3b6a0*/  PRMT R15, RZ, 0x7610, R15 ;  /* 0x00007610ff0f7816 */ /* 0x000fe2000000000f */
[----:B---3--:R-:W-:-:S02]  /*3b6b0*/  @!P2 IMAD.MOV.U32 R17, RZ, RZ, R18 ;  /* 0x000000ffff11a224 */ /* 0x008fc400078e0012 */
[----:B------:R-:W-:-:S05]  /*3b6c0*/  @!P2 IMAD.MOV.U32 R16, RZ, RZ, R3 ;  /* 0x000000ffff10a224 */ /* 0x000fca00078e0003 */
[----:B------:R1:W3:Y:S01]  /*3b6d0*/  @!P2 LDG.E.U16 R15, desc[UR12][R16.64] ;  /* 0x0000000c100fa981 */ /* 0x0002e2000c1e1500 */
[----:B------:R-:W-:Y:S02]  /*3b6e0*/  @!P3 IMAD.MOV.U32 R19, RZ, RZ, R8 ;  /* 0x000000ffff13b224 */ /* 0x000fe400078e0008 */
[----:B------:R-:W-:Y:S01]  /*3b6f0*/  @!P3 IMAD.MOV.U32 R18, RZ, RZ, R6 ;  /* 0x000000ffff12b224 */ /* 0x000fe200078e0006 */
[----:B-1----:R-:W-:Y:S02]  /*3b700*/  PRMT R16, RZ, 0x7610, R16 ;  /* 0x00007610ff107816 */ /* 0x002fe40000000010 */
[----:B------:R-:W-:-:S04]  /*3b710*/  PRMT R44, RZ, 0x7610, R44 ;  /* 0x00007610ff2c7816 */ /* 0x000fc8000000002c */
[----:B------:R1:W3:Y:S02]  /*3b720*/  @!P3 LDG.E.U16 R16, desc[UR12][R18.64] ;  /* 0x0000000c1210b981 */ /* 0x0002e4000c1e1500 */
[----:B-1----:R-:W-:Y:S02]  /*3b730*/  @!P0 IMAD.MOV.U32 R18, RZ, RZ, R4 ;  /* 0x000000ffff128224 */ /* 0x002fe400078e0004 */
[----:B------:R-:W-:-:S05]  /*3b740*/  @!P0 IMAD.MOV.U32 R19, RZ, RZ, R7 ;  /* 0x000000ffff138224 */ /* 0x000fca00078e0007 */
[----:B------:R1:W3:Y:S04]  /*3b750*/  @!P0 LDG.E.U16 R44, desc[UR12][R18.64] ;  /* 0x0000000c122c8981 */ /* 0x0002e8000c1e1500 */
[----:B----4-:R4:W-:Y:S04]  /*3b760*/  STL [R1+0x3910], R12 ;  /* 0x0039100c01007387 */ /* 0x0109e80000100800 */
[----:B0-----:R-:W3:Y:S04]  /*3b770*/  LDL R10, [R1+0x96c] ;  /* 0x00096c00010a7983 */ /* 0x001ee80000100800 */
[----:B----4-:R-:W4:Y:S04]  /*3b780*/  LDL R12, [R1+0x968] ;  /* 0x00096800010c7983 */ /* 0x010f280000100800 */
[----:B------:R-:W-:Y:S04]  /*3b790*/  STL [R1+0x3914], R13 ;  /* 0x0039140d01007387 */ /* 0x000fe80000100800 */
[----:B--2---:R0:W-:Y:S04]  /*3b7a0*/  STL [R1+0x3918], R14 ;  /* 0x0039180e01007387 */ /* 0x0041e80000100800 */
[----:B------:R-:W2:Y:S04]  /*3b7b0*/  LDL R11, [R1+0x960] ;  /* 0x00096000010b7983 */ /* 0x000ea80000100800 */
[----:B------:R-:W2:Y:S01]  /*3b7c0*/  LDL R3, [R1+0x964] ;  /* 0x0009640001037983 */ /* 0x000ea20000100800 */
[----:B------:R-:W-:Y:S01]  /*3b7d0*/  PRMT R42, RZ, 0x7610, R42 ;  /* 0x00007610ff2a7816 */ /* 0x000fe2000000002a */
[----:B-1----:R-:W-:-:S02]  /*3b7e0*/  @!P1 IMAD.MOV.U32 R19, RZ, RZ, R5 ;  /* 0x000000ffff139224 */ /* 0x002fc400078e0005 */
[----:B------:R-:W-:Y:S01]  /*3b7f0*/  @!P1 IMAD.MOV.U32 R18, RZ, RZ, R2 ;  /* 0x000000ffff129224 */ /* 0x000fe200078e0002 */
[----:B------:R-:W-:-:S04]  /*3b800*/  PRMT R40, RZ, 0x7610, R40 ;  /* 0x00007610ff287816 */ /* 0x000fc80000000028 */
[----:B------:R1:W2:Y:S01]  /*3b810*/  @!P1 LDG.E.U16 R42, desc[UR12][R18.64] ;  /* 0x0000000c122a9981 */ /* 0x0002a2000c1e1500 */
[----:B------:R-:W-:-:S03]  /*3b820*/  PRMT R38, RZ, 0x7610, R38 ;  /* 0x00007610ff267816 */ /* 0x000fc60000000026 */
[----:B---3--:R3:W-:Y:S04]  /*3b830*/  STL [R1+0x391c], R15 ;  /* 0x00391c0f01007387 */ /* 0x0087e80000100800 */
[----:B------:R-:W2:Y:S04]  /*3b840*/  LDL R8, [R1+0x91c] ;  /* 0x00091c0001087983 */ /* 0x000ea80000100800 */
[----:B------:R-:W2:Y:S04]  /*3b850*/  LDL R6, [R1+0x1f6c] ;  /* 0x001f6c0001067983 */ /* 0x000ea80000100800 */
[----:B0-----:R-:W2:Y:S04]  /*3b860*/  LDL R14, [R1+0x1f68] ;  /* 0x001f6800010e7983 */ /* 0x001ea80000100800 */
[----:B------:R-:W2:Y:S04]  /*3b870*/  LDL R7, [R1+0x1f5c] ;  /* 0x001f5c0001077983 */ /* 0x000ea80000100800 */
[----:B------:R-:W2:Y:S04]  /*3b880*/  LDL R4, [R1+0x1f60] ;  /* 0x001f600001047983 */ /* 0x000ea80000100800 */
[----:B---3--:R-:W3:Y:S04]  /*3b890*/  LDL R15, [R1+0x1f64] ;  /* 0x001f6400010f7983 */ /* 0x008ee80000100800 */
[----:B------:R-:W-:Y:S04]  /*3b8a0*/  STL [R1+0x38c4], R44 ;  /* 0x0038c42c01007387 */ /* 0x000fe80000100800 */
[----:B------:R-:W3:Y:S04]  /*3b8b0*/  LDL R5, [R1+0x1f54] ;  /* 0x001f540001057983 */ /* 0x000ee80000100800 */
[----:B------:R-:W3:Y:S04]  /*3b8c0*/  LDL R2, [R1+0x1f58] ;  /* 0x001f580001027983 */ /* 0x000ee80000100800 */
[----:B------:R-:W3:Y:S01]  /*3b8d0*/  LDL R9, [R1+0x1f84] ;  /* 0x001f840001097983 */ /* 0x000ee20000100800 */
[----:B-1----:R-:W-:-:S02]  /*3b8e0*/  @!P2 IMAD.MOV.U32 R18, RZ, RZ, R10 ;  /* 0x000000ffff12a224 */ /* 0x002fc400078e000a */
[----:B----4-:R-:W-:-:S05]  /*3b8f0*/  @!P2 IMAD.MOV.U32 R19, RZ, RZ, R12 ;  /* 0x000000ffff13a224 */ /* 0x010fca00078e000c */
[----:B------:R2:W4:Y:S02]  /*3b900*/  @!P2 LDG.E.U16 R40, desc[UR12][R18.64] ;  /* 0x0000000c1228a981 */ /* 0x000524000c1e1500 */
[----:B--2---:R-:W-:Y:S02]  /*3b910*/  @!P3 IMAD.MOV.U32 R19, RZ, RZ, R11 ;  /* 0x000000ffff13b224 */ /* 0x004fe400078e000b */
[----:B------:R-:W-:-:S05]  /*3b920*/  @!P3 IMAD.MOV.U32 R18, RZ, RZ, R3 ;  /* 0x000000ffff12b224 */ /* 0x000fca00078e0003 */
[----:B------:R0:W2:Y:S04]  /*3b930*/  @!P3 LDG.E.U16 R38, desc[UR12][R18.64] ;  /* 0x0000000c1226b981 */ /* 0x0000a8000c1e1500 */
[----:B------:R-:W-:Y:S04]  /*3b940*/  STL [R1+0x38c8], R42 ;  /* 0x0038c82a01007387 */ /* 0x000fe80000100800 */
[----:B------:R-:W2:Y:S04]  /*3b950*/  LDL R13, [R1+0x1f50] ;  /* 0x001f5000010d7983 */ /* 0x000ea80000100800 */
[----:B------:R-:W2:Y:S04]  /*3b960*/  LDL R10, [R1+0x1f80] ;  /* 0x001f8000010a7983 */ /* 0x000ea80000100800 */
[----:B------:R-:W2:Y:S01]  /*3b970*/  LDL R12, [R1+0x1f7c] ;  /* 0x001f7c00010c7983 */ /* 0x000ea20000100800 */
[----:B------:R-:W-:Y:S01]  /*3b980*/  PRMT R17, RZ, 0x7610, R17 ;  /* 0x00007610ff117816 */ /* 0x000fe20000000011 */
[----:B0-----:R-:W-:-:S02]  /*3b990*/  @!P0 IMAD.MOV.U32 R19, RZ, RZ, R8 ;  /* 0x000000ffff138224 */ /* 0x001fc400078e0008 */
[----:B------:R-:W-:Y:S02]  /*3b9a0*/  @!P0 IMAD.MOV.U32 R18, RZ, RZ, R6 ;  /* 0x000000ffff128224 */ /* 0x000fe400078e0006 */
[----:B------:R-:W-:-:S03]  /*3b9b0*/  @!P1 IMAD.MOV.U32 R20, RZ, RZ, R14 ;  /* 0x000000ffff149224 */ /* 0x000fc600078e000e */
[----:B------:R0:W2:Y:S01]  /*3b9c0*/  @!P0 LDG.E.U16 R17, desc[UR12][R18.64] ;  /* 0x0000000c12118981 */ /* 0x0000a2000c1e1500 */
[----:B---3--:R-:W-:Y:S02]  /*3b9d0*/  @!P1 MOV R21, R15 ;  /* 0x0000000f00159202 */ /* 0x008fe40000000f00 */
[----:B0-----:R-:W-:-:S06]  /*3b9e0*/  PRMT R18, RZ, 0x7610, R18 ;  /* 0x00007610ff127816 */ /* 0x001fcc0000000012 */
[----:B------:R0:W3:Y:S02]  /*3b9f0*/  @!P1 LDG.E.U16 R18, desc[UR12][R20.64] ;  /* 0x0000000c14129981 */ /* 0x0000e4000c1e1500 */
[----:B0-----:R-:W-:Y:S02]  /*3ba00*/  @!P2 IMAD.MOV.U32 R20, RZ, RZ, R4 ;  /* 0x000000ffff14a224 */ /* 0x001fe400078e0004 */
[----:B------:R-:W-:Y:S02]  /*3ba10*/  @!P2 IMAD.MOV.U32 R21, RZ, RZ, R7 ;  /* 0x000000ffff15a224 */ /* 0x000fe400078e0007 */
[----:B------:R-:W-:Y:S02]  /*3ba20*/  @!P3 IMAD.MOV.U32 R23, RZ, RZ, R5 ;  /* 0x000000ffff17b224 */ /* 0x000fe400078e0005 */
[----:B------:R-:W-:Y:S01]  /*3ba30*/  @!P3 IMAD.MOV.U32 R22, RZ, RZ, R2 ;  /* 0x000000ffff16b224 */ /* 0x000fe200078e0002 */
[----:B----4-:R-:W-:Y:S04]  /*3ba40*/  STL [R1+0x38cc], R40 ;  /* 0x0038cc2801007387 */ /* 0x010fe80000100800 */
[----:B------:R-:W4:Y:S04]  /*3ba50*/  LDL R11, [R1+0x1fc8] ;  /* 0x001fc800010b7983 */ /* 0x000f280000100800 */
[----:B------:R-:W3:Y:S04]  /*3ba60*/  LDL R3, [R1+0x1fd4] ;  /* 0x001fd40001037983 */ /* 0x000ee80000100800 */
[----:B--2---:R-:W-:Y:S04]  /*3ba70*/  STL [R1+0x38d0], R38 ;  /* 0x0038d02601007387 */ /* 0x004fe80000100800 */
[----:B------:R-:W2:Y:S04]  /*3ba80*/  LDL R8, [R1+0x1fd0] ;  /* 0x001fd00001087983 */ /* 0x000ea80000100800 */
[----:B------:R-:W2:Y:S04]  /*3ba90*/  LDL R6, [R1+0x1fdc] ;  /* 0x001fdc0001067983 */ /* 0x000ea80000100800 */
[----:B------:R-:W2:Y:S04]  /*3baa0*/  LDL R7, [R1+0x1fd8] ;  /* 0x001fd80001077983 */ /* 0x000ea80000100800 */
[----:B------:R-:W2:Y:S04]  /*3bab0*/  LDL R4, [R1+0x1fe4] ;  /* 0x001fe40001047983 */ /* 0x000ea80000100800 */
[----:B------:R-:W2:Y:S04]  /*3bac0*/  LDL R5, [R1+0x1fe0] ;  /* 0x001fe00001057983 */ /* 0x000ea80000100800 */
[----:B------:R-:W2:Y:S01]  /*3bad0*/  LDL R2, [R1+0x1fec] ;  /* 0x001fec0001027983 */ /* 0x000ea20000100800 */
[----:B------:R-:W-:Y:S01]  /*3bae0*/  PRMT R19, RZ, 0x7610, R19 ;  /* 0x00007610ff137816 */ /* 0x000fe20000000013 */
[----:B------:R-:W-:-:S02]  /*3baf0*/  @!P1 IMAD.MOV.U32 R24, RZ, RZ, R10 ;  /* 0x000000ffff189224 */ /* 0x000fc400078e000a */
[----:B------:R-:W-:Y:S01]  /*3bb00*/  @!P1 IMAD.MOV.U32 R25, RZ, RZ, R12 ;  /* 0x000000ffff199224 */ /* 0x000fe200078e000c */
[----:B------:R-:W2:Y:S04]  /*3bb10*/  LDL R10, [R1+0x2048] ;  /* 0x00204800010a7983 */ /* 0x000ea80000100800 */
[----:B------:R0:W2:Y:S04]  /*3bb20*/  @!P2 LDG.E.U16 R19, desc[UR12][R20.64] ;  /* 0x0000000c1413a981 */ /* 0x0000a8000c1e1500 */
[----:B------:R-:W2:Y:S01]  /*3bb30*/  LDL R12, [R1+0x205c] ;  /* 0x00205c00010c7983 */ /* 0x000ea20000100800 */
[----:B------:R-:W-:-:S02]  /*3bb40*/  PRMT R33, RZ, 0x7610, R33 ;  /* 0x00007610ff217816 */ /* 0x000fc40000000021 */
[----:B------:R-:W-:Y:S02]  /*3bb50*/  PRMT R35, RZ, 0x7610, R35 ;  /* 0x00007610ff237816 */ /* 0x000fe40000000023 */
[----:B------:R-:W-:Y:S01]  /*3bb60*/  PRMT R37, RZ, 0x7610, R37 ;  /* 0x00007610ff257816 */ /* 0x000fe20000000025 */
[----:B------:R-:W2:Y:S01]  /*3bb70*/  LDL R14, [R1+0x1ff0] ;  /* 0x001ff000010e7983 */ /* 0x000ea20000100800 */
[----:B0-----:R-:W-:Y:S02]  /*3bb80*/  PRMT R20, RZ, 0x7610, R20 ;  /* 0x00007610ff147816 */ /* 0x001fe40000000014 */
[----:B------:R-:W-:-:S04]  /*3bb90*/  PRMT R21, RZ, 0x7610, R21 ;  /* 0x00007610ff157816 */ /* 0x000fc80000000015 */
[----:B------:R0:W2:Y:S02]  /*3bba0*/  @!P3 LDG.E.U16 R20, desc[UR12][R22.64] ;  /* 0x0000000c1614b981 */ /* 0x0000a4000c1e1500 */
[----:B0-----:R-:W-:Y:S02]  /*3bbb0*/  @!P0 IMAD.MOV.U32 R22, RZ, RZ, R9 ;  /* 0x000000ffff168224 */ /* 0x001fe400078e0009 */
[----:B------:R-:W-:Y:S01]  /*3bbc0*/  @!P0 IMAD.MOV.U32 R23, RZ, RZ, R13 ;  /* 0x000000ffff178224 */ /* 0x000fe200078e000d */
[----:B------:R-:W2:Y:S04]  /*3bbd0*/  LDL R9, [R1+0x2054] ;  /* 0x0020540001097983 */ /* 0x000ea80000100800 */
[----:B------:R-:W2:Y:S04]  /*3bbe0*/  LDL R13, [R1+0x2050] ;  /* 0x00205000010d7983 */ /* 0x000ea80000100800 */
[----:B------:R0:W2:Y:S02]  /*3bbf0*/  @!P0 LDG.E.U16 R21, desc[UR12][R22.64] ;  /* 0x0000000c16158981 */ /* 0x0000a4000c1e1500 */
[----:B0-----:R-:W-:-:S02]  /*3bc00*/  PRMT R22, RZ, 0x7610, R22 ;  /* 0x00007610ff167816 */ /* 0x001fc40000000016 */
[----:B------:R-:W-:-:S04]  /*3bc10*/  PRMT R23, RZ, 0x7610, R23 ;  /* 0x00007610ff177816 */ /* 0x000fc80000000017 */
[----:B------:R4:W2:Y:S02]  /*3bc20*/  @!P1 LDG.E.U16 R22, desc[UR12][R24.64] ;  /* 0x0000000c18169981 */ /* 0x0008a4000c1e1500 */
[----:B----4-:R-:W-:Y:S02]  /*3bc30*/  @!P0 IMAD.MOV.U32 R25, RZ, RZ, R11 ;  /* 0x000000ffff198224 */ /* 0x010fe400078e000b */
[----:B---3--:R-:W-:Y:S01]  /*3bc40*/  @!P0 IMAD.MOV.U32 R24, RZ, RZ, R3 ;  /* 0x000000ffff188224 */ /* 0x008fe200078e0003 */
[----:B------:R-:W3:Y:S04]  /*3bc50*/  LDL R11, [R1+0x2060] ;  /* 0x00206000010b7983 */ /* 0x000ee80000100800 */
[----:B------:R-:W4:Y:S04]  /*3bc60*/  LDL R3, [R1+0x2064] ;  /* 0x0020640001037983 */ /* 0x000f280000100800 */
[----:B------:R0:W3:Y:S02]  /*3bc70*/  @!P0 LDG.E.U16 R23, desc[UR12][R24.64] ;  /* 0x0000000c18178981 */ /* 0x0000e4000c1e1500 */
[----:B0-----:R-:W-:Y:S01]  /*3bc80*/  PRMT R24, RZ, 0x7610, R24 ;  /* 0x00007610ff187816 */ /* 0x001fe20000000018 */
[----:B--2---:R-:W-:-:S02]  /*3bc90*/  @!P1 IMAD.MOV.U32 R27, RZ, RZ, R8 ;  /* 0x000000ffff1b9224 */ /* 0x004fc400078e0008 */
[----:B------:R-:W2:Y:S01]  /*3bca0*/  LDL R8, [R1+0x2058] ;  /* 0x0020580001087983 */ /* 0x000ea20000100800 */
[----:B------:R-:W-:-:S03]  /*3bcb0*/  @!P1 IMAD.MOV.U32 R26, RZ, RZ, R6 ;  /* 0x000000ffff1a9224 */ /* 0x000fc600078e0006 */
[----:B------:R-:W3:Y:S04]  /*3bcc0*/  LDL R6, [R1+0x206c] ;  /* 0x00206c0001067983 */ /* 0x000ee80000100800 */
[----:B------:R0:W3:Y:S01]  /*3bcd0*/  @!P1 LDG.E.U16 R24, desc[UR12][R26.64] ;  /* 0x0000000c1a189981 */ /* 0x0000e2000c1e1500 */
[----:B------:R-:W-:-:S03]  /*3bce0*/  @!P3 MOV R29, R5 ;  /* 0x00000005001db202 */ /* 0x000fc60000000f00 */
[----:B------:R-:W3:Y:S01]  /*3bcf0*/  LDL R5, [R1+0x20d0] ;  /* 0x0020d00001057983 */ /* 0x000ee20000100800 */
[----:B0-----:R-:W-:Y:S02]  /*3bd00*/  @!P2 IMAD.MOV.U32 R26, RZ, RZ, R4 ;  /* 0x000000ffff1aa224 */ /* 0x001fe400078e0004 */
[----:B------:R-:W-:Y:S01]  /*3bd10*/  @!P2 IMAD.MOV.U32 R27, RZ, RZ, R7 ;  /* 0x000000ffff1ba224 */ /* 0x000fe200078e0007 */
[----:B------:R-:W3:Y:S04]  /*3bd20*/  LDL R4, [R1+0x20d4] ;  /* 0x0020d40001047983 */ /* 0x000ee80000100800 */
[----:B------:R-:W3:Y:S01]  /*3bd30*/  LDL R7, [R1+0x20c8] ;  /* 0x0020c80001077983 */ /* 0x000ee20000100800 */
[----:B------:R-:W-:-:S03]  /*3bd40*/  @!P3 IMAD.MOV.U32 R28, RZ, RZ, R2 ;  /* 0x000000ffff1cb224 */ /* 0x000fc600078e0002 */
[----:B------:R-:W3:Y:S01]  /*3bd50*/  LDL R2, [R1+0x20dc] ;  /* 0x0020dc0001027983 */ /* 0x000ee20000100800 */
[----:B------:R-:W-:-:S06]  /*3bd60*/  PRMT R25, RZ, 0x7610, R25 ;  /* 0x00007610ff197816 */ /* 0x000fcc0000000019 */
[----:B------:R0:W3:Y:S02]  /*3bd70*/  @!P2 LDG.E.U16 R25, desc[UR12][R26.64] ;  /* 0x0000000c1a19a981 */ /* 0x0000e4000c1e1500 */
[----:B0-----:R-:W-:Y:S02]  /*3bd80*/  PRMT R26, RZ, 0x7610, R26 ;  /* 0x00007610ff1a7816 */ /* 0x001fe4000000001a */
[----:B------:R-:W-:-:S04]  /*3bd90*/  PRMT R27, RZ, 0x7610, R27 ;  /* 0x00007610ff1b7816 */ /* 0x000fc8000000001b */
[----:B------:R0:W3:Y:S01]  /*3bda0*/  @!P3 LDG.E.U16 R26, desc[UR12][R28.64] ;  /* 0x0000000c1c1ab981 */ /* 0x0000e2000c1e1500 */
[----:B------:R-:W-:Y:S02]  /*3bdb0*/  @!P1 IMAD.MOV.U32 R30, RZ, RZ, R12 ;  /* 0x000000ffff1e9224 */ /* 0x000fe400078e000c */
[----:B------:R-:W-:Y:S01]  /*3bdc0*/  @!P1 IMAD.MOV.U32 R31, RZ, RZ, R13 ;  /* 0x000000ffff1f9224 */ /* 0x000fe200078e000d */
[----:B------:R-:W-:Y:S01]  /*3bdd0*/  PRMT R39, RZ, 0x7610, R39 ;  /* 0x00007610ff277816 */ /* 0x000fe20000000027 */
[----:B------:R-:W3:Y:S04]  /*3bde0*/  LDL R13, [R1+0x1ffc] ;  /* 0x001ffc00010d7983 */ /* 0x000ee80000100800 */
[----:B------:R-:W3:Y:S01]  /*3bdf0*/  LDL R12, [R1+0x1ff8] ;  /* 0x001ff800010c7983 */ /* 0x000ee20000100800 */
[----:B0-----:R-:W-:-:S02]  /*3be00*/  @!P0 IMAD.MOV.U32 R28, RZ, RZ, R9 ;  /* 0x000000ffff1c8224 */ /* 0x001fc400078e0009 */
[----:B------:R-:W-:Y:S01]  /*3be10*/  @!P0 IMAD.MOV.U32 R29, RZ, RZ, R10 ;  /* 0x000000ffff1d8224 */ /* 0x000fe200078e000a */
[----:B------:R-:W3:Y:S04]  /*3be20*/  LDL R9, [R1+0x20e4] ;  /* 0x0020e40001097983 */ /* 0x000ee80000100800 */
[----:B------:R-:W3:Y:S04]  /*3be30*/  LDL R10, [R1+0x20d8] ;  /* 0x0020d800010a7983 */ /* 0x000ee80000100800 */
[----:B------:R0:W3:Y:S02]  /*3be40*/  @!P0 LDG.E.U16 R27, desc[UR12][R28.64] ;  /* 0x0000000c1c1b8981 */ /* 0x0000e4000c1e1500 */
[----:B0-----:R-:W-:-:S02]  /*3be50*/  PRMT R28, RZ, 0x7610, R28 ;  /* 0x00007610ff1c7816 */ /* 0x001fc4000000001c */
[----:B------:R-:W-:-:S04]  /*3be60*/  PRMT R29, RZ, 0x7610, R29 ;  /* 0x00007610ff1d7816 */ /* 0x000fc8000000001d */
[----:B------:R4:W3:Y:S02]  /*3be70*/  @!P1 LDG.E.U16 R28, desc[UR12][R30.64] ;  /* 0x0000000c1e1c9981 */ /* 0x0008e4000c1e1500 */
[----:B----4-:R-:W-:Y:S02]  /*3be80*/  @!P2 IMAD.MOV.U32 R30, RZ, RZ, R3 ;  /* 0x000000ffff1ea224 */ /* 0x010fe400078e0003 */
[----:B------:R-:W4:Y:S01]  /*3be90*/  LDL R3, [R1+0x1f78] ;  /* 0x001f780001037983 */ /* 0x000f220000100800 */
[----:B--2---:R-:W-:-:S03]  /*3bea0*/  @!P2 IMAD.MOV.U32 R31, RZ, RZ, R8 ;  /* 0x000000ffff1fa224 */ /* 0x004fc600078e0008 */
[----:B------:R-:W2:Y:S04]  /*3beb0*/  LDL R8, [R1+0x20ec] ;  /* 0x0020ec0001087983 */ /* 0x000ea80000100800 */
[----:B------:R3:W4:Y:S02]  /*3bec0*/  @!P2 LDG.E.U16 R29, desc[UR12][R30.64] ;  /* 0x0000000c1e1da981 */ /* 0x000724000c1e1500 */
[----:B---3--:R-:W-:Y:S02]  /*3bed0*/  @!P3 IMAD.MOV.U32 R30, RZ, RZ, R6 ;  /* 0x000000ffff1eb224 */ /* 0x008fe400078e0006 */
[----:B------:R-:W-:Y:S01]  /*3bee0*/  @!P3 IMAD.MOV.U32 R31, RZ, RZ, R11 ;  /* 0x000000ffff1fb224 */ /* 0x000fe200078e000b */
[----:B------:R-:W3:Y:S04]  /*3bef0*/  LDL R6, [R1+0x1f74] ;  /* 0x001f740001067983 */ /* 0x000ee80000100800 */
[----:B------:R-:W3:Y:S04]  /*3bf00*/  LDL R11, [R1+0x2004] ;  /* 0x00200400010b7983 */ /* 0x000ee80000100800 */
[----:B------:R0:W3:Y:S02]  /*3bf10*/  @!P3 LDG.E.U16 R33, desc[UR12][R30.64] ;  /* 0x0000000c1e21b981 */ /* 0x0000e4000c1e1500 */
[----:B0-----:R-:W-:-:S02]  /*3bf20*/  @!P0 IMAD.MOV.U32 R30, RZ, RZ, R4 ;  /* 0x000000ffff1e8224 */ /* 0x001fc400078e0004 */
[----:B------:R-:W-:Y:S01]  /*3bf30*/  @!P0 IMAD.MOV.U32 R31, RZ, RZ, R7 ;  /* 0x000000ffff1f8224 */ /* 0x000fe200078e0007 */
[----:B------:R-:W3:Y:S04]  /*3bf40*/  LDL R4, [R1+0x1f8c] ;  /* 0x001f8c0001047983 */ /* 0x000ee80000100800 */
[----:B------:R-:W3:Y:S04]  /*3bf50*/  LDL R7, [R1+0x1f70] ;  /* 0x001f700001077983 */ /* 0x000ee80000100800 */
[----:B------:R0:W3:Y:S02]  /*3bf60*/  @!P0 LDG.E.U16 R35, desc[UR12][R30.64] ;  /* 0x0000000c1e238981 */ /* 0x0000e4000c1e1500 */
[----:B0-----:R-:W-:-:S02]  /*3bf70*/  @!P1 IMAD.MOV.U32 R31, RZ, RZ, R5 ;  /* 0x000000ffff1f9224 */ /* 0x001fc400078e0005 */
[----:B------:R-:W3:Y:S01]  /*3bf80*/  LDL R5, [R1+0x1fe8] ;  /* 0x001fe80001057983 */ /* 0x000ee20000100800 */
[----:B------:R-:W-:-:S03]  /*3bf90*/  @!P1 IMAD.MOV.U32 R30, RZ, RZ, R2 ;  /* 0x000000ffff1e9224 */ /* 0x000fc600078e0002 */
[----:B------:R-:W3:Y:S04]  /*3bfa0*/  LDL R2, [R1+0x1ff4] ;  /* 0x001ff40001027983 */ /* 0x000ee80000100800 */
[----:B------:R0:W3:Y:S01]  /*3bfb0*/  @!P1 LDG.E.U16 R37, desc[UR12][R30.64] ;  /* 0x0000000c1e259981 */ /* 0x0000e2000c1e1500 */
[----:B------:R-:W-:Y:S01]  /*3bfc0*/  PRMT R41, RZ, 0x7610, R41 ;  /* 0x00007610ff297816 */ /* 0x000fe20000000029 */
[----:B0-----:R-:W-:Y:S02]  /*3bfd0*/  @!P2 IMAD.MOV.U32 R30, RZ, RZ, R9 ;  /* 0x000000ffff1ea224 */ /* 0x001fe400078e0009 */
[----:B------:R-:W-:Y:S01]  /*3bfe0*/  @!P2 IMAD.MOV.U32 R31, RZ, RZ, R10 ;  /* 0x000000ffff1fa224 */ /* 0x000fe200078e000a */
[----:B------:R-:W3:Y:S04]  /*3bff0*/  LDL R9, [R1+0x200c] ;  /* 0x00200c0001097983 */ /* 0x000ee80000100800 */
[----:B------:R-:W3:Y:S04]  /*3c000*/  LDL R10, [R1+0x2000] ;  /* 0x00200000010a7983 */ /* 0x000ee80000100800 */
[----:B------:R0:W3:Y:S01]  /*3c010*/  @!P2 LDG.E.U16 R39, desc[UR12][R30.64] ;  /* 0x0000000c1e27a981 */ /* 0x0000e2000c1e1500 */
[----:B------:R-:W-:-:S03]  /*3c020*/  PRMT R43, RZ, 0x7610, R43 ;  /* 0x00007610ff2b7816 */ /* 0x000fc6000000002b */
[----:B------:R1:W-:Y:S01]  /*3c030*/  STL [R1+0x211c], R0 ;  /* 0x00211c0001007387 */ /* 0x0003e20000100800 */
[----:B0-----:R-:W-:Y:S02]  /*3c040*/  @!P3 MOV R31, R0 ;  /* 0x00000000001fb202 */ /* 0x001fe40000000f00 */
[----:B------:R-:W-:Y:S01]  /*3c050*/  PRMT R45, RZ, 0x7610, R45 ;  /* 0x00007610ff2d7816 */ /* 0x000fe2000000002d */
[----:B-1----:R-:W3:Y:S01]  /*3c060*/  LDL R0, [R1+0x208c] ;  /* 0x00208c0001007983 */ /* 0x002ee20000100800 */
[----:B--2---:R-:W-:-:S03]  /*3c070*/  @!P3 IMAD.MOV.U32 R30, RZ, RZ, R8 ;  /* 0x000000ffff1eb224 */ /* 0x004fc600078e0008 */
[----:B------:R-:W2:Y:S04]  /*3c080*/  LDL R8, [R1+0x2068] ;  /* 0x0020680001087983 */ /* 0x000ea80000100800 */
[----:B------:R4:W2:Y:S02]  /*3c090*/  @!P3 LDG.E.U16 R41, desc[UR12][R30.64] ;  /* 0x0000000c1e29b981 */ /* 0x0008a4000c1e1500 */
[----:B----4-:R-:W-:Y:S02]  /*3c0a0*/  @!P2 IMAD.MOV.U32 R30, RZ, RZ, R3 ;  /* 0x000000ffff1ea224 */ /* 0x010fe400078e0003 */
[----:B---3--:R-:W-:Y:S01]  /*3c0b0*/  @!P2 IMAD.MOV.U32 R31, RZ, RZ, R6 ;  /* 0x000000ffff1fa224 */ /* 0x008fe200078e0006 */
[----:B------:R-:W3:Y:S04]  /*3c0c0*/  LDL R3, [R1+0x2074] ;  /* 0x0020740001037983 */ /* 0x000ee80000100800 */
[----:B------:R-:W4:Y:S04]  /*3c0d0*/  LDL R6, [R1+0x207c] ;  /* 0x00207c0001067983 */ /* 0x000f280000100800 */
[----:B------:R0:W4:Y:S02]  /*3c0e0*/  @!P2 LDG.E.U16 R43, desc[UR12][R30.64] ;  /* 0x0000000c1e2ba981 */ /* 0x000124000c1e1500 */
[----:B0-----:R-:W-:-:S02]  /*3c0f0*/  @!P3 IMAD.MOV.U32 R30, RZ, RZ, R4 ;  /* 0x000000ffff1eb224 */ /* 0x001fc400078e0004 */
[----:B------:R-:W-:Y:S01]  /*3c100*/  @!P3 IMAD.MOV.U32 R31, RZ, RZ, R7 ;  /* 0x000000ffff1fb224 */ /* 0x000fe200078e0007 */
[----:B------:R-:W4:Y:S04]  /*3c110*/  LDL R4, [R1+0x2084] ;  /* 0x0020840001047983 */ /* 0x000f280000100800 */
[----:B------:R-:W4:Y:S04]  /*3c120*/  LDL R7, [R1+0x2070] ;  /* 0x0020700001077983 */ /* 0x000f280000100800 */
[----:B------:R0:W4:Y:S02]  /*3c130*/  @!P3 LDG.E.U16 R45, desc[UR12][R30.64] ;  /* 0x0000000c1e2db981 */ /* 0x000124000c1e1500 */
[----:B0-----:R-:W-:-:S02]  /*3c140*/  @!P0 IMAD.MOV.U32 R31, RZ, RZ, R5 ;  /* 0x000000ffff1f8224 */ /* 0x001fc400078e0005 */
[----:B------:R-:W4:Y:S01]  /*3c150*/  LDL R5, [R1+0x2078] ;  /* 0x0020780001057983 */ /* 0x000f220000100800 */
[----:B------:R-:W-:-:S03]  /*3c160*/  @!P0 IMAD.MOV.U32 R30, RZ, RZ, R2 ;  /* 0x000000ffff1e8224 */ /* 0x000fc600078e0002 */
[----:B------:R-:W4:Y:S01]  /*3c170*/  LDL R2, [R1+0x2080] ;  /* 0x0020800001027983 */ /* 0x000f220000100800 */
[----:B------:R-:W-:Y:S02]  /*3c180*/  PRMT R47, RZ, 0x7610, R47 ;  /* 0x00007610ff2f7816 */ /* 0x000fe4000000002f */
[----:B------:R-:W-:-:S04]  /*3c190*/  PRMT R49, RZ, 0x7610, R49 ;  /* 0x00007610ff317816 */ /* 0x000fc80000000031 */
[----:B------:R0:W4:Y:S01]  /*3c1a0*/  @!P0 LDG.E.U16 R47, desc[UR12][R30.64] ;  /* 0x0000000c1e2f8981 */ /* 0x000122000c1e1500 */
[----:B------:R-:W-:Y:S01]  /*3c1b0*/  PRMT R51, RZ, 0x7610, R51 ;  /* 0x00007610ff337816 */ /* 0x000fe20000000033 */
[----:B0-----:R-:W-:Y:S02]  /*3c1c0*/  @!P1 IMAD.MOV.U32 R30, RZ, RZ, R13 ;  /* 0x000000ffff1e9224 */ /* 0x001fe400078e000d */
[----:B------:R-:W-:-:S05]  /*3c1d0*/  @!P1 IMAD.MOV.U32 R31, RZ, RZ, R14 ;  /* 0x000000ffff1f9224 */ /* 0x000fca00078e000e */
        /* <DEDUP_REMOVED lines=9> */
[----:B------:R-:W-:Y:S02]  /*3c270*/  PRMT R57, RZ, 0x7610, R57 ;  /* 0x00007610ff397816 */ /* 0x000fe40000000039 */
[----:B------:R-:W-:Y:S02]  /*3c280*/  PRMT R59, RZ, 0x7610, R59 ;  /* 0x00007610ff3b7816 */ /* 0x000fe4000000003b */
[----:B------:R-:W-:Y:S01]  /*3c290*/  PRMT R61, RZ, 0x7610, R61 ;  /* 0x00007610ff3d7816 */ /* 0x000fe2000000003d */
[----:B--2---:R-:W-:Y:S02]  /*3c2a0*/  @!P0 IMAD.MOV.U32 R31, RZ, RZ, R8 ;  /* 0x000000ffff1f8224 */ /* 0x004fe400078e0008 */
[----:B---3--:R-:W-:Y:S02]  /*3c2b0*/  @!P0 IMAD.MOV.U32 R30, RZ, RZ, R3 ;  /* 0x000000ffff1e8224 */ /* 0x008fe400078e0003 */
[----:B------:R-:W0:Y:S03]  /*3c2c0*/  S2R R3, SR_TID.X ;  /* 0x0000000000037919 */ /* 0x000e260000002100 */
[----:B------:R4:W2:Y:S02]  /*3c2d0*/  @!P0 LDG.E.U16 R55, desc[UR12][R30.64] ;  /* 0x0000000c1e378981 */ /* 0x0008a4000c1e1500 */
[----:B----4-:R-:W-:Y:S01]  /*3c2e0*/  @!P1 IMAD.MOV.U32 R30, RZ, RZ, R6 ;  /* 0x000000ffff1e9224 */ /* 0x010fe200078e0006 */
[----:B------:R-:W-:-:S05]  /*3c2f0*/  @!P1 MOV R31, R7 ;  /* 0x00000007001f9202 */ /* 0x000fca0000000f00 */
[----:B------:R1:W3:Y:S02]  /*3c300*/  @!P1 LDG.E.U16 R57, desc[UR12][R30.64] ;  /* 0x0000000c1e399981 */ /* 0x0002e4000c1e1500 */
[----:B-1----:R-:W-:Y:S02]  /*3c310*/  @!P2 IMAD.MOV.U32 R30, RZ, RZ, R4 ;  /* 0x000000ffff1ea224 */ /* 0x002fe400078e0004 */
[----:B------:R-:W-:-:S05]  /*3c320*/  @!P2 IMAD.MOV.U32 R31, RZ, RZ, R5 ;  /* 0x000000ffff1fa224 */ /* 0x000fca00078e0005 */
[----:B------:R1:W4:Y:S02]  /*3c330*/  @!P2 LDG.E.U16 R59, desc[UR12][R30.64] ;  /* 0x0000000c1e3ba981 */ /* 0x000324000c1e1500 */
[----:B-1----:R-:W-:Y:S02]  /*3c340*/  @!P3 IMAD.MOV.U32 R30, RZ, RZ, R0 ;  /* 0x000000ffff1eb224 */ /* 0x002fe400078e0000 */
        /* <DEDUP_REMOVED lines=21> */
[----:B0-----:R-:W-:-:S03]  /*3c4a0*/  LOP3.LUT R3, R3, 0x1f, RZ, 0xc0, !PT ;  /* 0x0000001f03037812 */ /* 0x001fc600078ec0ff */
[----:B------:R-:W2:Y:S04]  /*3c4b0*/  LDL.LU R50, [R1+0x354] ;  /* 0x0003540001327983 */ /* 0x000ea80000300800 */
[----:B------:R-:W2:Y:S01]  /*3c4c0*/  LDL.LU R52, [R1+0x350] ;  /* 0x0003500001347983 */ /* 0x000ea20000300800 */
[----:B------:R-:W-:-:S03]  /*3c4d0*/  @!P3 IMAD.MOV.U32 R31, RZ, RZ, R2 ;  /* 0x000000ffff1fb224 */ /* 0x000fc600078e0002 */
[----:B------:R-:W2:Y:S04]  /*3c4e0*/  LDL.LU R54, [R1+0x32c] ;  /* 0x00032c0001367983 */ /* 0x000ea80000300800 */
[----:B------:R-:W2:Y:S04]  /*3c4f0*/  LDL.LU R56, [R1+0x328] ;  /* 0x0003280001387983 */ /* 0x000ea80000300800 */
[----:B------:R-:W2:Y:S01]  /*3c500*/  LDL.LU R58, [R1+0x324] ;  /* 0x00032400013a7983 */ /* 0x000ea20000300800 */
[----:B------:R-:W-:-:S03]  /*3c510*/  IMAD.SHL.U32 R36, R3, 0x2, RZ ;  /* 0x0000000203247824 */ /* 0x000fc600078e00ff */
[----:B------:R-:W2:Y:S04]  /*3c520*/  LDL.LU R60, [R1+0x320] ;  /* 0x00032000013c7983 */ /* 0x000ea80000300800 */
[----:B------:R-:W2:Y:S04]  /*3c530*/  LDL.LU R3, [R1+0x2fc] ;  /* 0x0002fc0001037983 */ /* 0x000ea80000300800 */
[----:B------:R-:W2:Y:S04]  /*3c540*/  LDL.LU R2, [R1+0x2f8] ;  /* 0x0002f80001027983 */ /* 0x000ea80000300800 */
[----:B------:R0:W2:Y:S04]  /*3c550*/  @!P3 LDG.E.U16 R61, desc[UR12][R30.64] ;  /* 0x0000000c1e3db981 */ /* 0x0000a8000c1e1500 */
[----:B------:R-:W2:Y:S01]  /*3c560*/  LDL.LU R31, [R1+0x870] ;  /* 0x00087000011f7983 */ /* 0x000ea20000300800 */
[----:B------:R-:W-:-:S03]  /*3c570*/  LOP3.LUT R36, R36, 0x10, RZ, 0x3c, !PT ;  /* 0x0000001024247812 */ /* 0x000fc600078e3cff */
[----:B------:R-:W3:Y:S04]  /*3c580*/  LDL.LU R30, [R1+0x2f4] ;  /* 0x0002f400011e7983 */ /* 0x000ee80000300800 */
[----:B--2---:R1:W-:Y:S04]  /*3c590*/  STS.U16 [R36+UR5+0x1100], R31 ;  /* 0x0011001f24007988 */ /* 0x0043e80008000405 */
[----:B------:R2:W-:Y:S04]  /*3c5a0*/  STS.U16 [R36+UR5+0x1140], R0 ;  /* 0x0011400024007988 */ /* 0x0005e80008000405 */
[----:B------:R0:W-:Y:S04]  /*3c5b0*/  STS.U16 [R36+UR5+0x1180], R38 ;  /* 0x0011802624007988 */ /* 0x0001e80008000405 */
[----:B------:R0:W-:Y:S04]  /*3c5c0*/  STS.U16 [R36+UR5+0x11c0], R40 ;  /* 0x0011c02824007988 */ /* 0x0001e80008000405 */
[----:B------:R0:W-:Y:S04]  /*3c5d0*/  STS.U16 [R36+UR5+0x1540], R42 ;  /* 0x0015402a24007988 */ /* 0x0001e80008000405 */
[----:B------:R0:W-:Y:S04]  /*3c5e0*/  STS.U16 [R36+UR5+0x1500], R44 ;  /* 0x0015002c24007988 */ /* 0x0001e80008000405 */
[----:B-1----:R-:W4:Y:S04]  /*3c5f0*/  LDL.LU R31, [R1+0x2f0] ;  /* 0x0002f000011f7983 */ /* 0x002f280000300800 */
[----:B--2---:R-:W2:Y:S04]  /*3c600*/  LDL.LU R0, [R1+0x2cc] ;  /* 0x0002cc0001007983 */ /* 0x004ea80000300800 */
[----:B0-----:R-:W2:Y:S04]  /*3c610*/  LDL.LU R38, [R1+0x2c8] ;  /* 0x0002c80001267983 */ /* 0x001ea80000300800 */
        /* <DEDUP_REMOVED lines=15> */
[----:B---3--:R-:W3:Y:S04]  /*3c710*/  LDL.LU R10, [R1+0x264] ;  /* 0x00026400010a7983 */ /* 0x008ee80000300800 */
        /* <DEDUP_REMOVED lines=10> */
[----:B------:R0:W-:Y:S04]  /*3c7c0*/  STS.U16 [R36+UR5+0x2180], R32 ;  /* 0x0021802024007988 */ /* 0x0001e80008000405 */
[----:B------:R-:W3:Y:S04]  /*3c7d0*/  LDL.LU R4, [R1+0x20c] ;  /* 0x00020c0001047983 */ /* 0x000ee80000300800 */
        /* <DEDUP_REMOVED lines=15> */
[----:B0-----:R-:W3:Y:S04]  /*3c8d0*/  LDL.LU R54, [R1+0x1d0] ;  /* 0x0001d00001367983 */ /* 0x001ee80000300800 */
[----:B-1----:R-:W3:Y:S04]  /*3c8e0*/  LDL.LU R56, [R1+0x1ac] ;  /* 0x0001ac0001387983 */ /* 0x002ee80000300800 */
[----:B------:R-:W3:Y:S04]  /*3c8f0*/  LDL.LU R58, [R1+0x1a8] ;  /* 0x0001a800013a7983 */ /* 0x000ee80000300800 */
[----:B------:R-:W3:Y:S04]  /*3c900*/  LDL.LU R60, [R1+0x1a4] ;  /* 0x0001a400013c7983 */ /* 0x000ee80000300800 */
[----:B------:R0:W-:Y:S04]  /*3c910*/  STS.U16 [R36+UR5+0x2d40], R3 ;  /* 0x002d400324007988 */ /* 0x0001e80008000405 */
[----:B------:R1:W-:Y:S04]  /*3c920*/  STS.U16 [R36+UR5+0x2d00], R2 ;  /* 0x002d000224007988 */ /* 0x0003e80008000405 */
[----:B------:R-:W-:Y:S04]  /*3c930*/  STS.U16 [R36+UR5+0x2dc0], R30 ;  /* 0x002dc01e24007988 */ /* 0x000fe80008000405 */
[----:B0-----:R-:W3:Y:S04]  /*3c940*/  LDL.LU R3, [R1+0x1a0] ;  /* 0x0001a00001037983 */ /* 0x001ee80000300800 */
[----:B-1----:R-:W3:Y:S04]  /*3c950*/  LDL.LU R2, [R1+0x17c] ;  /* 0x00017c0001027983 */ /* 0x002ee80000300800 */
[----:B----4-:R-:W-:Y:S04]  /*3c960*/  STS.U16 [R36+UR5+0x2d80], R31 ;  /* 0x002d801f24007988 */ /* 0x010fe80008000405 */
[----:B--2---:R-:W-:Y:S04]  /*3c970*/  STS.U16 [R36+UR5+0x3100], R0 ;  /* 0x0031000024007988 */ /* 0x004fe80008000405 */
        /* <DEDUP_REMOVED lines=9> */
[----:B---3--:R3:W-:Y:S04]  /*3ca10*/  STS.U16 [R36+UR5+0x3980], R10 ;  /* 0x0039800a24007988 */ /* 0x0087e80008000405 */
[----:B0-----:R-:W3:Y:S04]  /*3ca20*/  LDL.LU R15, [R1+0x178] ;  /* 0x00017800010f7983 */ /* 0x001ee80000300800 */
[----:B-1----:R-:W3:Y:S04]  /*3ca30*/  LDL.LU R14, [R1+0x174] ;  /* 0x00017400010e7983 */ /* 0x002ee80000300800 */
[----:B--2---:R-:W2:Y:S04]  /*3ca40*/  LDL.LU R13, [R1+0x170] ;  /* 0x00017000010d7983 */ /* 0x004ea80000300800 */
[----:B----4-:R-:W4:Y:S04]  /*3ca50*/  LDL.LU R12, [R1+0x14c] ;  /* 0x00014c00010c7983 */ /* 0x010f280000300800 */
[----:B------:R0:W-:Y:S04]  /*3ca60*/  STS.U16 [R36+UR5+0x39c0], R9 ;  /* 0x0039c00924007988 */ /* 0x0001e80008000405 */
[----:B------:R1:W-:Y:S04]  /*3ca70*/  STS.U16 [R36+UR5+0x3d40], R8 ;  /* 0x003d400824007988 */ /* 0x0003e80008000405 */
[----:B------:R0:W-:Y:S04]  /*3ca80*/  STS.U16 [R36+UR5+0x3d00], R7 ;  /* 0x003d000724007988 */ /* 0x0001e80008000405 */
[----:B------:R-:W4:Y:S04]  /*3ca90*/  LDL.LU R11, [R1+0x148] ;  /* 0x00014800010b7983 */ /* 0x000f280000300800 */
[----:B---3--:R-:W3:Y:S04]  /*3caa0*/  LDL.LU R10, [R1+0x144] ;  /* 0x00014400010a7983 */ /* 0x008ee80000300800 */
        /* <DEDUP_REMOVED lines=10> */
[----:B------:R-:W3:Y:S04]  /*3cb50*/  LDL.LU R5, [R1+0x110] ;  /* 0x0001100001057983 */ /* 0x000ee80000300800 */
[----:B------:R-:W3:Y:S04]  /*3cb60*/  LDL.LU R4, [R1+0xec] ;  /* 0x0000ec0001047983 */ /* 0x000ee80000300800 */
[----:B------:R-:W-:Y:S04]  /*3cb70*/  STS.U16 [R36+UR5+0x4540], R48 ;  /* 0x0045403024007988 */ /* 0x000fe80008000405 */
[----:B------:R-:W-:Y:S04]  /*3cb80*/  STS.U16 [R36+UR5+0x4500], R50 ;  /* 0x0045003224007988 */ /* 0x000fe80008000405 */
[----:B------:R-:W-:Y:S04]  /*3cb90*/  STS.U16 [R36+UR5+0x45c0], R52 ;  /* 0x0045c03424007988 */ /* 0x000fe80008000405 */
[----:B0-----:R-:W3:Y:S04]  /*3cba0*/  LDL.LU R32, [R1+0xe8] ;  /* 0x0000e80001207983 */ /* 0x001ee80000300800 */
[----:B-1----:R-:W3:Y:S04]  /*3cbb0*/  LDL.LU R34, [R1+0xe4] ;  /* 0x0000e40001227983 */ /* 0x002ee80000300800 */
        /* <DEDUP_REMOVED lines=18> */
[----:B------:R0:W-:Y:S04]  /*3cce0*/  STS.U16 [R36+UR5+0x49c0], R3 ;  /* 0x0049c00324007988 */ /* 0x0001e80008000405 */
[----:B------:R-:W3:Y:S04]  /*3ccf0*/  LDL.LU R52, [R1+0x28] ;  /* 0x0000280001347983 */ /* 0x000ee80000300800 */
[----:B------:R1:W-:Y:S04]  /*3cd00*/  STS.U16 [R36+UR5+0x4d40], R2 ;  /* 0x004d400224007988 */ /* 0x0003e80008000405 */
[----:B0-----:R-:W3:Y:S04]  /*3cd10*/  LDL.LU R3, [R1+0x24] ;  /* 0x0000240001037983 */ /* 0x001ee80000300800 */
[----:B-1----:R-:W3:Y:S04]  /*3cd20*/  LDL.LU R2, [R1+0x20] ;  /* 0x0000200001027983 */ /* 0x002ee80000300800 */
[----:B------:R0:W-:Y:S04]  /*3cd30*/  STS.U16 [R36+UR5+0x4d00], R15 ;  /* 0x004d000f24007988 */ /* 0x0001e80008000405 */
[----:B------:R1:W-:Y:S04]  /*3cd40*/  STS.U16 [R36+UR5+0x4dc0], R14 ;  /* 0x004dc00e24007988 */ /* 0x0003e80008000405 */
[----:B--2---:R2:W-:Y:S04]  /*3cd50*/  STS.U16 [R36+UR5+0x4d80], R13 ;  /* 0x004d800d24007988 */ /* 0x0045e80008000405 */
[----:B----4-:R4:W-:Y:S04]  /*3cd60*/  STS.U16 [R36+UR5+0x5100], R12 ;  /* 0x0051000c24007988 */ /* 0x0109e80008000405 */
[----:B0-----:R-:W3:Y:S04]  /*3cd70*/  LDL.LU R15, [R1+0x391c] ;  /* 0x00391c00010f7983 */ /* 0x001ee80000300800 */
[----:B-1----:R-:W3:Y:S04]  /*3cd80*/  LDL.LU R14, [R1+0x3918] ;  /* 0x00391800010e7983 */ /* 0x002ee80000300800 */
[----:B--2---:R-:W2:Y:S04]  /*3cd90*/  LDL.LU R13, [R1+0x3914] ;  /* 0x00391400010d7983 */ /* 0x004ea80000300800 */
[----:B------:R0:W-:Y:S04]  /*3cda0*/  STS.U16 [R36+UR5+0x5140], R11 ;  /* 0x0051400b24007988 */ /* 0x0001e80008000405 */
[----:B----4-:R-:W4:Y:S04]  /*3cdb0*/  LDL.LU R12, [R1+0x3910] ;  /* 0x00391000010c7983 */ /* 0x010f280000300800 */
[----:B---3--:R1:W-:Y:S04]  /*3cdc0*/  STS.U16 [R36+UR5+0x5180], R10 ;  /* 0x0051800a24007988 */ /* 0x0083e80008000405 */
[----:B------:R3:W-:Y:S04]  /*3cdd0*/  STS.U16 [R36+UR5+0x51c0], R9 ;  /* 0x0051c00924007988 */ /* 0x0007e80008000405 */
[----:B------:R0:W-:Y:S04]  /*3cde0*/  STS.U16 [R36+UR5+0x5540], R8 ;  /* 0x0055400824007988 */ /* 0x0001e80008000405 */
[----:B------:R1:W-:Y:S04]  /*3cdf0*/  STS.U16 [R36+UR5+0x5500], R7 ;  /* 0x0055000724007988 */ /* 0x0003e80008000405 */
[----:B------:R3:W-:Y:S04]  /*3ce00*/  STS.U16 [R36+UR5+0x55c0], R6 ;  /* 0x0055c00624007988 */ /* 0x0007e80008000405 */
[----:B0-----:R-:W2:Y:S04]  /*3ce10*/  LDL.LU R11, [R1+0x390c] ;  /* 0x00390c00010b7983 */ /* 0x001ea80000300800 */
[----:B-1----:R-:W2:Y:S04]  /*3ce20*/  LDL.LU R10, [R1+0x3908] ;  /* 0x00390800010a7983 */ /* 0x002ea80000300800 */
[----:B---3--:R-:W3:Y:S04]  /*3ce30*/  LDL.LU R9, [R1+0x3904] ;  /* 0x0039040001097983 */ /* 0x008ee80000300800 */
[----:B------:R-:W2:Y:S04]  /*3ce40*/  LDL.LU R8, [R1+0x3900] ;  /* 0x0039000001087983 */ /* 0x000ea80000300800 */
[----:B------:R-:W2:Y:S04]  /*3ce50*/  LDL.LU R7, [R1+0x38fc] ;  /* 0x0038fc0001077983 */ /* 0x000ea80000300800 */
        /* <DEDUP_REMOVED lines=18> */
[----:B------:R-:W-:Y:S04]  /*3cf80*/  STS.U16 [R36+UR5+0x6100], R31 ;  /* 0x0061001f24007988 */ /* 0x000fe80008000405 */
        /* <DEDUP_REMOVED lines=22> */
[----:B------:R-:W3:Y:S01]  /*3d0f0*/  LDL.LU R2, [R1+0x888] ;  /* 0x0008880001027983 */ /* 0x000ee20000300800 */
[----:B------:R-:W0:Y:S03]  /*3d100*/  S2R R31, SR_TID.X ;  /* 0x00000000001f7919 */ /* 0x000e260000002100 */
[----:B--2---:R1:W-:Y:S04]  /*3d110*/  STS.U16 [R36+UR5+0x6d40], R60 ;  /* 0x006d403c24007988 */ /* 0x0043e80008000405 */
[----:B------:R2:W-:Y:S04]  /*3d120*/  STS.U16 [R36+UR5+0x6d00], R58 ;  /* 0x006d003a24007988 */ /* 0x0005e80008000405 */
[----:B------:R0:W-:Y:S04]  /*3d130*/  STS.U16 [R36+UR5+0x6dc0], R56 ;  /* 0x006dc03824007988 */ /* 0x0001e80008000405 */
[----:B------:R0:W-:Y:S04]  /*3d140*/  STS.U16 [R36+UR5+0x6d80], R54 ;  /* 0x006d803624007988 */ /* 0x0001e80008000405 */
[----:B-1----:R-:W3:Y:S04]  /*3d150*/  LDL.LU R60, [R1+0x8e8] ;  /* 0x0008e800013c7983 */ /* 0x002ee80000300800 */
[----:B--2---:R-:W2:Y:S04]  /*3d160*/  LDL.LU R58, [R1+0x8ec] ;  /* 0x0008ec00013a7983 */ /* 0x004ea80000300800 */
[----:B0-----:R-:W2:Y:S04]  /*3d170*/  LDL.LU R56, [R1+0x8f0] ;  /* 0x0008f00001387983 */ /* 0x001ea80000300800 */
[----:B------:R-:W2:Y:S01]  /*3d180*/  LDL.LU R36, [R1+0x38d4] ;  /* 0x0038d40001247983 */ /* 0x000ea20000300800 */
[----:B------:R-:W-:-:S05]  /*3d190*/  LOP3.LUT R31, R31, 0x1f, RZ, 0xc0, !PT ;  /* 0x0000001f1f1f7812 */ /* 0x000fca00078ec0ff */
[----:B------:R-:W-:Y:S02]  /*3d1a0*/  IMAD.SHL.U32 R54, R31, 0x2, RZ ;  /* 0x000000021f367824 */ /* 0x000fe400078e00ff */
[----:B------:R-:W0:Y:S03]  /*3d1b0*/  S2R R31, SR_TID.X ;  /* 0x00000000001f7919 */ /* 0x000e260000002100 */
[----:B------:R-:W-:Y:S02]  /*3d1c0*/  LOP3.LUT R54, R54, 0x10, RZ, 0x3c, !PT ;  /* 0x0000001036367812 */ /* 0x000fe400078e3cff */
[----:B0-----:R-:W-:-:S03]  /*3d1d0*/  LOP3.LUT R31, R31, 0x1f, RZ, 0xc0, !PT ;  /* 0x0000001f1f1f7812 */ /* 0x001fc600078ec0ff */
[----:B--2---:R-:W-:Y:S04]  /*3d1e0*/  STS.U16 [R54+UR5+0x7100], R36 ;  /* 0x0071002436007988 */ /* 0x004fe80008000405 */
[----:B------:R-:W-:Y:S04]  /*3d1f0*/  STS.U16 [R54+UR5+0x7140], R34 ;  /* 0x0071402236007988 */ /* 0x000fe80008000405 */
[----:B------:R-:W-:Y:S04]  /*3d200*/  STS.U16 [R54+UR5+0x7180], R32 ;  /* 0x0071802036007988 */ /* 0x000fe80008000405 */
[----:B------:R-:W-:Y:S04]  /*3d210*/  STS.U16 [R54+UR5+0x71c0], R4 ;  /* 0x0071c00436007988 */ /* 0x000fe80008000405 */
[----:B------:R-:W-:Y:S04]  /*3d220*/  STS.U16 [R54+UR5+0x7540], R5 ;  /* 0x0075400536007988 */ /* 0x000fe80008000405 */
[----:B------:R-:W-:Y:S04]  /*3d230*/  STS.U16 [R54+UR5+0x7500], R6 ;  /* 0x0075000636007988 */ /* 0x000fe80008000405 */
[----:B------:R-:W-:Y:S04]  /*3d240*/  STS.U16 [R54+UR5+0x75c0], R7 ;  /* 0x0075c00736007988 */ /* 0x000fe80008000405 */
[----:B------:R0:W-:Y:S04]  /*3d250*/  STS.U16 [R54+UR5+0x7580], R8 ;  /* 0x0075800836007988 */ /* 0x0001e80008000405 */
[----:B---3--:R-:W-:Y:S04]  /*3d260*/  STS.U16 [R54+UR5+0x7900], R9 ;  /* 0x0079000936007988 */ /* 0x008fe80008000405 */
[----:B------:R-:W-:Y:S04]  /*3d270*/  STS.U16 [R54+UR5+0x7940], R10 ;  /* 0x0079400a36007988 */ /* 0x000fe80008000405 */
[----:B------:R-:W-:Y:S04]  /*3d280*/  STS.U16 [R54+UR5+0x7980], R11 ;  /* 0x0079800b36007988 */ /* 0x000fe80008000405 */
[----:B----4-:R-:W-:Y:S04]  /*3d290*/  STS.U16 [R54+UR5+0x79c0], R12 ;  /* 0x0079c00c36007988 */ /* 0x010fe80008000405 */
[----:B------:R-:W-:Y:S04]  /*3d2a0*/  STS.U16 [R54+UR5+0x7d40], R13 ;  /* 0x007d400d36007988 */ /* 0x000fe80008000405 */
[----:B------:R-:W-:Y:S04]  /*3d2b0*/  STS.U16 [R54+UR5+0x7d00], R14 ;  /* 0x007d000e36007988 */ /* 0x000fe80008000405 */
[----:B------:R-:W-:Y:S04]  /*3d2c0*/  STS.U16 [R54+UR5+0x7dc0], R15 ;  /* 0x007dc00f36007988 */ /* 0x000fe80008000405 */
[----:B------:R1:W-:Y:S01]  /*3d2d0*/  STS.U16 [R54+UR5+0x7d80], R16 ;  /* 0x007d801036007988 */ /* 0x0003e20008000405 */
[----:B0-----:R-:W-:-:S03]  /*3d2e0*/  IMAD.SHL.U32 R8, R31, 0x2, RZ ;  /* 0x000000021f087824 */ /* 0x001fc600078e00ff */
[----:B-1----:R-:W2:Y:S04]  /*3d2f0*/  LDL.LU R16, [R1+0x884] ;  /* 0x0008840001107983 */ /* 0x002ea80000300800 */
        /* <DEDUP_REMOVED lines=43> */
[----:B0-----:R-:W4:Y:S04]  /*3d5b0*/  LDL.LU R52, [R1+0x310] ;  /* 0x0003100001347983 */ /* 0x001f280000300800 */
[----:B-1----:R-:W4:Y:S04]  /*3d5c0*/  LDL.LU R3, [R1+0x2ec] ;  /* 0x0002ec0001037983 */ /* 0x002f280000300800 */
[----:B------:R-:W4:Y:S04]  /*3d5d0*/  LDL.LU R2, [R1+0x2e8] ;  /* 0x0002e80001027983 */ /* 0x000f280000300800 */
[----:B--2---:R0:W-:Y:S04]  /*3d5e0*/  STS.U16 [R8+UR5+0xe80], R16 ;  /* 0x000e801008007988 */ /* 0x0041e80008000405 */
[----:B---3--:R1:W-:Y:S04]  /*3d5f0*/  STS.U16 [R8+UR5+0x1200], R15 ;  /* 0x0012000f08007988 */ /* 0x0083e80008000405 */
[----:B----4-:R2:W-:Y:S04]  /*3d600*/  STS.U16 [R8+UR5+0x1240], R14 ;  /* 0x0012400e08007988 */ /* 0x0105e80008000405 */
[----:B------:R3:W-:Y:S04]  /*3d610*/  STS.U16 [R8+UR5+0x1280], R13 ;  /* 0x0012800d08007988 */ /* 0x0007e80008000405 */
        /* <DEDUP_REMOVED lines=55> */
[----:B------:R1:W-:Y:S04]  /*3d990*/  STS.U16 [R8+UR5+0x2e00], R2 ;  /* 0x002e000208007988 */ /* 0x0003e80008000405 */
[----:B0-----:R-:W4:Y:S04]  /*3d9a0*/  LDL.LU R3, [R1+0x190] ;  /* 0x0001900001037983 */ /* 0x001f280000300800 */
[----:B-1----:R-:W4:Y:S04]  /*3d9b0*/  LDL.LU R2, [R1+0x16c] ;  /* 0x00016c0001027983 */ /* 0x002f280000300800 */
[----:B------:R-:W-:Y:S04]  /*3d9c0*/  STS.U16 [R8+UR5+0x2ec0], R16 ;  /* 0x002ec01008007988 */ /* 0x000fe80008000405 */
[----:B------:R-:W-:Y:S04]  /*3d9d0*/  STS.U16 [R8+UR5+0x2e80], R15 ;  /* 0x002e800f08007988 */ /* 0x000fe80008000405 */
[----:B--2---:R-:W-:Y:S04]  /*3d9e0*/  STS.U16 [R8+UR5+0x3200], R14 ;  /* 0x0032000e08007988 */ /* 0x004fe80008000405 */
[----:B---3--:R-:W-:Y:S04]  /*3d9f0*/  STS.U16 [R8+UR5+0x3240], R13 ;  /* 0x0032400d08007988 */ /* 0x008fe80008000405 */
        /* <DEDUP_REMOVED lines=20> */
[----:B0-----:R-:W3:Y:S04]  /*3db40*/  LDL.LU R38, [R1+0x168] ;  /* 0x0001680001267983 */ /* 0x001ee80000300800 */
[----:B-1----:R-:W4:Y:S04]  /*3db50*/  LDL.LU R40, [R1+0x164] ;  /* 0x0001640001287983 */ /* 0x002f280000300800 */
[----:B------:R0:W-:Y:S04]  /*3db60*/  STS.U16 [R8+UR5+0x46c0], R44 ;  /* 0x0046c02c08007988 */ /* 0x0001e80008000405 */
[----:B--2---:R-:W2:Y:S04]  /*3db70*/  LDL.LU R42, [R1+0x160] ;  /* 0x00016000012a7983 */ /* 0x004ea80000300800 */
        /* <DEDUP_REMOVED lines=34> */
[----:B---3--:R0:W-:Y:S04]  /*3dda0*/  STS.U16 [R8+UR5+0x4e00], R38 ;  /* 0x004e002608007988 */ /* 0x0081e80008000405 */
[----:B----4-:R1:W-:Y:S04]  /*3ddb0*/  STS.U16 [R8+UR5+0x4ec0], R40 ;  /* 0x004ec02808007988 */ /* 0x0103e80008000405 */
[----:B--2---:R2:W-:Y:S04]  /*3ddc0*/  STS.U16 [R8+UR5+0x4e80], R42 ;  /* 0x004e802a08007988 */ /* 0x0045e80008000405 */
[----:B0-----:R-:W3:Y:S04]  /*3ddd0*/  LDL.LU R38, [R1+0x38d0] ;  /* 0x0038d00001267983 */ /* 0x001ee80000300800 */
[----:B-1----:R-:W4:Y:S04]  /*3dde0*/  LDL.LU R40, [R1+0x38cc] ;  /* 0x0038cc0001287983 */ /* 0x002f280000300800 */
[----:B--2---:R-:W2:Y:S04]  /*3ddf0*/  LDL.LU R42, [R1+0x38c8] ;  /* 0x0038c800012a7983 */ /* 0x004ea80000300800 */
        /* <DEDUP_REMOVED lines=24> */
[----:B------:R0:W-:Y:S04]  /*3df80*/  STS.U16 [R8+UR5+0x6280], R4 ;  /* 0x0062800408007988 */ /* 0x0001e80008000405 */
[----:B-1----:R-:W3:Y:S04]  /*3df90*/  LDL.LU R2, [R1+0x38ac] ;  /* 0x0038ac0001027983 */ /* 0x002ee80000300800 */
[----:B------:R1:W-:Y:S04]  /*3dfa0*/  STS.U16 [R8+UR5+0x62c0], R32 ;  /* 0x0062c02008007988 */ /* 0x0003e80008000405 */
[----:B------:R0:W-:Y:S04]  /*3dfb0*/  STS.U16 [R8+UR5+0x6640], R34 ;  /* 0x0066402208007988 */ /* 0x0001e80008000405 */
[----:B------:R-:W3:Y:S04]  /*3dfc0*/  LDL.LU R7, [R1+0x8e0] ;  /* 0x0008e00001077983 */ /* 0x000ee80000300800 */
[----:B------:R0:W-:Y:S04]  /*3dfd0*/  STS.U16 [R8+UR5+0x6600], R36 ;  /* 0x0066002408007988 */ /* 0x0001e80008000405 */
[----:B------:R-:W4:Y:S04]  /*3dfe0*/  LDL.LU R6, [R1+0x8dc] ;  /* 0x0008dc0001067983 */ /* 0x000f280000300800 */
[----:B------:R0:W-:Y:S04]  /*3dff0*/  STS.U16 [R8+UR5+0x66c0], R54 ;  /* 0x0066c03608007988 */ /* 0x0001e80008000405 */
[----:B------:R-:W4:Y:S04]  /*3e000*/  LDL.LU R5, [R1+0x8d8] ;  /* 0x0008d80001057983 */ /* 0x000f280000300800 */
[----:B------:R-:W-:Y:S04]  /*3e010*/  STS.U16 [R8+UR5+0x6680], R56 ;  /* 0x0066803808007988 */ /* 0x000fe80008000405 */
[----:B0-----:R-:W4:Y:S04]  /*3e020*/  LDL.LU R4, [R1+0x8d4] ;  /* 0x0008d40001047983 */ /* 0x001f280000300800 */
[----:B------:R-:W-:Y:S04]  /*3e030*/  STS.U16 [R8+UR5+0x6a00], R58 ;  /* 0x006a003a08007988 */ /* 0x000fe80008000405 */
[----:B-1----:R-:W4:Y:S04]  /*3e040*/  LDL.LU R32, [R1+0x8c0] ;  /* 0x0008c00001207983 */ /* 0x002f280000300800 */
[----:B------:R-:W-:Y:S04]  /*3e050*/  STS.U16 [R8+UR5+0x6a40], R60 ;  /* 0x006a403c08007988 */ /* 0x000fe80008000405 */
[----:B------:R-:W4:Y:S04]  /*3e060*/  LDL.LU R34, [R1+0x8bc] ;  /* 0x0008bc0001227983 */ /* 0x000f280000300800 */
[----:B------:R-:W-:Y:S04]  /*3e070*/  STS.U16 [R8+UR5+0x6a80], R30 ;  /* 0x006a801e08007988 */ /* 0x000fe80008000405 */
[----:B------:R-:W4:Y:S04]  /*3e080*/  LDL.LU R36, [R1+0x8b8] ;  /* 0x0008b80001247983 */ /* 0x000f280000300800 */
[----:B------:R0:W-:Y:S04]  /*3e090*/  STS.U16 [R8+UR5+0x6ac0], R0 ;  /* 0x006ac00008007988 */ /* 0x0001e80008000405 */
[----:B------:R-:W4:Y:S04]  /*3e0a0*/  LDL.LU R54, [R1+0x8b4] ;  /* 0x0008b40001367983 */ /* 0x000f280000300800 */
[----:B0-----:R-:W4:Y:S04]  /*3e0b0*/  LDL.LU R0, [R1+0x8a0] ;  /* 0x0008a00001007983 */ /* 0x001f280000300800 */
[----:B------:R-:W4:Y:S04]  /*3e0c0*/  LDL.LU R56, [R1+0x89c] ;  /* 0x00089c0001387983 */ /* 0x000f280000300800 */
[----:B------:R-:W4:Y:S04]  /*3e0d0*/  LDL.LU R58, [R1+0x898] ;  /* 0x00089800013a7983 */ /* 0x000f280000300800 */
[----:B------:R-:W4:Y:S04]  /*3e0e0*/  LDL.LU R60, [R1+0x894] ;  /* 0x00089400013c7983 */ /* 0x000f280000300800 */
[----:B------:R-:W4:Y:S01]  /*3e0f0*/  LDL.LU R30, [R1+0x880] ;  /* 0x00088000011e7983 */ /* 0x000f220000300800 */
[----:B------:R-:W-:-:S05]  /*3e100*/  IMAD.SHL.U32 R31, R31, 0x2, RZ ;  /* 0x000000021f1f7824 */ /* 0x000fca00078e00ff */
[----:B------:R-:W-:Y:S01]  /*3e110*/  LOP3.LUT R31, R31, 0x30, RZ, 0x3c, !PT ;  /* 0x000000301f1f7812 */ /* 0x000fe200078e3cff */
        /* <DEDUP_REMOVED lines=28> */
[----:B------:R0:W-:Y:S04]  /*3e2e0*/  STS.U16 [R31+UR5+0xb00], R0 ;  /* 0x000b00001f007988 */ /* 0x0001e80008000405 */
[----:B0-----:R-:W2:Y:S04]  /*3e2f0*/  LDL.LU R0, [R1+0x87c] ;  /* 0x00087c0001007983 */ /* 0x001ea80000300800 */
[----:B------:R-:W3:Y:S04]  /*3e300*/  LDL.LU R20, [R1+0x878] ;  /* 0x0008780001147983 */ /* 0x000ee80000300800 */
[----:B------:R-:W4:Y:S04]  /*3e310*/  LDL.LU R19, [R1+0x874] ;  /* 0x0008740001137983 */ /* 0x000f280000300800 */
        /* <DEDUP_REMOVED lines=19> */
[----:B------:R-:W-:Y:S04]  /*3e450*/  STS.U16 [R31+UR5+0xb40], R56 ;  /* 0x000b40381f007988 */ /* 0x000fe80008000405 */
[----:B------:R-:W4:Y:S04]  /*3e460*/  LDL.LU R32, [R1+0x360] ;  /* 0x0003600001207983 */ /* 0x000f280000300800 */
        /* <DEDUP_REMOVED lines=10> */
[----:B--2---:R0:W-:Y:S04]  /*3e510*/  STS.U16 [R31+UR5+0xf00], R0 ;  /* 0x000f00001f007988 */ /* 0x0041e80008000405 */
[----:B0-----:R-:W2:Y:S04]  /*3e520*/  LDL.LU R0, [R1+0x300] ;  /* 0x0003000001007983 */ /* 0x001ea80000300800 */
        /* <DEDUP_REMOVED lines=26> */
[----:B0-----:R-:W3:Y:S04]  /*3e6d0*/  LDL.LU R30, [R1+0x2dc] ;  /* 0x0002dc00011e7983 */ /* 0x001ee80000300800 */
        /* <DEDUP_REMOVED lines=27> */
[----:B------:R-:W4:Y:S04]  /*3e890*/  LDL.LU R54, [R1+0x1b8] ;  /* 0x0001b80001367983 */ /* 0x000f280000300800 */
[----:B--2---:R0:W-:Y:S04]  /*3e8a0*/  STS.U16 [R31+UR5+0x2bc0], R0 ;  /* 0x002bc0001f007988 */ /* 0x0041e80008000405 */
[----:B0-----:R-:W2:Y:S04]  /*3e8b0*/  LDL.LU R0, [R1+0x1b4] ;  /* 0x0001b40001007983 */ /* 0x001ea80000300800 */
[----:B------:R-:W2:Y:S04]  /*3e8c0*/  LDL.LU R56, [R1+0x1b0] ;  /* 0x0001b00001387983 */ /* 0x000ea80000300800 */
[----:B------:R-:W2:Y:S04]  /*3e8d0*/  LDL.LU R58, [R1+0x18c] ;  /* 0x00018c00013a7983 */ /* 0x000ea80000300800 */
[----:B------:R-:W2:Y:S04]  /*3e8e0*/  LDL.LU R60, [R1+0x188] ;  /* 0x00018800013c7983 */ /* 0x000ea80000300800 */
[----:B---3--:R0:W-:Y:S04]  /*3e8f0*/  STS.U16 [R31+UR5+0x2f40], R30 ;  /* 0x002f401e1f007988 */ /* 0x0081e80008000405 */
        /* <DEDUP_REMOVED lines=23> */
[----:B------:R-:W-:Y:S04]  /*3ea70*/  STS.U16 [R31+UR5+0x43c0], R34 ;  /* 0x0043c0221f007988 */ /* 0x000fe80008000405 */
[----:B------:R-:W-:Y:S04]  /*3ea80*/  STS.U16 [R31+UR5+0x4740], R36 ;  /* 0x004740241f007988 */ /* 0x000fe80008000405 */
[----:B------:R-:W-:Y:S04]  /*3ea90*/  STS.U16 [R31+UR5+0x4700], R54 ;  /* 0x004700361f007988 */ /* 0x000fe80008000405 */
[----:B--2---:R0:W-:Y:S04]  /*3eaa0*/  STS.U16 [R31+UR5+0x47c0], R0 ;  /* 0x0047c0001f007988 */ /* 0x0041e80008000405 */
[----:B0-----:R-:W2:Y:S04]  /*3eab0*/  LDL.LU R0, [R1+0x180] ;  /* 0x0001800001007983 */ /* 0x001ea80000300800 */
        /* <DEDUP_REMOVED lines=25> */
[----:B------:R0:W-:Y:S04]  /*3ec50*/  STS.U16 [R31+UR5+0x4b00], R58 ;  /* 0x004b003a1f007988 */ /* 0x0001e80008000405 */
[----:B------:R-:W4:Y:S04]  /*3ec60*/  LDL.LU R54, [R1+0x3c] ;  /* 0x00003c0001367983 */ /* 0x000f280000300800 */
[----:B------:R1:W-:Y:S04]  /*3ec70*/  STS.U16 [R31+UR5+0x4b40], R60 ;  /* 0x004b403c1f007988 */ /* 0x0003e80008000405 */
[----:B0-----:R-:W4:Y:S04]  /*3ec80*/  LDL.LU R58, [R1+0x38] ;  /* 0x00003800013a7983 */ /* 0x001f280000300800 */
[----:B------:R-:W4:Y:S04]  /*3ec90*/  LDL.LU R56, [R1+0x34] ;  /* 0x0000340001387983 */ /* 0x000f280000300800 */
[----:B-1----:R-:W4:Y:S04]  /*3eca0*/  LDL.LU R60, [R1+0x30] ;  /* 0x00003000013c7983 */ /* 0x002f280000300800 */
[----:B---3--:R0:W-:Y:S04]  /*3ecb0*/  STS.U16 [R31+UR5+0x4b80], R30 ;  /* 0x004b801e1f007988 */ /* 0x0081e80008000405 */
[----:B0-----:R-:W3:Y:S04]  /*3ecc0*/  LDL.LU R30, [R1+0xc] ;  /* 0x00000c00011e7983 */ /* 0x001ee80000300800 */
[----:B--2---:R0:W-:Y:S04]  /*3ecd0*/  STS.U16 [R31+UR5+0x4bc0], R0 ;  /* 0x004bc0001f007988 */ /* 0x0041e80008000405 */
[----:B0-----:R-:W2:Y:S04]  /*3ece0*/  LDL.LU R0, [R1+0x8] ;  /* 0x0000080001007983 */ /* 0x001ea80000300800 */
        /* <DEDUP_REMOVED lines=28> */
[----:B0-----:R-:W4:Y:S04]  /*3eeb0*/  LDL.LU R58, [R1+0x8f4] ;  /* 0x0008f400013a7983 */ /* 0x001f280000300800 */
[----:B---3--:R-:W-:Y:S04]  /*3eec0*/  STS.U16 [R31+UR5+0x6b00], R30 ;  /* 0x006b001e1f007988 */ /* 0x008fe80008000405 */
[----:B--2---:R-:W-:Y:S04]  /*3eed0*/  STS.U16 [R31+UR5+0x6b40], R0 ;  /* 0x006b40001f007988 */ /* 0x004fe80008000405 */
[----:B------:R0:W-:Y:S04]  /*3eee0*/  STS.U16 [R31+UR5+0x6b80], R2 ;  /* 0x006b80021f007988 */ /* 0x0001e80008000405 */
[----:B------:R1:W-:Y:S04]  /*3eef0*/  STS.U16 [R31+UR5+0x6bc0], R3 ;  /* 0x006bc0031f007988 */ /* 0x0003e80008000405 */
[----:B0-----:R-:W2:Y:S04]  /*3ef00*/  LDL.LU R2, [R1+0x38a8] ;  /* 0x0038a80001027983 */ /* 0x001ea80000300800 */
[----:B-1----:R-:W3:Y:S04]  /*3ef10*/  LDL.LU R3, [R1+0x38a4] ;  /* 0x0038a40001037983 */ /* 0x002ee80000300800 */
        /* <DEDUP_REMOVED lines=15> */
[----:B------:R-:W-:Y:S01]  /*3f010*/  STS.U16 [R31+UR5+0x7bc0], R61 ;  /* 0x007bc03d1f007988 */ /* 0x000fe20008000405 */
[----:B------:R-:W0:Y:S03]  /*3f020*/  S2R R60, SR_TID.X ;  /* 0x00000000003c7919 */ /* 0x000e260000002100 */
[----:B---3--:R1:W-:Y:S04]  /*3f030*/  STS.U16 [R31+UR5+0x7f40], R3 ;  /* 0x007f40031f007988 */ /* 0x0083e80008000405 */
[----:B-1----:R-:W3:Y:S04]  /*3f040*/  LDL.LU R3, [R1+0x38a0] ;  /* 0x0038a00001037983 */ /* 0x002ee80000300800 */
[----:B--2---:R1:W-:Y:S04]  /*3f050*/  STS.U16 [R31+UR5+0x7f00], R2 ;  /* 0x007f00021f007988 */ /* 0x0043e80008000405 */
[----:B----4-:R-:W-:Y:S01]  /*3f060*/  STS.U16 [R31+UR5+0x7fc0], R58 ;  /* 0x007fc03a1f007988 */ /* 0x010fe20008000405 */
[C---:B0-----:R-:W-:Y:S01]  /*3f070*/  LOP3.LUT R0, R60.reuse, 0x7, RZ, 0xc0, !PT ;  /* 0x000000073c007812 */ /* 0x041fe200078ec0ff */
[----:B------:R-:W-:-:S04]  /*3f080*/  IMAD.SHL.U32 R30, R60, 0x2, RZ ;  /* 0x000000023c1e7824 */ /* 0x000fc800078e00ff */
[----:B------:R-:W-:Y:S01]  /*3f090*/  IMAD R0, R0, 0x110, RZ ;  /* 0x0000011000007824 */ /* 0x000fe200078e02ff */
[----:B-1----:R-:W-:-:S04]  /*3f0a0*/  LOP3.LUT R2, R60, 0x7, RZ, 0xc0, !PT ;  /* 0x000000073c027812 */ /* 0x002fc800078ec0ff */
[----:B------:R-:W-:Y:S01]  /*3f0b0*/  LOP3.LUT R0, R0, 0x30, R30, 0x78, !PT ;  /* 0x0000003000007812 */ /* 0x000fe200078e781e */
[----:B------:R-:W-:-:S05]  /*3f0c0*/  IMAD R2, R2, 0x90, RZ ;  /* 0x0000009002027824 */ /* 0x000fca00078e02ff */
[----:B------:R-:W-:Y:S01]  /*3f0d0*/  LOP3.LUT R2, R2, 0x10, R30, 0x78, !PT ;  /* 0x0000001002027812 */ /* 0x000fe200078e781e */
[----:B---3--:R-:W-:Y:S01]  /*3f0e0*/  STS.U16 [R31+UR5+0x7f80], R3 ;  /* 0x007f80031f007988 */ /* 0x008fe20008000405 */
[----:B------:R-:W-:Y:S06]  /*3f0f0*/  BAR.SYNC.DEFER_BLOCKING 0x0 ;  /* 0x0000000000007b1d */ /* 0x000fec0000010000 */
[----:B------:R-:W0:Y:S04]  /*3f100*/  LDSM.16.M88.4 R32, [R0+UR5] ;  /* 0x000000050020783b */ /* 0x000e280008000200 */
[----:B------:R-:W1:Y:S04]  /*3f110*/  LDSM.16.M88.4 R28, [R0+UR5+0x800] ;  /* 0x00080005001c783b */ /* 0x000e680008000200 */
[----:B------:R-:W2:Y:S04]  /*3f120*/  LDSM.16.M88.4 R24, [R0+UR5+0x1000] ;  /* 0x001000050018783b */ /* 0x000ea80008000200 */
[----:B------:R-:W3:Y:S04]  /*3f130*/  LDSM.16.M88.4 R20, [R0+UR5+0x1800] ;  /* 0x001800050014783b */ /* 0x000ee80008000200 */
[----:B------:R-:W4:Y:S04]  /*3f140*/  LDSM.16.M88.4 R16, [R0+UR5+0x2000] ;  /* 0x002000050010783b */ /* 0x000f280008000200 */
[----:B------:R-:W2:Y:S04]  /*3f150*/  LDSM.16.M88.4 R12, [R0+UR5+0x2800] ;  /* 0x00280005000c783b */ /* 0x000ea80008000200 */
[----:B------:R-:W2:Y:S04]  /*3f160*/  LDSM.16.M88.4 R40, [R0+UR5+0x3000] ;  /* 0x003000050028783b */ /* 0x000ea80008000200 */
[----:B------:R-:W3:Y:S04]  /*3f170*/  LDSM.16.M88.4 R8, [R0+UR5+0x3800] ;  /* 0x003800050008783b */ /* 0x000ee80008000200 */
[----:B------:R-:W3:Y:S04]  /*3f180*/  LDSM.16.M88.4 R4, [R0+UR5+0x4800] ;  /* 0x004800050004783b */ /* 0x000ee80008000200 */
[----:B------:R-:W-:Y:S04]  /*3f190*/  LDSM.16.M88.4 R48, [R0+UR5+0x4000] ;  /* 0x004000050030783b */ /* 0x000fe80008000200 */
[----:B------:R-:W-:Y:S04]  /*3f1a0*/  LDSM.16.M88.4 R56, [R0+UR5+0x6800] ;  /* 0x006800050038783b */ /* 0x000fe80008000200 */
[----:B------:R-:W-:Y:S04]  /*3f1b0*/  LDSM.16.M88.4 R52, [R0+UR5+0x7000] ;  /* 0x007000050034783b */ /* 0x000fe80008000200 */
[----:B0-----:R-:W-:Y:S04]  /*3f1c0*/  STL [R1+0x3684], R34 ;  /* 0x0036842201007387 */ /* 0x001fe80000100800 */
[----:B------:R-:W-:Y:S04]  /*3f1d0*/  STL [R1+0x3680], R35 ;  /* 0x0036802301007387 */ /* 0x000fe80000100800 */
[----:B-1----:R-:W-:Y:S04]  /*3f1e0*/  STL [R1+0x366c], R30 ;  /* 0x00366c1e01007387 */ /* 0x002fe80000100800 */
[----:B------:R-:W-:Y:S04]  /*3f1f0*/  STL [R1+0x3668], R31 ;  /* 0x0036681f01007387 */ /* 0x000fe80000100800 */
[----:B--2---:R-:W-:Y:S04]  /*3f200*/  STL [R1+0x3670], R26 ;  /* 0x0036701a01007387 */ /* 0x004fe80000100800 */
        /* <DEDUP_REMOVED lines=9> */
[----:B------:R-:W-:Y:S04]  /*3f2a0*/  STL.64 [R1+0x50], R8 ;  /* 0x0000500801007387 */ /* 0x000fe80000100a00 */
[----:B------:R-:W-:Y:S04]  /*3f2b0*/  STL.64 [R1+0x58], R10 ;  /* 0x0000580a01007387 */ /* 0x000fe80000100a00 */
[----:B------:R-:W0:Y:S04]  /*3f2c0*/  LDSM.16.M88.4 R8, [R0+UR5+0x5000] ;  /* 0x005000050008783b */ /* 0x000e280008000200 */
[----:B------:R-:W-:Y:S04]  /*3f2d0*/  STL.64 [R1+0x30], R4 ;  /* 0x0000300401007387 */ /* 0x000fe80000100a00 */
[----:B------:R-:W-:Y:S04]  /*3f2e0*/  STL.64 [R1+0x38], R6 ;  /* 0x0000380601007387 */ /* 0x000fe80000100a00 */
[----:B------:R-:W1:Y:S04]  /*3f2f0*/  LDSM.16.M88.4 R4, [R0+UR5+0x5800] ;  /* 0x005800050004783b */ /* 0x000e680008000200 */
[----:B0-----:R-:W-:Y:S04]  /*3f300*/  STL.64 [R1+0x20], R8 ;  /* 0x0000200801007387 */ /* 0x001fe80000100a00 */
[----:B------:R-:W-:Y:S04]  /*3f310*/  STL.64 [R1+0x28], R10 ;  /* 0x0000280a01007387 */ /* 0x000fe80000100a00 */
[----:B-1----:R-:W-:Y:S01]  /*3f320*/  STL.64 [R1+0x10], R4 ;  /* 0x0000100401007387 */ /* 0x002fe20000100a00 */
[----:B------:R-:W-:-:S03]  /*3f330*/  IMAD.MOV.U32 R19, RZ, RZ, R4 ;  /* 0x000000ffff137224 */ /* 0x000fc600078e0004 */
[----:B------:R-:W-:Y:S01]  /*3f340*/  STL.64 [R1+0x18], R6 ;  /* 0x0000180601007387 */ /* 0x000fe20000100a00 */
[----:B------:R-:W-:-:S03]  /*3f350*/  IMAD.MOV.U32 R18, RZ, RZ, R5 ;  /* 0x000000ffff127224 */ /* 0x000fc600078e0005 */
[----:B------:R-:W0:Y:S04]  /*3f360*/  LDSM.16.M88.4 R4, [R0+UR5+0x6000] ;  /* 0x006000050004783b */ /* 0x000e280008000200 */
[----:B------:R-:W-:Y:S04]  /*3f370*/  STL.64 [R1+0x40], R48 ;  /* 0x0000403001007387 */ /* 0x000fe80000100a00 */
[----:B------:R-:W-:Y:S04]  /*3f380*/  STL.64 [R1+0x48], R50 ;  /* 0x0000483201007387 */ /* 0x000fe80000100a00 */
[----:B------:R-:W-:Y:S04]  /*3f390*/  STL.64 [R1+0x3890], R48 ;  /* 0x0038903001007387 */ /* 0x000fe80000100a00 */
[----:B0-----:R-:W-:Y:S04]  /*3f3a0*/  STL.64 [R1], R4 ;  /* 0x0000000401007387 */ /* 0x001fe80000100a00 */
[----:B------:R-:W-:Y:S04]  /*3f3b0*/  STL.64 [R1+0x8], R6 ;  /* 0x0000080601007387 */ /* 0x000fe80000100a00 */
[----:B------:R-:W0:Y:S04]  /*3f3c0*/  LDSM.16.M88.4 R4, [R0+UR5+0x7800] ;  /* 0x007800050004783b */ /* 0x000e280008000200 */
[----:B------:R-:W-:Y:S04]  /*3f3d0*/  STL.64 [R1+0x3850], R58 ;  /* 0x0038503a01007387 */ /* 0x000fe80000100a00 */
[----:B------:R1:W-:Y:S04]  /*3f3e0*/  STL.64 [R1+0x3848], R56 ;  /* 0x0038483801007387 */ /* 0x0003e80000100a00 */
[----:B-1----:R-:W2:Y:S04]  /*3f3f0*/  LDL.LU.64 R56, [R1+0x780] ;  /* 0x0007800001387983 */ /* 0x002ea80000300a00 */
[----:B------:R-:W2:Y:S04]  /*3f400*/  LDL.LU.64 R58, [R1+0x788] ;  /* 0x00078800013a7983 */ /* 0x000ea80000300a00 */
[----:B------:R-:W-:Y:S04]  /*3f410*/  STL.64 [R1+0x3840], R54 ;  /* 0x0038403601007387 */ /* 0x000fe80000100a00 */
[----:B------:R1:W-:Y:S04]  /*3f420*/  STL.64 [R1+0x3838], R52 ;  /* 0x0038383401007387 */ /* 0x0003e80000100a00 */
[----:B-1----:R-:W3:Y:S04]  /*3f430*/  LDL.LU.64 R52, [R1+0x7c0] ;  /* 0x0007c00001347983 */ /* 0x002ee80000300a00 */
[----:B------:R-:W3:Y:S04]  /*3f440*/  LDL.LU.64 R54, [R1+0x7c8] ;  /* 0x0007c80001367983 */ /* 0x000ee80000300a00 */
[----:B------:R-:W4:Y:S04]  /*3f450*/  LDL.LU.64 R48, [R1+0x740] ;  /* 0x0007400001307983 */ /* 0x000f280000300a00 */
[----:B------:R-:W4:Y:S04]  /*3f460*/  LDL.LU.64 R50, [R1+0x748] ;  /* 0x0007480001327983 */ /* 0x000f280000300a00 */
[----:B0-----:R-:W-:Y:S04]  /*3f470*/  STL [R1+0x362c], R6 ;  /* 0x00362c0601007387 */ /* 0x001fe80000100800 */
[----:B------:R-:W-:Y:S04]  /*3f480*/  STL [R1+0x3628], R7 ;  /* 0x0036280701007387 */ /* 0x000fe80000100800 */
[----:B------:R0:W-:Y:S04]  /*3f490*/  STL.64 [R1+0x3858], R4 ;  /* 0x0038580401007387 */ /* 0x0001e80000100a00 */
[----:B0-----:R-:W2:Y:S04]  /*3f4a0*/  LDL.LU.64 R4, [R1+0x7f0] ;  /* 0x0007f00001047983 */ /* 0x001ea80000300a00 */
[----:B------:R-:W2:Y:S01]  /*3f4b0*/  LDL.LU.64 R6, [R1+0x7f8] ;  /* 0x0007f80001067983 */ /* 0x000ea20000300a00 */
[----:B------:R-:W0:Y:S01]  /*3f4c0*/  S2R R36, SR_TID.X ;  /* 0x0000000000247919 */ /* 0x000e220000002100 */
[----:B------:R-:W-:-:S05]  /*3f4d0*/  IMAD.SHL.U32 R60, R60, 0x40, RZ ;  /* 0x000000403c3c7824 */ /* 0x000fca00078e00ff */
[----:B------:R-:W-:-:S05]  /*3f4e0*/  LOP3.LUT R2, R2, 0x400, R60, 0xf8, !PT ;  /* 0x0000040002027812 */ /* 0x000fca00078ef83c */
[----:B------:R-:W-:Y:S01]  /*3f4f0*/  LDSM.16.MT88.4 R44, [R2+UR5+0x8000] ;  /* 0x00800005022c783b */ /* 0x000fe20008004200 */
[C---:B0-----:R-:W-:Y:S01]  /*3f500*/  LOP3.LUT R37, R36.reuse, 0x7, RZ, 0xc0, !PT ;  /* 0x0000000724257812 */ /* 0x041fe200078ec0ff */
[----:B------:R-:W-:-:S04]  /*3f510*/  IMAD.SHL.U32 R39, R36, 0x2, RZ ;  /* 0x0000000224277824 */ /* 0x000fc800078e00ff */
[----:B------:R-:W-:Y:S02]  /*3f520*/  IMAD R37, R37, 0x90, RZ ;  /* 0x0000009025257824 */ /* 0x000fe400078e02ff */
[----:B------:R-:W-:-:S03]  /*3f530*/  IMAD.SHL.U32 R61, R36, 0x40, RZ ;  /* 0x00000040243d7824 */ /* 0x000fc600078e00ff */
[----:B------:R-:W-:-:S04]  /*3f540*/  LOP3.LUT R60, R37, 0x10, R39, 0x78, !PT ;  /* 0x00000010253c7812 */ /* 0x000fc800078e7827 */
[----:B------:R-:W-:-:S04]  /*3f550*/  LOP3.LUT R60, R60, 0x400, R61, 0xf8, !PT ;  /* 0x000004003c3c7812 */ /* 0x000fc800078ef83d */
[----:B------:R-:W-:-:S05]  /*3f560*/  LOP3.LUT R60, R60, 0x20, RZ, 0x3c, !PT ;  /* 0x000000203c3c7812 */ /* 0x000fca00078e3cff */
[----:B------:R-:W0:Y:S04]  /*3f570*/  LDSM.16.MT88.4 R8, [R60+UR5+0x8000] ;  /* 0x008000053c08783b */ /* 0x000e280008004200 */
[----:B0-----:R-:W-:Y:S04]  /*3f580*/  STL.64 [R1+0x3868], R10 ;  /* 0x0038680a01007387 */ /* 0x001fe80000100a00 */
[----:B------:R2:W-:Y:S04]  /*3f590*/  STL.64 [R1+0x3860], R8 ;  /* 0x0038600801007387 */ /* 0x0005e80000100a00 */
[----:B------:R-:W-:Y:S01]  /*3f5a0*/  STL [R1+0x3718], R60 ;  /* 0x0037183c01007387 */ /* 0x000fe20000100800 */
[C---:B--2---:R-:W-:Y:S08]  /*3f5b0*/  HMMA.16816.F32.BF16 R8, R44.reuse, R32, R4 ;  /* 0x000000202c08723c */ /* 0x044ff00000041804 */
[----:B---3--:R-:W-:Y:S11]  /*3f5c0*/  HMMA.16816.F32.BF16 R4, R44, R28, R52 ;  /* 0x0000001c2c04723c */ /* 0x008ff60000041834 */
[----:B------:R-:W-:Y:S04]  /*3f5d0*/  STL.64 [R1+0x230], R8 ;  /* 0x0002300801007387 */ /* 0x000fe80000100a00 */
[----:B------:R-:W-:Y:S04]  /*3f5e0*/  STL.64 [R1+0x238], R10 ;  /* 0x0002380a01007387 */ /* 0x000fe80000100a00 */
[----:B------:R-:W-:Y:S01]  /*3f5f0*/  STL [R1+0x224], R5 ;  /* 0x0002240501007387 */ /* 0x000fe20000100800 */
[----:B------:R-:W-:-:S03]  /*3f600*/  IMAD.MOV.U32 R35, RZ, RZ, R4 ;  /* 0x000000ffff237224 */ /* 0x000fc600078e0004 */
[----:B------:R0:W-:Y:S01]  /*3f610*/  STL [R1+0x228], R6 ;  /* 0x0002280601007387 */ /* 0x0001e20000100800 */
[----:B------:R-:W-:Y:S02]  /*3f620*/  MOV R14, R7 ;  /* 0x00000007000e7202 */ /* 0x000fe40000000f00 */
[----:B0-----:R-:W-:Y:S03]  /*3f630*/  HMMA.16816.F32.BF16 R4, R44, R24, R56 ;  /* 0x000000182c04723c */ /* 0x001fe60000041838 */
[----:B------:R-:W-:-:S15]  /*3f640*/  STL [R1+0x371c], R14 ;  /* 0x00371c0e01007387 */ /* 0x000fde0000100800 */
[----:B------:R-:W-:Y:S01]  /*3f650*/  NOP ;  /* 0x0000000000007918 */ /* 0x000fe20000000000 */
[----:B------:R-:W-:Y:S04]  /*3f660*/  STL.64 [R1+0x210], R4 ;  /* 0x0002100401007387 */ /* 0x000fe80000100a00 */
[----:B------:R4:W-:Y:S01]  /*3f670*/  STL [R1+0x218], R6 ;  /* 0x0002180601007387 */ /* 0x0009e20000100800 */
[----:B------:R-:W-:Y:S02]  /*3f680*/  IMAD.MOV.U32 R34, RZ, RZ, R7 ;  /* 0x000000ffff227224 */ /* 0x000fe400078e0007 */
[----:B----4-:R-:W-:Y:S03]  /*3f690*/  HMMA.16816.F32.BF16 R4, R44, R20, R48 ;  /* 0x000000142c04723c */ /* 0x010fe60000041830 */
[----:B------:R-:W-:Y:S04]  /*3f6a0*/  STL.64 [R1+0x3878], R34 ;  /* 0x0038782201007387 */ /* 0x000fe80000100a00 */
[----:B------:R0:W-:Y:S04]  /*3f6b0*/  STL.64 [R1+0x3870], R32 ;  /* 0x0038702001007387 */ /* 0x0001e80000100a00 */
[----:B------:R-:W2:Y:S04]  /*3f6c0*/  LDL.LU.64 R8, [R1+0x710] ;  /* 0x0007100001087983 */ /* 0x000ea80000300a00 */
[----:B------:R-:W2:Y:S04]  /*3f6d0*/  LDL.LU.64 R10, [R1+0x718] ;  /* 0x00071800010a7983 */ /* 0x000ea80000300a00 */
[----:B0-----:R-:W3:Y:S04]  /*3f6e0*/  LDL.LU.64 R32, [R1+0x6d0] ;  /* 0x0006d00001207983 */ /* 0x001ee80000300a00 */
[----:B------:R-:W3:Y:S04]  /*3f6f0*/  LDL.LU.64 R34, [R1+0x6d8] ;  /* 0x0006d80001227983 */ /* 0x000ee80000300a00 */
[----:B------:R-:W4:Y:S01]  /*3f700*/  LDL.64 R48, [R1+0x50] ;  /* 0x0000500001307983 */ /* 0x000f220000100a00 */
[----:B------:R-:W-:-:S02]  /*3f710*/  IMAD.MOV.U32 R15, RZ, RZ, R4 ;  /* 0x000000ffff0f7224 */ /* 0x000fc400078e0004 */
[----:B------:R-:W-:Y:S02]  /*3f720*/  IMAD.MOV.U32 R4, RZ, RZ, R19 ;  /* 0x000000ffff047224 */ /* 0x000fe400078e0013 */
[----:B------:R-:W-:Y:S02]  /*3f730*/  IMAD.MOV.U32 R3, RZ, RZ, R5 ;  /* 0x000000ffff037224 */ /* 0x000fe400078e0005 */
[----:B------:R-:W-:-:S05]  /*3f740*/  IMAD.MOV.U32 R5, RZ, RZ, R18 ;  /* 0x000000ffff057224 */ /* 0x000fca00078e0012 */
[----:B------:R-:W-:Y:S04]  /*3f750*/  STL.64 [R1+0x3880], R4 ;  /* 0x0038800401007387 */ /* 0x000fe80000100a00 */
[----:B------:R-:W2:Y:S01]  /*3f760*/  LDL.64 R52, [R1+0x30] ;  /* 0x0000300001347983 */ /* 0x000ea20000100a00 */
[----:B------:R-:W-:Y:S02]  /*3f770*/  IMAD.MOV.U32 R0, RZ, RZ, R7 ;  /* 0x000000ffff007224 */ /* 0x000fe400078e0007 */
[----:B------:R-:W-:Y:S01]  /*3f780*/  IMAD.MOV.U32 R2, RZ, RZ, R6 ;  /* 0x000000ffff027224 */ /* 0x000fe200078e0006 */
[----:B--2---:R-:W-:Y:S04]  /*3f790*/  STL.64 [R1+0x3888], R52 ;  /* 0x0038883401007387 */ /* 0x004fe80000100a00 */
[----:B------:R-:W2:Y:S01]  /*3f7a0*/  LDL.64 R56, [R1] ;  /* 0x0000000001387983 */ /* 0x000ea20000100a00 */
[----:B------:R-:W-:-:S15]  /*3f7b0*/  HMMA.16816.F32.BF16 R8, R44, R16, R8 ;  /* 0x000000102c08723c */ /* 0x000fde0000041808 */
[----:B------:R-:W-:-:S04]  /*3f7c0*/  NOP ;  /* 0x0000000000007918 */ /* 0x000fc80000000000 */
[----:B------:R-:W-:Y:S02]  /*3f7d0*/  IMAD.MOV.U32 R19, RZ, RZ, R9 ;  /* 0x000000ffff137224 */ /* 0x000fe400078e0009 */
[----:B------:R-:W-:Y:S02]  /*3f7e0*/  IMAD.MOV.U32 R27, RZ, RZ, R8 ;  /* 0x000000ffff1b7224 */ /* 0x000fe400078e0008 */
[----:B------:R-:W-:Y:S02]  /*3f7f0*/  IMAD.MOV.U32 R22, RZ, RZ, R10 ;  /* 0x000000ffff167224 */ /* 0x000fe400078e000a */
[----:B------:R-:W-:Y:S01]  /*3f800*/  IMAD.MOV.U32 R23, RZ, RZ, R11 ;  /* 0x000000ffff177224 */ /* 0x000fe200078e000b */
[----:B------:R-:W-:Y:S01]  /*3f810*/  SHF.L.U32 R36, R36, 0x6, RZ ;  /* 0x0000000624247819 */ /* 0x000fe200000006ff */
[----:B--2---:R0:W-:Y:S04]  /*3f820*/  STL.64 [R1+0x3898], R56 ;  /* 0x0038983801007387 */ /* 0x0041e80000100a00 */
[----:B------:R1:W-:Y:S04]  /*3f830*/  STL [R1+0x372c], R0 ;  /* 0x00372c0001007387 */ /* 0x0003e80000100800 */
[----:B------:R-:W-:Y:S04]  /*3f840*/  STL [R1+0x3728], R2 ;  /* 0x0037280201007387 */ /* 0x000fe80000100800 */
[----:B------:R-:W-:Y:S04]  /*3f850*/  STL [R1+0x3724], R3 ;  /* 0x0037240301007387 */ /* 0x000fe80000100800 */
[----:B------:R-:W-:Y:S04]  /*3f860*/  STL [R1+0x3720], R15 ;  /* 0x0037200f01007387 */ /* 0x000fe80000100800 */
[----:B------:R-:W2:Y:S04]  /*3f870*/  LDL.LU.64 R8, [R1+0x6b0] ;  /* 0x0006b00001087983 */ /* 0x000ea80000300a00 */
[----:B------:R-:W2:Y:S04]  /*3f880*/  LDL.LU.64 R10, [R1+0x6b8] ;  /* 0x0006b800010a7983 */ /* 0x000ea80000300a00 */
[----:B------:R-:W-:Y:S04]  /*3f890*/  STL [R1+0x3734], R19 ;  /* 0x0037341301007387 */ /* 0x000fe80000100800 */
[----:B------:R-:W-:Y:S04]  /*3f8a0*/  STL [R1+0x3730], R27 ;  /* 0x0037301b01007387 */ /* 0x000fe80000100800 */
[----:B0-----:R-:W2:Y:S04]  /*3f8b0*/  LDL.LU.64 R56, [R1+0x660] ;  /* 0x0006600001387983 */ /* 0x001ea80000300a00 */
[----:B------:R-:W2:Y:S01]  /*3f8c0*/  LDL.LU.64 R58, [R1+0x668] ;  /* 0x00066800013a7983 */ /* 0x000ea20000300a00 */
[----:B-1----:R-:W-:Y:S01]  /*3f8d0*/  LOP3.LUT R0, R37, 0x10, R39, 0x78, !PT ;  /* 0x0000001025007812 */ /* 0x002fe200078e7827 */
[----:B---3--:R-:W-:Y:S02]  /*3f8e0*/  HMMA.16816.F32.BF16 R4, R44, R12, R32 ;  /* 0x0000000c2c04723c */ /* 0x008fe40000041820 */
[----:B------:R-:W3:Y:S04]  /*3f8f0*/  LDL.LU.64 R52, [R1+0x620] ;  /* 0x0006200001347983 */ /* 0x000ee80000300a00 */
[----:B------:R-:W3:Y:S01]  /*3f900*/  LDL.LU.64 R54, [R1+0x628] ;  /* 0x0006280001367983 */ /* 0x000ee20000300a00 */
[----:B------:R-:W-:-:S04]  /*3f910*/  LOP3.LUT R0, R0, 0x400, R36, 0xf8, !PT ;  /* 0x0000040000007812 */ /* 0x000fc800078ef824 */
[----:B------:R-:W-:-:S05]  /*3f920*/  LOP3.LUT R0, R0, 0x40, RZ, 0x3c, !PT ;  /* 0x0000004000007812 */ /* 0x000fca00078e3cff */
[----:B------:R-:W0:Y:S03]  /*3f930*/  LDSM.16.MT88.4 R36, [R0+UR5+0x8000] ;  /* 0x008000050024783b */ /* 0x000e260008004200 */
[----:B------:R-:W-:Y:S02]  /*3f940*/  IMAD.MOV.U32 R18, RZ, RZ, R4 ;  /* 0x000000ffff127224 */ /* 0x000fe400078e0004 */
[----:B------:R-:W-:Y:S02]  /*3f950*/  IMAD.MOV.U32 R26, RZ, RZ, R5 ;  /* 0x000000ffff1a7224 */ /* 0x000fe400078e0005 */
[----:B------:R-:W-:Y:S02]  /*3f960*/  IMAD.MOV.U32 R30, RZ, RZ, R6 ;  /* 0x000000ffff1e7224 */ /* 0x000fe400078e0006 */
[----:B------:R-:W-:Y:S01]  /*3f970*/  IMAD.MOV.U32 R31, RZ, RZ, R7 ;  /* 0x000000ffff1f7224 */ /* 0x000fe200078e0007 */
[----:B------:R-:W3:Y:S04]  /*3f980*/  LDL.LU.64 R4, [R1+0x5c0] ;  /* 0x0005c00001047983 */ /* 0x000ee80000300a00 */
[----:B------:R-:W3:Y:S04]  /*3f990*/  LDL.LU.64 R6, [R1+0x5c8] ;  /* 0x0005c80001067983 */ /* 0x000ee80000300a00 */
[----:B------:R-:W3:Y:S04]  /*3f9a0*/  LDL.LU.64 R32, [R1+0x580] ;  /* 0x0005800001207983 */ /* 0x000ee80000300a00 */
[----:B------:R-:W3:Y:S04]  /*3f9b0*/  LDL.LU.64 R34, [R1+0x588] ;  /* 0x0005880001227983 */ /* 0x000ee80000300a00 */
[----:B0-----:R-:W-:Y:S04]  /*3f9c0*/  STL.64 [R1+0x37a8], R38 ;  /* 0x0037a82601007387 */ /* 0x001fe80000100a00 */
[----:B------:R2:W-:Y:S01]  /*3f9d0*/  STL.64 [R1+0x37a0], R36 ;  /* 0x0037a02401007387 */ /* 0x0005e20000100a00 */
[----:B----4-:R-:W-:-:S02]  /*3f9e0*/  IMAD.MOV.U32 R14, RZ, RZ, R48 ;  /* 0x000000ffff0e7224 */ /* 0x010fc400078e0030 */
[----:B------:R-:W-:Y:S01]  /*3f9f0*/  IMAD.MOV.U32 R3, RZ, RZ, R49 ;  /* 0x000000ffff037224 */ /* 0x000fe200078e0031 */
[C---:B--2---:R-:W-:Y:S08]  /*3fa00*/  HMMA.16816.F32.BF16 R36, R44.reuse, R40, R8 ;  /* 0x000000282c24723c */ /* 0x044ff00000041808 */
[C---:B------:R-:W-:Y:S01]  /*3fa10*/  HMMA.16816.F32.BF16 R56, R44.reuse, R48, R56 ;  /* 0x000000302c38723c */ /* 0x040fe20000041838 */
[----:B------:R-:W2:Y:S04]  /*3fa20*/  LDL.LU.64 R8, [R1+0x540] ;  /* 0x0005400001087983 */ /* 0x000ea80000300a00 */
[----:B------:R-:W2:Y:S06]  /*3fa30*/  LDL.LU.64 R10, [R1+0x548] ;  /* 0x00054800010a7983 */ /* 0x000eac0000300a00 */
[----:B------:R0:W-:Y:S04]  /*3fa40*/  STL.64 [R1+0x1d0], R36 ;  /* 0x0001d02401007387 */ /* 0x0001e80000100a00 */
[----:B------:R1:W-:Y:S04]  /*3fa50*/  STL.64 [R1+0x1d8], R38 ;  /* 0x0001d82601007387 */ /* 0x0003e80000100a00 */
[----:B0-----:R-:W4:Y:S04]  /*3fa60*/  LDL.LU.64 R36, [R1+0x510] ;  /* 0x0005100001247983 */ /* 0x001f280000300a00 */
[----:B-1----:R-:W4:Y:S04]  /*3fa70*/  LDL.LU.64 R38, [R1+0x518] ;  /* 0x0005180001267983 */ /* 0x002f280000300a00 */
[----:B------:R0:W-:Y:S04]  /*3fa80*/  STL.64 [R1+0x3a0], R56 ;  /* 0x0003a03801007387 */ /* 0x0001e80000100a00 */
[----:B------:R-:W-:Y:S04]  /*3fa90*/  STL.64 [R1+0x3a8], R58 ;  /* 0x0003a83a01007387 */ /* 0x000fe80000100a00 */
[----:B0-----:R-:W4:Y:S04]  /*3faa0*/  LDL.LU.64 R56, [R1+0x3898] ;  /* 0x0038980001387983 */ /* 0x001f280000300a00 */
[----:B------:R-:W3:Y:S02]  /*3fab0*/  LDL.LU.64 R48, [R1+0x3890] ;  /* 0x0038900001307983 */ /* 0x000ee40000300a00 */
[----:B---3--:R-:W-:-:S15]  /*3fac0*/  HMMA.16816.F32.BF16 R52, R44, R48, R52 ;  /* 0x000000302c34723c */ /* 0x008fde0000041834 */
[----:B------:R-:W-:-:S04]  /*3fad0*/  NOP ;  /* 0x0000000000007918 */ /* 0x000fc80000000000 */
[----:B------:R0:W-:Y:S04]  /*3fae0*/  STL.64 [R1+0x390], R52 ;  /* 0x0003903401007387 */ /* 0x0001e80000100a00 */
[----:B------:R-:W-:Y:S04]  /*3faf0*/  STL.64 [R1+0x398], R54 ;  /* 0x0003983601007387 */ /* 0x000fe80000100a00 */
[----:B0-----:R-:W3:Y:S04]  /*3fb00*/  LDL.LU.64 R52, [R1+0x3888] ;  /* 0x0038880001347983 */ /* 0x001ee80000300a00 */
[----:B------:R0:W-:Y:S04]  /*3fb10*/  STL.64 [R1+0x3818], R48 ;  /* 0x0038183001007387 */ /* 0x0001e80000100a00 */
[----:B0-----:R-:W2:Y:S01]  /*3fb20*/  LDL.64 R48, [R1+0x20] ;  /* 0x0000200001307983 */ /* 0x001ea20000100a00 */
[----:B---3--:R-:W-:-:S15]  /*3fb30*/  HMMA.16816.F32.BF16 R4, R44, R52, R4 ;  /* 0x000000342c04723c */ /* 0x008fde0000041804 */
[----:B------:R-:W-:-:S04]  /*3fb40*/  NOP ;  /* 0x0000000000007918 */ /* 0x000fc80000000000 */
[----:B------:R0:W-:Y:S04]  /*3fb50*/  STL.64 [R1+0x380], R4 ;  /* 0x0003800401007387 */ /* 0x0001e80000100a00 */
[----:B------:R-:W-:Y:S04]  /*3fb60*/  STL.64 [R1+0x388], R6 ;  /* 0x0003880601007387 */ /* 0x000fe80000100a00 */
[----:B0-----:R-:W3:Y:S01]  /*3fb70*/  LDL.LU.64 R4, [R1+0x3880] ;  /* 0x0038800001047983 */ /* 0x001ee20000300a00 */
[----:B--2---:R-:W-:Y:S01]  /*3fb80*/  HMMA.16816.F32.BF16 R32, R44, R48, R32 ;  /* 0x000000302c20723c */ /* 0x004fe20000041820 */
[----:B------:R-:W-:-:S02]  /*3fb90*/  IMAD.MOV.U32 R2, RZ, RZ, R52 ;  /* 0x000000ffff027224 */ /* 0x000fc400078e0034 */
[----:B------:R-:W-:Y:S02]  /*3fba0*/  IMAD.MOV.U32 R0, RZ, RZ, R53 ;  /* 0x000000ffff007224 */ /* 0x000fe400078e0035 */
[----:B------:R-:W2:Y:S04]  /*3fbb0*/  LDL.LU.64 R52, [R1+0x4d0] ;  /* 0x0004d00001347983 */ /* 0x000ea80000300a00 */
[----:B------:R-:W2:Y:S01]  /*3fbc0*/  LDL.LU.64 R54, [R1+0x4d8] ;  /* 0x0004d80001367983 */ /* 0x000ea20000300a00 */
[----:B------:R-:W-:Y:S02]  /*3fbd0*/  IMAD.MOV.U32 R19, RZ, RZ, R48 ;  /* 0x000000ffff137224 */ /* 0x000fe400078e0030 */
[----:B------:R-:W-:Y:S01]  /*3fbe0*/  IMAD.MOV.U32 R15, RZ, RZ, R49 ;  /* 0x000000ffff0f7224 */ /* 0x000fe200078e0031 */
[----:B----4-:R-:W-:Y:S06]  /*3fbf0*/  HMMA.16816.F32.BF16 R36, R44, R56, R36 ;  /* 0x000000382c24723c */ /* 0x010fec0000041824 */
[----:B------:R-:W-:Y:S04]  /*3fc00*/  STL.64 [R1+0x370], R32 ;  /* 0x0003702001007387 */ /* 0x000fe80000100a00 */
[----:B------:R0:W-:Y:S01]  /*3fc10*/  STL.64 [R1+0x378], R34 ;  /* 0x0003782201007387 */ /* 0x0001e20000100a00 */
[----:B------:R-:W-:-:S02]  /*3fc20*/  IMAD.MOV.U32 R42, RZ, RZ, R56 ;  /* 0x000000ffff2a7224 */ /* 0x000fc400078e0038 */
[----:B------:R-:W-:Y:S01]  /*3fc30*/  IMAD.MOV.U32 R27, RZ, RZ, R57 ;  /* 0x000000ffff1b7224 */ /* 0x000fe200078e0039 */
[----:B0-----:R-:W4:Y:S04]  /*3fc40*/  LDL.LU.64 R34, [R1+0x3878] ;  /* 0x0038780001227983 */ /* 0x001f280000300a00 */
[----:B------:R-:W2:Y:S04]  /*3fc50*/  LDL.LU.64 R32, [R1+0x3870] ;  /* 0x0038700001207983 */ /* 0x000ea80000300a00 */
[----:B------:R-:W2:Y:S04]  /*3fc60*/  LDL.LU.64 R48, [R1+0x490] ;  /* 0x0004900001307983 */ /* 0x000ea80000300a00 */
[----:B------:R-:W2:Y:S01]  /*3fc70*/  LDL.LU.64 R50, [R1+0x498] ;  /* 0x0004980001327983 */ /* 0x000ea20000300a00 */
[----:B---3--:R-:W-:Y:S03]  /*3fc80*/  HMMA.16816.F32.BF16 R4, R44, R4, R8 ;  /* 0x000000042c04723c */ /* 0x008fe60000041808 */
[----:B------:R-:W3:Y:S04]  /*3fc90*/  LDL.LU.64 R10, [R1+0x3868] ;  /* 0x00386800010a7983 */ /* 0x000ee80000300a00 */
[----:B------:R-:W3:-:S12]  /*3fca0*/  LDL.LU.64 R8, [R1+0x3860] ;  /* 0x0038600001087983 */ /* 0x000ed80000300a00 */
[----:B------:R0:W-:Y:S04]  /*3fcb0*/  STL.64 [R1+0x360], R4 ;  /* 0x0003600401007387 */ /* 0x0001e80000100a00 */
[----:B------:R1:W-:Y:S04]  /*3fcc0*/  STL.64 [R1+0x368], R6 ;  /* 0x0003680601007387 */ /* 0x0003e80000100a00 */
[----:B0-----:R-:W2:Y:S04]  /*3fcd0*/  LDL.LU.64 R4, [R1+0x3858] ;  /* 0x0038580001047983 */ /* 0x001ea80000300a00 */
[----:B------:R-:W2:Y:S04]  /*3fce0*/  LDL.LU.64 R58, [R1+0x3850] ;  /* 0x00385000013a7983 */ /* 0x000ea80000300a00 */
[----:B------:R-:W2:Y:S01]  /*3fcf0*/  LDL.LU.64 R56, [R1+0x3848] ;  /* 0x0038480001387983 */ /* 0x000ea20000300a00 */
[----:B-1----:R-:W-:-:S02]  /*3fd00*/  IMAD.MOV.U32 R7, RZ, RZ, R39 ;  /* 0x000000ffff077224 */ /* 0x002fc400078e0027 */
[----:B------:R-:W-:Y:S01]  /*3fd10*/  IMAD.MOV.U32 R6, RZ, RZ, R38 ;  /* 0x000000ffff067224 */ /* 0x000fe200078e0026 */
[----:B------:R0:W-:Y:S04]  /*3fd20*/  STL.64 [R1+0x350], R36 ;  /* 0x0003502401007387 */ /* 0x0001e80000100a00 */
[----:B0-----:R-:W3:Y:S04]  /*3fd30*/  LDL.LU.64 R36, [R1+0x450] ;  /* 0x0004500001247983 */ /* 0x001ee80000300a00 */
[----:B------:R-:W3:Y:S04]  /*3fd40*/  LDL.LU.64 R38, [R1+0x458] ;  /* 0x0004580001267983 */ /* 0x000ee80000300a00 */
[----:B------:R-:W-:Y:S04]  /*3fd50*/  STL [R1+0x3654], R7 ;  /* 0x0036540701007387 */ /* 0x000fe80000100800 */
[----:B------:R-:W-:Y:S01]  /*3fd60*/  STL [R1+0x3650], R6 ;  /* 0x0036500601007387 */ /* 0x000fe20000100800 */
[----:B--2---:R-:W-:-:S15]  /*3fd70*/  HMMA.16816.F32.BF16 R52, R44, R56, R52 ;  /* 0x000000382c34723c */ /* 0x004fde0000041834 */
[----:B------:R-:W-:-:S04]  /*3fd80*/  NOP ;  /* 0x0000000000007918 */ /* 0x000fc80000000000 */
[----:B------:R-:W-:Y:S04]  /*3fd90*/  STL.64 [R1+0x340], R52 ;  /* 0x0003403401007387 */ /* 0x000fe80000100a00 */
[----:B------:R0:W-:Y:S04]  /*3fda0*/  STL.64 [R1+0x348], R54 ;  /* 0x0003483601007387 */ /* 0x0001e80000100a00 */
[----:B0-----:R-:W2:Y:S04]  /*3fdb0*/  LDL.LU.64 R54, [R1+0x3840] ;  /* 0x0038400001367983 */ /* 0x001ea80000300a00 */
[----:B------:R-:W2:Y:S01]  /*3fdc0*/  LDL.LU.64 R52, [R1+0x3838] ;  /* 0x0038380001347983 */ /* 0x000ea20000300a00 */
[----:B---3--:R-:W-:Y:S03]  /*3fdd0*/  HMMA.16816.F32.BF16 R36, R44, R4, R36 ;  /* 0x000000042c24723c */ /* 0x008fe60000041824 */
[----:B------:R-:W-:Y:S04]  /*3fde0*/  STL.64 [R1+0x37b8], R58 ;  /* 0x0037b83a01007387 */ /* 0x000fe80000100a00 */
[----:B------:R0:W-:Y:S02]  /*3fdf0*/  STL.64 [R1+0x37b0], R56 ;  /* 0x0037b03801007387 */ /* 0x0001e40000100a00 */
[----:B0-----:R-:W-:-:S02]  /*3fe00*/  IMAD.MOV.U32 R56, RZ, RZ, R42 ;  /* 0x000000ffff387224 */ /* 0x001fc400078e002a */
[----:B------:R-:W-:-:S05]  /*3fe10*/  IMAD.MOV.U32 R57, RZ, RZ, R27 ;  /* 0x000000ffff397224 */ /* 0x000fca00078e001b */
[----:B------:R0:W-:Y:S01]  /*3fe20*/  STL.64 [R1+0x37d0], R56 ;  /* 0x0037d03801007387 */ /* 0x0001e20000100a00 */
[----:B--2---:R-:W-:Y:S03]  /*3fe30*/  HMMA.16816.F32.BF16 R48, R44, R52, R48 ;  /* 0x000000342c30723c */ /* 0x004fe60000041830 */
[----:B------:R-:W-:Y:S04]  /*3fe40*/  STL.64 [R1+0x37c8], R54 ;  /* 0x0037c83601007387 */ /* 0x000fe80000100a00 */
[----:B------:R1:W-:-:S12]  /*3fe50*/  STL.64 [R1+0x37c0], R52 ;  /* 0x0037c03401007387 */ /* 0x0003d80000100a00 */
[----:B------:R-:W-:Y:S02]  /*3fe60*/  IMAD.MOV.U32 R7, RZ, RZ, R48 ;  /* 0x000000ffff077224 */ /* 0x000fe400078e0030 */
[----:B------:R-:W-:-:S05]  /*3fe70*/  IMAD.MOV.U32 R6, RZ, RZ, R49 ;  /* 0x000000ffff067224 */ /* 0x000fca00078e0031 */
[----:B------:R-:W-:Y:S04]  /*3fe80*/  STL.64 [R1+0x37e0], R6 ;  /* 0x0037e00601007387 */ /* 0x000fe80000100a00 */
[----:B------:R2:W-:Y:S04]  /*3fe90*/  STL.64 [R1+0x37d8], R4 ;  /* 0x0037d80401007387 */ /* 0x0005e80000100a00 */
[----:B------:R3:W-:Y:S04]  /*3fea0*/  STL.64 [R1+0x1c0], R36 ;  /* 0x0001c02401007387 */ /* 0x0007e80000100a00 */
[----:B------:R1:W-:Y:S04]  /*3feb0*/  STL.64 [R1+0x1c8], R38 ;  /* 0x0001c82601007387 */ /* 0x0003e80000100a00 */
[----:B0-----:R-:W4:Y:S04]  /*3fec0*/  LDL.LU.64 R56, [R1+0x760] ;  /* 0x0007600001387983 */ /* 0x001f280000300a00 */
[----:B------:R-:W4:Y:S04]  /*3fed0*/  LDL.LU.64 R58, [R1+0x768] ;  /* 0x00076800013a7983 */ /* 0x000f280000300a00 */
[----:B-1----:R-:W4:Y:S01]  /*3fee0*/  LDL.LU.64 R52, [R1+0x720] ;  /* 0x0007200001347983 */ /* 0x002f220000300a00 */
[----:B------:R-:W-:-:S02]  /*3fef0*/  IMAD.MOV.U32 R48, RZ, RZ, R14 ;  /* 0x000000ffff307224 */ /* 0x000fc400078e000e */
[----:B------:R-:W-:Y:S01]  /*3ff00*/  IMAD.MOV.U32 R49, RZ, RZ, R3 ;  /* 0x000000ffff317224 */ /* 0x000fe200078e0003 */
[----:B------:R-:W4:Y:S04]  /*3ff10*/  LDL.LU.64 R54, [R1+0x728] ;  /* 0x0007280001367983 */ /* 0x000f280000300a00 */
[----:B------:R-:W4:Y:S04]  /*3ff20*/  LDL.LU.64 R44, [R1+0x6e0] ;  /* 0x0006e000012c7983 */ /* 0x000f280000300a00 */
[----:B------:R-:W4:Y:S01]  /*3ff30*/  LDL.LU.64 R46, [R1+0x6e8] ;  /* 0x0006e800012e7983 */ /* 0x000f220000300a00 */
[----:B--2---:R-:W-:-:S02]  /*3ff40*/  IMAD.MOV.U32 R4, RZ, RZ, R19 ;  /* 0x000000ffff047224 */ /* 0x004fc400078e0013 */
[----:B------:R-:W-:Y:S01]  /*3ff50*/  IMAD.MOV.U32 R5, RZ, RZ, R15 ;  /* 0x000000ffff057224 */ /* 0x000fe200078e000f */
[----:B---3--:R-:W2:Y:S04]  /*3ff60*/  LDL.LU.64 R36, [R1+0x6a0] ;  /* 0x0006a00001247983 */ /* 0x008ea80000300a00 */
[----:B------:R-:W2:Y:S04]  /*3ff70*/  LDL.LU.64 R38, [R1+0x6a8] ;  /* 0x0006a80001267983 */ /* 0x000ea80000300a00 */
[----:B------:R0:W-:Y:S01]  /*3ff80*/  STL.64 [R1+0x3830], R48 ;  /* 0x0038303001007387 */ /* 0x0001e20000100a00 */
[----:B------:R-:W-:Y:S01]  /*3ff90*/  IMAD.MOV.U32 R42, RZ, RZ, R50 ;  /* 0x000000ffff2a7224 */ /* 0x000fe200078e0032 */
[----:B------:R-:W-:-:S02]  /*3ffa0*/  MOV R43, R51 ;  /* 0x00000033002b7202 */ /* 0x000fc40000000f00 */
[----:B0-----:R-:W3:Y:S04]  /*3ffb0*/  LDL.LU.64 R48, [R1+0x790] ;  /* 0x0007900001307983 */ /* 0x001ee80000300a00 */
[----:B------:R-:W3:Y:S04]  /*3ffc0*/  LDL.LU.64 R50, [R1+0x798] ;  /* 0x0007980001327983 */ /* 0x000ee80000300a00 */
[----:B------:R0:W-:Y:S02]  /*3ffd0*/  STL.64 [R1+0x37f8], R4 ;  /* 0x0037f80401007387 */ /* 0x0001e40000100a00 */
[----:B0-----:R-:W-:-:S02]  /*3ffe0*/  IMAD.MOV.U32 R4, RZ, RZ, R2 ;  /* 0x000000ffff047224 */ /* 0x001fc400078e0002 */
[----:B------:R-:W-:-:S05]  /*3fff0*/  IMAD.MOV.U32 R5, RZ, RZ, R0 ;  /* 0x000000ffff057224 */ /* 0x000fca00078e0000 */
[----:B------:R0:W-:Y:S04]  /*40000*/  STL.64 [R1+0x3810], R4 ;  /* 0x0038100401007387 */ /* 0x0001e80000100a00 */
[----:B0-----:R-:W2:Y:S04]  /*40010*/  LDL.LU.64 R4, [R1+0x7d0] ;  /* 0x0007d00001047983 */ /* 0x001ea80000300a00 */
[----:B------:R-:W2:Y:S04]  /*40020*/  LDL.LU.64 R6, [R1+0x7d8] ;  /* 0x0007d80001067983 */ /* 0x000ea80000300a00 */
[----:B----4-:R-:W-:Y:S04]  /*40030*/  STL.64 [R1+0x37f0], R34 ;  /* 0x0037f02201007387 */ /* 0x010fe80000100a00 */
[----:B------:R-:W-:Y:S01]  /*40040*/  STL.64 [R1+0x37e8], R32 ;  /* 0x0037e82001007387 */ /* 0x000fe20000100a00 */
[----:B------:R-:W0:Y:S01]  /*40050*/  S2R R14, SR_TID.X ;  /* 0x00000000000e7919 */ /* 0x000e220000002100 */
[----:B--2---:R-:W-:-:S15]  /*40060*/  HMMA.16816.F32.BF16 R4, R8, R32, R4 ;  /* 0x000000200804723c */ /* 0x004fde0000041804 */
[----:B------:R-:W-:-:S04]  /*40070*/  NOP ;  /* 0x0000000000007918 */ /* 0x000fc80000000000 */
[----:B------:R-:W-:Y:S04]  /*40080*/  STL.64 [R1+0x320], R4 ;  /* 0x0003200401007387 */ /* 0x000fe80000100a00 */
[----:B------:R3:W-:Y:S02]  /*40090*/  STL.64 [R1+0x328], R6 ;  /* 0x0003280601007387 */ /* 0x0007e40000100a00 */
[C---:B---3--:R-:W-:Y:S02]  /*400a0*/  HMMA.16816.F32.BF16 R4, R8.reuse, R28, R48 ;  /* 0x0000001c0804723c */ /* 0x048fe40000041830 */
[----:B------:R-:W-:Y:S04]  /*400b0*/  STL.64 [R1+0x3808], R30 ;  /* 0x0038081e01007387 */ /* 0x000fe80000100a00 */
[----:B------:R1:W-:Y:S02]  /*400c0*/  STL.64 [R1+0x3800], R28 ;  /* 0x0038001c01007387 */ /* 0x0003e40000100a00 */
[C---:B-1----:R-:W-:Y:S11]  /*400d0*/  HMMA.16816.F32.BF16 R28, R8.reuse, R20, R52 ;  /* 0x00000014081c723c */ /* 0x042ff60000041834 */
[----:B------:R-:W-:Y:S04]  /*400e0*/  STL.64 [R1+0x310], R4 ;  /* 0x0003100401007387 */ /* 0x000fe80000100a00 */
[----:B------:R1:W-:Y:S04]  /*400f0*/  STL.64 [R1+0x318], R6 ;  /* 0x0003180601007387 */ /* 0x0003e80000100a00 */
[----:B------:R-:W-:Y:S04]  /*40100*/  STL [R1+0x3828], R26 ;  /* 0x0038281a01007387 */ /* 0x000fe80000100800 */
[----:B------:R2:W-:Y:S01]  /*40110*/  STL.64 [R1+0x3820], R24 ;  /* 0x0038201801007387 */ /* 0x0005e20000100a00 */
[C---:B-1----:R-:W-:Y:S08]  /*40120*/  HMMA.16816.F32.BF16 R4, R8.reuse, R24, R56 ;  /* 0x000000180804723c */ /* 0x042ff00000041838 */
[----:B--2---:R-:W-:Y:S11]  /*40130*/  HMMA.16816.F32.BF16 R24, R8, R16, R44 ;  /* 0x000000100818723c */ /* 0x004ff6000004182c */
[----:B------:R-:W-:Y:S04]  /*40140*/  STL.64 [R1+0x300], R4 ;  /* 0x0003000401007387 */ /* 0x000fe80000100a00 */
[----:B------:R1:W-:Y:S04]  /*40150*/  STL.64 [R1+0x308], R6 ;  /* 0x0003080601007387 */ /* 0x0003e80000100a00 */
[----:B------:R-:W-:Y:S04]  /*40160*/  STL.64 [R1+0x2f0], R28 ;  /* 0x0002f01c01007387 */ /* 0x000fe80000100a00 */
[----:B------:R-:W-:Y:S04]  /*40170*/  STL.64 [R1+0x2f8], R30 ;  /* 0x0002f81e01007387 */ /* 0x000fe80000100a00 */
[----:B------:R-:W2:Y:S04]  /*40180*/  LDL.LU.64 R48, [R1+0x680] ;  /* 0x0006800001307983 */ /* 0x000ea80000300a00 */
[----:B------:R3:W-:Y:S04]  /*40190*/  STL.64 [R1+0x2e0], R24 ;  /* 0x0002e01801007387 */ /* 0x0007e80000100a00 */
[----:B------:R4:W-:Y:S04]  /*401a0*/  STL.64 [R1+0x2e8], R26 ;  /* 0x0002e81a01007387 */ /* 0x0009e80000100a00 */
[----:B------:R-:W2:Y:S01]  /*401b0*/  LDL.LU.64 R50, [R1+0x688] ;  /* 0x0006880001327983 */ /* 0x000ea20000300a00 */
[C---:B0-----:R-:W-:Y:S01]  /*401c0*/  LOP3.LUT R60, R14.reuse, 0x7, RZ, 0xc0, !PT ;  /* 0x000000070e3c7812 */ /* 0x041fe200078ec0ff */
[----:B------:R-:W-:-:S04]  /*401d0*/  IMAD.SHL.U32 R14, R14, 0x2, RZ ;  /* 0x000000020e0e7824 */ /* 0x000fc800078e00ff */
[----:B------:R-:W-:-:S05]  /*401e0*/  IMAD R60, R60, 0x90, RZ ;  /* 0x000000903c3c7824 */ /* 0x000fca00078e02ff */
[----:B------:R-:W-:-:S04]  /*401f0*/  LOP3.LUT R0, R60, 0x10, R14, 0x78, !PT ;  /* 0x000000103c007812 */ /* 0x000fc800078e780e */
[----:B------:R-:W-:-:S04]  /*40200*/  LOP3.LUT R0, R0, 0x400, R61, 0xf8, !PT ;  /* 0x0000040000007812 */ /* 0x000fc800078ef83d */
[----:B------:R-:W-:-:S05]  /*40210*/  LOP3.LUT R0, R0, 0x60, RZ, 0x3c, !PT ;  /* 0x0000006000007812 */ /* 0x000fca00078e3cff */
[----:B------:R-:W0:Y:S01]  /*40220*/  LDSM.16.MT88.4 R44, [R0+UR5+0x8000] ;  /* 0x00800005002c783b */ /* 0x000e220008004200 */
[----:B-1----:R-:W-:-:S15]  /*40230*/  HMMA.16816.F32.BF16 R4, R8, R12, R36 ;  /* 0x0000000c0804723c */ /* 0x002fde0000041824 */
[----:B------:R-:W-:-:S04]  /*40240*/  NOP ;  /* 0x0000000000007918 */ /* 0x000fc80000000000 */
[----:B------:R1:W-:Y:S04]  /*40250*/  STL.64 [R1+0x2d0], R4 ;  /* 0x0002d00401007387 */ /* 0x0003e80000100a00 */
[----:B------:R0:W-:Y:S04]  /*40260*/  STL.64 [R1+0x2d8], R6 ;  /* 0x0002d80601007387 */ /* 0x0001e80000100a00 */
[----:B---3--:R-:W3:Y:S04]  /*40270*/  LDL.LU.64 R24, [R1+0x640] ;  /* 0x0006400001187983 */ /* 0x008ee80000300a00 */
[----:B----4-:R-:W3:Y:S04]  /*40280*/  LDL.LU.64 R26, [R1+0x648] ;  /* 0x00064800011a7983 */ /* 0x010ee80000300a00 */
[----:B-1----:R-:W4:Y:S04]  /*40290*/  LDL.LU.64 R4, [R1+0x5d0] ;  /* 0x0005d00001047983 */ /* 0x002f280000300a00 */
[----:B0-----:R-:W4:Y:S04]  /*402a0*/  LDL.LU.64 R6, [R1+0x5d8] ;  /* 0x0005d80001067983 */ /* 0x001f280000300a00 */
[----:B------:R-:W3:Y:S04]  /*402b0*/  LDL.LU.64 R28, [R1+0x590] ;  /* 0x00059000011c7983 */ /* 0x000ee80000300a00 */
        /* <DEDUP_REMOVED lines=9> */
[----:B------:R-:W-:Y:S04]  /*40350*/  STL.64 [R1+0x3740], R46 ;  /* 0x0037402e01007387 */ /* 0x000fe80000100a00 */
[----:B------:R0:W-:Y:S04]  /*40360*/  STL.64 [R1+0x3738], R44 ;  /* 0x0037382c01007387 */ /* 0x0001e80000100a00 */
[----:B0-----:R-:W3:Y:S01]  /*40370*/  LDL.LU.64 R44, [R1+0x10] ;  /* 0x00001000012c7983 */ /* 0x001ee20000300a00 */
[----:B--2---:R-:W-:-:S15]  /*40380*/  HMMA.16816.F32.BF16 R48, R8, R40, R48 ;  /* 0x000000280830723c */ /* 0x004fde0000041830 */
[----:B------:R-:W-:-:S04]  /*40390*/  NOP ;  /* 0x0000000000007918 */ /* 0x000fc80000000000 */
[----:B------:R0:W-:Y:S04]  /*403a0*/  STL.64 [R1+0x2c0], R48 ;  /* 0x0002c03001007387 */ /* 0x0001e80000100a00 */
[----:B------:R3:W-:Y:S04]  /*403b0*/  STL.64 [R1+0x2c8], R50 ;  /* 0x0002c83201007387 */ /* 0x0007e80000100a00 */
[----:B0-----:R-:W3:Y:S02]  /*403c0*/  LDL.LU.64 R48, [R1+0x3830] ;  /* 0x0038300001307983 */ /* 0x001ee40000300a00 */
[----:B---3--:R-:W-:Y:S02]  /*403d0*/  HMMA.16816.F32.BF16 R48, R8, R48, R24 ;  /* 0x000000300830723c */ /* 0x008fe40000041818 */
[----:B------:R-:W2:Y:S04]  /*403e0*/  LDL.LU R26, [R1+0x3828] ;  /* 0x00382800011a7983 */ /* 0x000ea80000300800 */
[----:B------:R-:W3:-:S13]  /*403f0*/  LDL.LU.64 R24, [R1+0x3820] ;  /* 0x0038200001187983 */ /* 0x000eda0000300a00 */
[----:B------:R0:W-:Y:S04]  /*40400*/  STL.64 [R1+0x2b0], R48 ;  /* 0x0002b03001007387 */ /* 0x0001e80000100a00 */
[----:B------:R-:W-:Y:S04]  /*40410*/  STL.64 [R1+0x2b8], R50 ;  /* 0x0002b83201007387 */ /* 0x000fe80000100a00 */
[----:B0-----:R-:W4:Y:S02]  /*40420*/  LDL.LU.64 R48, [R1+0x3818] ;  /* 0x0038180001307983 */ /* 0x001f240000300a00 */
[----:B----4-:R-:W-:-:S15]  /*40430*/  HMMA.16816.F32.BF16 R4, R8, R48, R4 ;  /* 0x000000300804723c */ /* 0x010fde0000041804 */
[----:B------:R-:W-:-:S04]  /*40440*/  NOP ;  /* 0x0000000000007918 */ /* 0x000fc80000000000 */
[----:B------:R0:W-:Y:S04]  /*40450*/  STL.64 [R1+0x2a0], R4 ;  /* 0x0002a00401007387 */ /* 0x0001e80000100a00 */
[----:B------:R-:W-:Y:S04]  /*40460*/  STL.64 [R1+0x2a8], R6 ;  /* 0x0002a80601007387 */ /* 0x000fe80000100a00 */
[----:B0-----:R-:W4:Y:S04]  /*40470*/  LDL.LU.64 R4, [R1+0x3810] ;  /* 0x0038100001047983 */ /* 0x001f280000300a00 */
[----:B------:R0:W-:Y:S04]  /*40480*/  STL.64 [R1+0x3798], R48 ;  /* 0x0037983001007387 */ /* 0x0001e80000100a00 */
[----:B0-----:R-:W2:Y:S04]  /*40490*/  LDL.LU.64 R48, [R1+0x3d0] ;  /* 0x0003d00001307983 */ /* 0x001ea80000300a00 */
[----:B------:R-:W2:Y:S01]  /*404a0*/  LDL.LU.64 R50, [R1+0x3d8] ;  /* 0x0003d80001327983 */ /* 0x000ea20000300a00 */
[----:B----4-:R-:W-:Y:S03]  /*404b0*/  HMMA.16816.F32.BF16 R4, R8, R4, R28 ;  /* 0x000000040804723c */ /* 0x010fe6000004181c */
[----:B------:R-:W4:Y:S04]  /*404c0*/  LDL.LU.64 R30, [R1+0x3808] ;  /* 0x00380800011e7983 */ /* 0x000f280000300a00 */
[----:B------:R-:W2:-:S12]  /*404d0*/  LDL.LU.64 R28, [R1+0x3800] ;  /* 0x00380000011c7983 */ /* 0x000e980000300a00 */
[----:B------:R0:W-:Y:S04]  /*404e0*/  STL.64 [R1+0x290], R4 ;  /* 0x0002900401007387 */ /* 0x0001e80000100a00 */
[----:B------:R1:W-:Y:S04]  /*404f0*/  STL.64 [R1+0x298], R6 ;  /* 0x0002980601007387 */ /* 0x0003e80000100a00 */
[----:B0-----:R-:W1:Y:S01]  /*40500*/  LDL.LU.64 R4, [R1+0x37f8] ;  /* 0x0037f80001047983 */ /* 0x001e620000300a00 */
[C---:B------:R-:W-:Y:S08]  /*40510*/  HMMA.16816.F32.BF16 R56, R8.reuse, R44, R56 ;  /* 0x0000002c0838723c */ /* 0x040ff00000041838 */
[----:B-1----:R-:W-:Y:S01]  /*40520*/  HMMA.16816.F32.BF16 R4, R8, R4, R32 ;  /* 0x000000040804723c */ /* 0x002fe20000041820 */
[----:B------:R-:W2:Y:S04]  /*40530*/  LDL.LU.64 R34, [R1+0x37f0] ;  /* 0x0037f00001227983 */ /* 0x000ea80000300a00 */
[----:B------:R-:W2:-:S14]  /*40540*/  LDL.LU.64 R32, [R1+0x37e8] ;  /* 0x0037e80001207983 */ /* 0x000e9c0000300a00 */
[----:B------:R-:W-:Y:S04]  /*40550*/  STL.64 [R1+0x280], R4 ;  /* 0x0002800401007387 */ /* 0x000fe80000100a00 */
[----:B------:R0:W-:Y:S04]  /*40560*/  STL.64 [R1+0x288], R6 ;  /* 0x0002880601007387 */ /* 0x0001e80000100a00 */
[----:B0-----:R-:W2:Y:S04]  /*40570*/  LDL.LU.64 R6, [R1+0x37e0] ;  /* 0x0037e00001067983 */ /* 0x001ea80000300a00 */
[----:B------:R-:W2:Y:S04]  /*40580*/  LDL.LU.64 R4, [R1+0x37d8] ;  /* 0x0037d80001047983 */ /* 0x000ea80000300a00 */
[----:B------:R0:W-:Y:S04]  /*40590*/  STL.64 [R1+0x270], R56 ;  /* 0x0002703801007387 */ /* 0x0001e80000100a00 */
[----:B------:R-:W-:Y:S04]  /*405a0*/  STL.64 [R1+0x278], R58 ;  /* 0x0002783a01007387 */ /* 0x000fe80000100a00 */
[----:B0-----:R-:W2:Y:S04]  /*405b0*/  LDL.LU.64 R56, [R1+0x37d0] ;  /* 0x0037d00001387983 */ /* 0x001ea80000300a00 */
[----:B------:R0:W-:Y:S04]  /*405c0*/  STL.64 [R1+0x3778], R44 ;  /* 0x0037782c01007387 */ /* 0x0001e80000100a00 */
[----:B0-----:R-:W3:Y:S04]  /*405d0*/  LDL.LU.64 R44, [R1+0x7e0] ;  /* 0x0007e000012c7983 */ /* 0x001ee80000300a00 */
[----:B------:R-:W3:Y:S01]  /*405e0*/  LDL.LU.64 R46, [R1+0x7e8] ;  /* 0x0007e800012e7983 */ /* 0x000ee20000300a00 */
[----:B--2---:R-:W-:Y:S03]  /*405f0*/  HMMA.16816.F32.BF16 R56, R8, R56, R52 ;  /* 0x000000380838723c */ /* 0x004fe60000041834 */
[----:B------:R-:W2:Y:S04]  /*40600*/  LDL.LU.64 R54, [R1+0x37c8] ;  /* 0x0037c80001367983 */ /* 0x000ea80000300a00 */
[----:B------:R-:W2:-:S12]  /*40610*/  LDL.LU.64 R52, [R1+0x37c0] ;  /* 0x0037c00001347983 */ /* 0x000e980000300a00 */
[----:B------:R-:W-:Y:S04]  /*40620*/  STL.64 [R1+0x260], R56 ;  /* 0x0002603801007387 */ /* 0x000fe80000100a00 */
[----:B------:R0:W-:Y:S04]  /*40630*/  STL.64 [R1+0x268], R58 ;  /* 0x0002683a01007387 */ /* 0x0001e80000100a00 */
[----:B0-----:R-:W2:Y:S04]  /*40640*/  LDL.LU.64 R58, [R1+0x37b8] ;  /* 0x0037b800013a7983 */ /* 0x001ea80000300a00 */
[----:B------:R-:W2:Y:S02]  /*40650*/  LDL.LU.64 R56, [R1+0x37b0] ;  /* 0x0037b00001387983 */ /* 0x000ea40000300a00 */
[----:B--2---:R-:W-:-:S15]  /*40660*/  HMMA.16816.F32.BF16 R36, R8, R56, R36 ;  /* 0x000000380824723c */ /* 0x004fde0000041824 */
[----:B------:R-:W-:-:S04]  /*40670*/  NOP ;  /* 0x0000000000007918 */ /* 0x000fc80000000000 */
[----:B------:R-:W-:Y:S04]  /*40680*/  STL.64 [R1+0x250], R36 ;  /* 0x0002502401007387 */ /* 0x000fe80000100a00 */
[----:B------:R0:W-:Y:S04]  /*40690*/  STL.64 [R1+0x258], R38 ;  /* 0x0002582601007387 */ /* 0x0001e80000100a00 */
[----:B0-----:R-:W3:Y:S04]  /*406a0*/  LDL.LU.64 R38, [R1+0x37a8] ;  /* 0x0037a80001267983 */ /* 0x001ee80000300a00 */
[----:B------:R-:W3:Y:S04]  /*406b0*/  LDL.LU.64 R36, [R1+0x37a0] ;  /* 0x0037a00001247983 */ /* 0x000ee80000300a00 */
[----:B------:R-:W-:Y:S04]  /*406c0*/  STL.64 [R1+0x3760], R58 ;  /* 0x0037603a01007387 */ /* 0x000fe80000100a00 */
[----:B------:R0:W-:Y:S04]  /*406d0*/  STL.64 [R1+0x3758], R56 ;  /* 0x0037583801007387 */ /* 0x0001e80000100a00 */
[----:B0-----:R-:W2:Y:S04]  /*406e0*/  LDL.LU.64 R56, [R1+0x470] ;  /* 0x0004700001387983 */ /* 0x001ea80000300a00 */
[----:B------:R-:W2:Y:S04]  /*406f0*/  LDL.LU.64 R58, [R1+0x478] ;  /* 0x00047800013a7983 */ /* 0x000ea80000300a00 */
[----:B------:R-:W-:Y:S04]  /*40700*/  STL.64 [R1+0x3750], R54 ;  /* 0x0037503601007387 */ /* 0x000fe80000100a00 */
[----:B------:R-:W-:Y:S01]  /*40710*/  STL.64 [R1+0x3748], R52 ;  /* 0x0037483401007387 */ /* 0x000fe20000100a00 */
[C---:B--2---:R-:W-:Y:S08]  /*40720*/  HMMA.16816.F32.BF16 R56, R8.reuse, R52, R56 ;  /* 0x000000340838723c */ /* 0x044ff00000041838 */
[----:B------:R-:W-:Y:S11]  /*40730*/  HMMA.16816.F32.BF16 R8, R8, R4, R48 ;  /* 0x000000040808723c */ /* 0x000ff60000041830 */
[----:B------:R0:W-:Y:S04]  /*40740*/  STL.64 [R1+0x240], R56 ;  /* 0x0002403801007387 */ /* 0x0001e80000100a00 */
[----:B------:R1:W-:Y:S04]  /*40750*/  STL.64 [R1+0x248], R58 ;  /* 0x0002483a01007387 */ /* 0x0003e80000100a00 */
[----:B0-----:R-:W2:Y:S04]  /*40760*/  LDL.LU.64 R56, [R1+0x770] ;  /* 0x0007700001387983 */ /* 0x001ea80000300a00 */
[----:B-1----:R-:W2:Y:S04]  /*40770*/  LDL.LU.64 R58, [R1+0x778] ;  /* 0x00077800013a7983 */ /* 0x002ea80000300a00 */
[----:B------:R-:W-:Y:S04]  /*40780*/  STL.64 [R1+0x1b0], R8 ;  /* 0x0001b00801007387 */ /* 0x000fe80000100a00 */
[----:B------:R3:W-:Y:S04]  /*40790*/  STL.64 [R1+0x1b8], R10 ;  /* 0x0001b80a01007387 */ /* 0x0007e80000100a00 */
[----:B------:R-:W2:Y:S04]  /*407a0*/  LDL.LU.64 R48, [R1+0x730] ;  /* 0x0007300001307983 */ /* 0x000ea80000300a00 */
[----:B------:R-:W2:Y:S01]  /*407b0*/  LDL.LU.64 R50, [R1+0x738] ;  /* 0x0007380001327983 */ /* 0x000ea20000300a00 */
[C---:B---3--:R-:W-:Y:S03]  /*407c0*/  HMMA.16816.F32.BF16 R8, R36.reuse, R32, R44 ;  /* 0x000000202408723c */ /* 0x048fe6000004182c */
[----:B------:R-:W-:Y:S04]  /*407d0*/  STL.64 [R1+0x3770], R6 ;  /* 0x0037700601007387 */ /* 0x000fe80000100a00 */
[----:B------:R0:W-:Y:S04]  /*407e0*/  STL.64 [R1+0x3768], R4 ;  /* 0x0037680401007387 */ /* 0x0001e80000100a00 */
[----:B0-----:R-:W3:Y:S04]  /*407f0*/  LDL.LU.64 R4, [R1+0x50] ;  /* 0x0000500001047983 */ /* 0x001ee80000300a00 */
[----:B------:R-:W2:Y:S04]  /*40800*/  LDL.LU.64 R52, [R1+0x6c0] ;  /* 0x0006c00001347983 */ /* 0x000ea80000300a00 */
[----:B------:R-:W2:Y:S04]  /*40810*/  LDL.LU.64 R54, [R1+0x6c8] ;  /* 0x0006c80001367983 */ /* 0x000ea80000300a00 */
[----:B------:R0:W-:Y:S04]  /*40820*/  STL.64 [R1+0x1a0], R8 ;  /* 0x0001a00801007387 */ /* 0x0001e80000100a00 */
[----:B------:R1:W-:Y:S04]  /*40830*/  STL.64 [R1+0x1a8], R10 ;  /* 0x0001a80a01007387 */ /* 0x0003e80000100a00 */
[----:B0-----:R-:W2:Y:S04]  /*40840*/  LDL.LU.64 R8, [R1+0x670] ;  /* 0x0006700001087983 */ /* 0x001ea80000300a00 */
[----:B-1----:R-:W2:Y:S04]  /*40850*/  LDL.LU.64 R10, [R1+0x678] ;  /* 0x00067800010a7983 */ /* 0x002ea80000300a00 */
[----:B------:R-:W-:Y:S04]  /*40860*/  STL.64 [R1+0x3788], R34 ;  /* 0x0037882201007387 */ /* 0x000fe80000100a00 */
[----:B------:R0:W-:Y:S04]  /*40870*/  STL.64 [R1+0x3780], R32 ;  /* 0x0037802001007387 */ /* 0x0001e80000100a00 */
[----:B0-----:R-:W2:Y:S04]  /*40880*/  LDL.LU.64 R32, [R1+0x700] ;  /* 0x0007000001207983 */ /* 0x001ea80000300a00 */
[----:B------:R-:W2:Y:S04]  /*40890*/  LDL.LU.64 R34, [R1+0x708] ;  /* 0x0007080001227983 */ /* 0x000ea80000300a00 */
[----:B------:R-:W2:Y:S04]  /*408a0*/  LDL.LU.64 R44, [R1+0x20] ;  /* 0x00002000012c7983 */ /* 0x000ea80000300a00 */
[----:B--2---:R0:W-:Y:S04]  /*408b0*/  STL.64 [R1+0x3790], R44 ;  /* 0x0037902c01007387 */ /* 0x0041e80000100a00 */
[----:B0-----:R-:W2:Y:S04]  /*408c0*/  LDL.LU.64 R44, [R1+0x7b0] ;  /* 0x0007b000012c7983 */ /* 0x001ea80000300a00 */
[----:B------:R-:W2:Y:S01]  /*408d0*/  LDL.LU.64 R46, [R1+0x7b8] ;  /* 0x0007b800012e7983 */ /* 0x000ea20000300a00 */
[----:B------:R-:W0:Y:S01]  /*408e0*/  S2R R0, SR_TID.X ;  /* 0x0000000000007919 */ /* 0x000e220000002100 */
[C---:B------:R-:W-:Y:S08]  /*408f0*/  HMMA.16816.F32.BF16 R32, R36.reuse, R16, R32 ;  /* 0x000000102420723c */ /* 0x040ff00000041820 */
[----:B--2---:R-:W-:-:S15]  /*40900*/  HMMA.16816.F32.BF16 R44, R36, R28, R44 ;  /* 0x0000001c242c723c */ /* 0x004fde000004182c */
[----:B------:R-:W-:-:S04]  /*40910*/  NOP ;  /* 0x0000000000007918 */ /* 0x000fc80000000000 */
[----:B------:R-:W-:Y:S04]  /*40920*/  STL.64 [R1+0x190], R44 ;  /* 0x0001902c01007387 */ /* 0x000fe80000100a00 */
[----:B------:R1:W-:Y:S02]  /*40930*/  STL.64 [R1+0x198], R46 ;  /* 0x0001982e01007387 */ /* 0x0003e40000100a00 */
[----:B-1----:R-:W-:Y:S02]  /*40940*/  HMMA.16816.F32.BF16 R44, R36, R24, R56 ;  /* 0x00000018242c723c */ /* 0x002fe40000041838 */
[----:B------:R-:W2:-:S15]  /*40950*/  LDL.LU.64 R56, [R1] ;  /* 0x0000000001387983 */ /* 0x000e9e0000300a00 */
[----:B------:R-:W-:Y:S02]  /*40960*/  NOP ;  /* 0x0000000000007918 */ /* 0x000fe40000000000 */
[----:B------:R-:W-:Y:S04]  /*40970*/  STL.64 [R1+0x180], R44 ;  /* 0x0001802c01007387 */ /* 0x000fe80000100a00 */
[----:B------:R1:W-:Y:S02]  /*40980*/  STL.64 [R1+0x188], R46 ;  /* 0x0001882e01007387 */ /* 0x0003e40000100a00 */
[----:B-1----:R-:W-:-:S15]  /*40990*/  HMMA.16816.F32.BF16 R44, R36, R20, R48 ;  /* 0x00000014242c723c */ /* 0x002fde0000041830 */
[----:B------:R-:W-:-:S04]  /*409a0*/  NOP ;  /* 0x0000000000007918 */ /* 0x000fc80000000000 */
[----:B------:R-:W-:Y:S04]  /*409b0*/  STL.64 [R1+0x170], R44 ;  /* 0x0001702c01007387 */ /* 0x000fe80000100a00 */
[----:B------:R-:W-:Y:S04]  /*409c0*/  STL [R1+0x178], R46 ;  /* 0x0001782e01007387 */ /* 0x000fe80000100800 */
[----:B------:R-:W3:Y:S04]  /*409d0*/  LDL.LU.64 R48, [R1+0x650] ;  /* 0x0006500001307983 */ /* 0x000ee80000300a00 */
[----:B------:R-:W3:Y:S01]  /*409e0*/  LDL.LU.64 R50, [R1+0x658] ;  /* 0x0006580001327983 */ /* 0x000ee20000300a00 */
[----:B------:R-:W-:-:S05]  /*409f0*/  IMAD.MOV.U32 R61, RZ, RZ, R47 ;  /* 0x000000ffff3d7224 */ /* 0x000fca00078e002f */
[----:B------:R-:W-:Y:S04]  /*40a00*/  STL [R1+0x3518], R61 ;  /* 0x0035183d01007387 */ /* 0x000fe80000100800 */
[----:B------:R-:W-:Y:S04]  /*40a10*/  STL.64 [R1+0x160], R32 ;  /* 0x0001602001007387 */ /* 0x000fe80000100a00 */
[----:B------:R1:W-:Y:S01]  /*40a20*/  STL.64 [R1+0x168], R34 ;  /* 0x0001682201007387 */ /* 0x0003e20000100a00 */
[C---:B0-----:R-:W-:Y:S01]  /*40a30*/  LOP3.LUT R60, R0.reuse, 0x7, RZ, 0xc0, !PT ;  /* 0x00000007003c7812 */ /* 0x041fe200078ec0ff */
[----:B------:R-:W-:-:S02]  /*40a40*/  IMAD.SHL.U32 R14, R0, 0x40, RZ ;  /* 0x00000040000e7824 */ /* 0x000fc400078e00ff */
[----:B------:R-:W-:Y:S01]  /*40a50*/  IMAD.SHL.U32 R0, R0, 0x2, RZ ;  /* 0x0000000200007824 */ /* 0x000fe200078e00ff */
[----:B-1----:R-:W-:Y:S01]  /*40a60*/  HMMA.16816.F32.BF16 R32, R36, R12, R52 ;  /* 0x0000000c2420723c */ /* 0x002fe20000041834 */
[----:B------:R-:W-:-:S05]  /*40a70*/  IMAD R60, R60, 0x90, RZ ;  /* 0x000000903c3c7824 */ /* 0x000fca00078e02ff */
[----:B------:R-:W-:-:S04]  /*40a80*/  LOP3.LUT R60, R60, 0x10, R0, 0x78, !PT ;  /* 0x000000103c3c7812 */ /* 0x000fc800078e7800 */
[----:B------:R-:W-:-:S09]  /*40a90*/  LOP3.LUT R60, R60, 0x400, R14, 0xf8, !PT ;  /* 0x000004003c3c7812 */ /* 0x000fd200078ef80e */
[----:B------:R-:W-:Y:S04]  /*40aa0*/  STL.64 [R1+0x150], R32 ;  /* 0x0001502001007387 */ /* 0x000fe80000100a00 */
[----:B------:R0:W-:Y:S01]  /*40ab0*/  STL [R1+0x158], R34 ;  /* 0x0001582201007387 */ /* 0x0001e20000100800 */
[----:B------:R-:W-:-:S03]  /*40ac0*/  IMAD.MOV.U32 R61, RZ, RZ, R35 ;  /* 0x000000ffff3d7224 */ /* 0x000fc600078e0023 */
[----:B------:R-:W2:Y:S04]  /*40ad0*/  LDL.LU.64 R52, [R1+0x5e0] ;  /* 0x0005e00001347983 */ /* 0x000ea80000300a00 */
[----:B------:R-:W2:Y:S01]  /*40ae0*/  LDL.LU.64 R54, [R1+0x5e8] ;  /* 0x0005e80001367983 */ /* 0x000ea20000300a00 */
[C---:B0-----:R-:W-:Y:S03]  /*40af0*/  HMMA.16816.F32.BF16 R32, R36.reuse, R40, R8 ;  /* 0x000000282420723c */ /* 0x041fe60000041808 */
[----:B------:R-:W0:Y:S04]  /*40b00*/  LDSM.16.MT88.4 R8, [R60+UR5+0x8800] ;  /* 0x008800053c08783b */ /* 0x000e280008004200 */
[----:B------:R-:W-:Y:S04]  /*40b10*/  STL [R1+0x351c], R61 ;  /* 0x00351c3d01007387 */ /* 0x000fe80000100800 */
[----:B------:R-:W2:Y:S08]  /*40b20*/  LDL.LU.64 R44, [R1+0x5b0] ;  /* 0x0005b000012c7983 */ /* 0x000eb00000300a00 */
[----:B------:R1:W-:Y:S04]  /*40b30*/  STL.64 [R1+0x140], R32 ;  /* 0x0001402001007387 */ /* 0x0003e80000100a00 */
[----:B------:R4:W-:Y:S04]  /*40b40*/  STL.64 [R1+0x148], R34 ;  /* 0x0001482201007387 */ /* 0x0009e80000100a00 */
[----:B------:R-:W2:Y:S04]  /*40b50*/  LDL.LU.64 R46, [R1+0x5b8] ;  /* 0x0005b800012e7983 */ /* 0x000ea80000300a00 */
[----:B-1----:R-:W2:Y:S04]  /*40b60*/  LDL.LU.64 R32, [R1+0x570] ;  /* 0x0005700001207983 */ /* 0x002ea80000300a00 */
[----:B----4-:R-:W4:Y:S04]  /*40b70*/  LDL.LU.64 R34, [R1+0x578] ;  /* 0x0005780001227983 */ /* 0x010f280000300a00 */
[----:B0-----:R-:W-:Y:S04]  /*40b80*/  STL.64 [R1+0x3690], R10 ;  /* 0x0036900a01007387 */ /* 0x001fe80000100a00 */
[----:B------:R0:W-:Y:S04]  /*40b90*/  STL.64 [R1+0x3688], R8 ;  /* 0x0036880801007387 */ /* 0x0001e80000100a00 */
[----:B0-----:R-:W2:Y:S01]  /*40ba0*/  LDL.LU.64 R8, [R1+0x30] ;  /* 0x0000300001087983 */ /* 0x001ea20000300a00 */
[----:B---3--:R-:W-:-:S15]  /*40bb0*/  HMMA.16816.F32.BF16 R48, R36, R4, R48 ;  /* 0x000000042430723c */ /* 0x008fde0000041830 */
[----:B------:R-:W-:-:S04]  /*40bc0*/  NOP ;  /* 0x0000000000007918 */ /* 0x000fc80000000000 */
[----:B------:R0:W-:Y:S04]  /*40bd0*/  STL.64 [R1+0x130], R48 ;  /* 0x0001303001007387 */ /* 0x0001e80000100a00 */
[----:B------:R1:W-:Y:S04]  /*40be0*/  STL.64 [R1+0x138], R50 ;  /* 0x0001383201007387 */ /* 0x0003e80000100a00 */
[----:B0-----:R-:W1:Y:S01]  /*40bf0*/  LDL.LU.64 R48, [R1+0x3798] ;  /* 0x0037980001307983 */ /* 0x001e620000300a00 */
[----:B------:R-:W-:Y:S02]  /*40c00*/  IMAD.MOV.U32 R14, RZ, RZ, R4 ;  /* 0x000000ffff0e7224 */ /* 0x000fe400078e0004 */
[----:B------:R-:W-:-:S02]  /*40c10*/  IMAD.MOV.U32 R60, RZ, RZ, R5 ;  /* 0x000000ffff3c7224 */ /* 0x000fc400078e0005 */
[----:B------:R-:W3:Y:S04]  /*40c20*/  LDL.LU.64 R4, [R1+0x530] ;  /* 0x0005300001047983 */ /* 0x000ee80000300a00 */
[----:B------:R-:W3:Y:S01]  /*40c30*/  LDL.LU.64 R6, [R1+0x538] ;  /* 0x0005380001067983 */ /* 0x000ee20000300a00 */
[C---:B--2---:R-:W-:Y:S08]  /*40c40*/  HMMA.16816.F32.BF16 R44, R36.reuse, R8, R44 ;  /* 0x00000008242c723c */ /* 0x044ff0000004182c */
[----:B-1----:R-:W-:-:S15]  /*40c50*/  HMMA.16816.F32.BF16 R48, R36, R48, R52 ;  /* 0x000000302430723c */ /* 0x002fde0000041834 */
[----:B------:R-:W-:-:S04]  /*40c60*/  NOP ;  /* 0x0000000000007918 */ /* 0x000fc80000000000 */
[----:B------:R0:W-:Y:S04]  /*40c70*/  STL.64 [R1+0x120], R48 ;  /* 0x0001203001007387 */ /* 0x0001e80000100a00 */
[----:B------:R1:W-:Y:S01]  /*40c80*/  STL [R1+0x12c], R51 ;  /* 0x00012c3301007387 */ /* 0x0003e20000100800 */
[----:B------:R-:W-:-:S03]  /*40c90*/  IMAD.MOV.U32 R61, RZ, RZ, R50 ;  /* 0x000000ffff3d7224 */ /* 0x000fc600078e0032 */
[----:B0-----:R-:W2:Y:S04]  /*40ca0*/  LDL.LU.64 R48, [R1+0x500] ;  /* 0x0005000001307983 */ /* 0x001ea80000300a00 */
[----:B-1----:R-:W2:Y:S04]  /*40cb0*/  LDL.LU.64 R50, [R1+0x508] ;  /* 0x0005080001327983 */ /* 0x002ea80000300a00 */
[----:B------:R-:W2:Y:S04]  /*40cc0*/  LDL.LU.64 R52, [R1+0x4c0] ;  /* 0x0004c00001347983 */ /* 0x000ea80000300a00 */
[----:B------:R-:W2:Y:S04]  /*40cd0*/  LDL.LU.64 R54, [R1+0x4c8] ;  /* 0x0004c80001367983 */ /* 0x000ea80000300a00 */
[----:B------:R0:W-:Y:S04]  /*40ce0*/  STL.64 [R1+0x110], R44 ;  /* 0x0001102c01007387 */ /* 0x0001e80000100a00 */
[----:B------:R-:W-:Y:S04]  /*40cf0*/  STL.64 [R1+0x118], R46 ;  /* 0x0001182e01007387 */ /* 0x000fe80000100a00 */
[----:B0-----:R-:W4:Y:S01]  /*40d00*/  LDL.LU.64 R44, [R1+0x3790] ;  /* 0x00379000012c7983 */ /* 0x001f220000300a00 */
[----:B------:R-:W-:Y:S01]  /*40d10*/  IMAD.MOV.U32 R3, RZ, RZ, R8 ;  /* 0x000000ffff037224 */ /* 0x000fe200078e0008 */
[----:B------:R-:W-:-:S02]  /*40d20*/  MOV R15, R9 ;  /* 0x00000009000f7202 */ /* 0x000fc40000000f00 */
[----:B------:R-:W2:Y:S04]  /*40d30*/  LDL.LU.64 R8, [R1+0x480] ;  /* 0x0004800001087983 */ /* 0x000ea80000300a00 */
[----:B------:R-:W2:Y:S01]  /*40d40*/  LDL.LU.64 R10, [R1+0x488] ;  /* 0x00048800010a7983 */ /* 0x000ea20000300a00 */
[----:B----4-:R-:W-:Y:S01]  /*40d50*/  HMMA.16816.F32.BF16 R32, R36, R44, R32 ;  /* 0x0000002c2420723c */ /* 0x010fe20000041820 */
[----:B------:R-:W-:Y:S02]  /*40d60*/  IMAD.MOV.U32 R0, RZ, RZ, R44 ;  /* 0x000000ffff007224 */ /* 0x000fe400078e002c */
[----:B------:R-:W-:-:S15]  /*40d70*/  IMAD.MOV.U32 R2, RZ, RZ, R45 ;  /* 0x000000ffff027224 */ /* 0x000fde00078e002d */
[----:B------:R-:W-:Y:S01]  /*40d80*/  NOP ;  /* 0x0000000000007918 */ /* 0x000fe20000000000 */
[----:B------:R-:W-:Y:S04]  /*40d90*/  STL.64 [R1+0x100], R32 ;  /* 0x0001002001007387 */ /* 0x000fe80000100a00 */
[----:B------:R0:W-:Y:S04]  /*40da0*/  STL.64 [R1+0x108], R34 ;  /* 0x0001082201007387 */ /* 0x0001e80000100a00 */
[----:B0-----:R-:W4:Y:S04]  /*40db0*/  LDL.LU.64 R34, [R1+0x3788] ;  /* 0x0037880001227983 */ /* 0x001f280000300a00 */
[----:B------:R-:W3:Y:S04]  /*40dc0*/  LDL.LU.64 R32, [R1+0x3780] ;  /* 0x0037800001207983 */ /* 0x000ee80000300a00 */
[----:B------:R-:W3:Y:S01]  /*40dd0*/  LDL.LU.64 R44, [R1+0x3778] ;  /* 0x00377800012c7983 */ /* 0x000ee20000300a00 */
[C---:B--2---:R-:W-:Y:S08]  /*40de0*/  HMMA.16816.F32.BF16 R48, R36.reuse, R56, R48 ;  /* 0x000000382430723c */ /* 0x044ff00000041830 */
[----:B---3--:R-:W-:Y:S01]  /*40df0*/  HMMA.16816.F32.BF16 R4, R36, R44, R4 ;  /* 0x0000002c2404723c */ /* 0x008fe20000041804 */
[----:B------:R-:W-:-:S02]  /*40e00*/  IMAD.MOV.U32 R19, RZ, RZ, R44 ;  /* 0x000000ffff137224 */ /* 0x000fc400078e002c */
[----:B------:R-:W-:-:S15]  /*40e10*/  IMAD.MOV.U32 R27, RZ, RZ, R45 ;  /* 0x000000ffff1b7224 */ /* 0x000fde00078e002d */
[----:B------:R-:W-:Y:S01]  /*40e20*/  NOP ;  /* 0x0000000000007918 */ /* 0x000fe20000000000 */
[----:B------:R-:W-:Y:S04]  /*40e30*/  STL.64 [R1+0xf0], R4 ;  /* 0x0000f00401007387 */ /* 0x000fe80000100a00 */
[----:B------:R0:W-:Y:S04]  /*40e40*/  STL.64 [R1+0xf8], R6 ;  /* 0x0000f80601007387 */ /* 0x0001e80000100a00 */
[----:B0-----:R-:W2:Y:S04]  /*40e50*/  LDL.LU.64 R6, [R1+0x3770] ;  /* 0x0037700001067983 */ /* 0x001ea80000300a00 */
[----:B------:R-:W3:Y:S04]  /*40e60*/  LDL.LU.64 R4, [R1+0x3768] ;  /* 0x0037680001047983 */ /* 0x000ee80000300a00 */
[----:B------:R-:W3:Y:S04]  /*40e70*/  LDL.LU.64 R44, [R1+0x3e0] ;  /* 0x0003e000012c7983 */ /* 0x000ee80000300a00 */
[----:B------:R-:W3:Y:S04]  /*40e80*/  LDL.LU.64 R46, [R1+0x3e8] ;  /* 0x0003e800012e7983 */ /* 0x000ee80000300a00 */
[----:B------:R0:W-:Y:S04]  /*40e90*/  STL.64 [R1+0xe0], R48 ;  /* 0x0000e03001007387 */ /* 0x0001e80000100a00 */
[----:B------:R-:W-:Y:S04]  /*40ea0*/  STL.64 [R1+0xe8], R50 ;  /* 0x0000e83201007387 */ /* 0x000fe80000100a00 */
[----:B------:R-:W2:Y:S01]  /*40eb0*/  LDL.LU.64 R58, [R1+0x3760] ;  /* 0x00376000013a7983 */ /* 0x000ea20000300a00 */
[----:B0-----:R-:W-:-:S02]  /*40ec0*/  IMAD.MOV.U32 R49, RZ, RZ, R56 ;  /* 0x000000ffff317224 */ /* 0x001fc400078e0038 */
[----:B------:R-:W-:Y:S02]  /*40ed0*/  IMAD.MOV.U32 R48, RZ, RZ, R57 ;  /* 0x000000ffff307224 */ /* 0x000fe400078e0039 */
[----:B------:R-:W2:Y:S02]  /*40ee0*/  LDL.LU.64 R56, [R1+0x3758] ;  /* 0x0037580001387983 */ /* 0x000ea40000300a00 */
[----:B--2---:R-:W-:-:S15]  /*40ef0*/  HMMA.16816.F32.BF16 R52, R36, R56, R52 ;  /* 0x000000382434723c */ /* 0x004fde0000041834 */
[----:B------:R-:W-:-:S04]  /*40f00*/  NOP ;  /* 0x0000000000007918 */ /* 0x000fc80000000000 */
[----:B------:R-:W-:Y:S04]  /*40f10*/  STL.64 [R1+0xd0], R52 ;  /* 0x0000d03401007387 */ /* 0x000fe80000100a00 */
[----:B------:R0:W-:Y:S04]  /*40f20*/  STL.64 [R1+0xd8], R54 ;  /* 0x0000d83601007387 */ /* 0x0001e80000100a00 */
[----:B0-----:R-:W2:Y:S04]  /*40f30*/  LDL.LU.64 R54, [R1+0x3750] ;  /* 0x0037500001367983 */ /* 0x001ea80000300a00 */
[----:B------:R-:W2:Y:S04]  /*40f40*/  LDL.LU.64 R52, [R1+0x3748] ;  /* 0x0037480001347983 */ /* 0x000ea80000300a00 */
[----:B------:R-:W-:Y:S04]  /*40f50*/  STL.64 [R1+0x36a0], R58 ;  /* 0x0036a03a01007387 */ /* 0x000fe80000100a00 */
[----:B------:R0:W-:Y:S04]  /*40f60*/  STL.64 [R1+0x3698], R56 ;  /* 0x0036983801007387 */ /* 0x0001e80000100a00 */
[----:B0-----:R-:W4:Y:S04]  /*40f70*/  LDL.LU.64 R56, [R1+0x750] ;  /* 0x0007500001387983 */ /* 0x001f280000300a00 */
[----:B------:R-:W4:Y:S01]  /*40f80*/  LDL.LU.64 R58, [R1+0x758] ;  /* 0x00075800013a7983 */ /* 0x000f220000300a00 */
[C---:B--2---:R-:W-:Y:S08]  /*40f90*/  HMMA.16816.F32.BF16 R8, R36.reuse, R52, R8 ;  /* 0x000000342408723c */ /* 0x044ff00000041808 */
[----:B---3--:R-:W-:Y:S11]  /*40fa0*/  HMMA.16816.F32.BF16 R36, R36, R4, R44 ;  /* 0x000000042424723c */ /* 0x008ff6000004182c */
[----:B------:R0:W-:Y:S04]  /*40fb0*/  STL.64 [R1+0xc0], R8 ;  /* 0x0000c00801007387 */ /* 0x0001e80000100a00 */
[----:B------:R1:W-:Y:S04]  /*40fc0*/  STL.64 [R1+0xc8], R10 ;  /* 0x0000c80a01007387 */ /* 0x0003e80000100a00 */
[----:B0-----:R-:W2:Y:S04]  /*40fd0*/  LDL.LU.64 R8, [R1+0x6f0] ;  /* 0x0006f00001087983 */ /* 0x001ea80000300a00 */
[----:B-1----:R-:W2:Y:S04]  /*40fe0*/  LDL.LU.64 R10, [R1+0x6f8] ;  /* 0x0006f800010a7983 */ /* 0x002ea80000300a00 */
[----:B------:R-:W-:Y:S04]  /*40ff0*/  STL.64 [R1+0x36b0], R54 ;  /* 0x0036b03601007387 */ /* 0x000fe80000100a00 */
[----:B------:R0:W-:Y:S04]  /*41000*/  STL.64 [R1+0x36a8], R52 ;  /* 0x0036a83401007387 */ /* 0x0001e80000100a00 */
[----:B0-----:R-:W3:Y:S04]  /*41010*/  LDL.LU.64 R52, [R1+0x7a0] ;  /* 0x0007a00001347983 */ /* 0x001ee80000300a00 */
[----:B------:R-:W3:Y:S04]  /*41020*/  LDL.LU.64 R54, [R1+0x7a8] ;  /* 0x0007a80001367983 */ /* 0x000ee80000300a00 */
[----:B------:R-:W3:Y:S04]  /*41030*/  LDL.LU.64 R46, [R1+0x3740] ;  /* 0x00374000012e7983 */ /* 0x000ee80000300a00 */
[----:B------:R-:W3:Y:S04]  /*41040*/  LDL.LU.64 R44, [R1+0x3738] ;  /* 0x00373800012c7983 */ /* 0x000ee80000300a00 */
[----:B------:R-:W-:Y:S04]  /*41050*/  STL.64 [R1+0x36c0], R6 ;  /* 0x0036c00601007387 */ /* 0x000fe80000100a00 */
[----:B------:R-:W-:Y:S04]  /*41060*/  STL.64 [R1+0x36b8], R4 ;  /* 0x0036b80401007387 */ /* 0x000fe80000100a00 */
[----:B------:R-:W-:Y:S04]  /*41070*/  STL.64 [R1+0xb0], R36 ;  /* 0x0000b02401007387 */ /* 0x000fe80000100a00 */
[----:B------:R3:W-:Y:S04]  /*41080*/  STL.64 [R1+0xb8], R38 ;  /* 0x0000b82601007387 */ /* 0x0007e80000100a00 */
[----:B----4-:R-:W-:Y:S01]  /*41090*/  STL.64 [R1+0x36c8], R34 ;  /* 0x0036c82201007387 */ /* 0x010fe20000100a00 */
[C---:B---3--:R-:W-:Y:S08]  /*410a0*/  HMMA.16816.F32.BF16 R36, R44.reuse, R32, R52 ;  /* 0x000000202c24723c */ /* 0x048ff00000041834 */
[----:B------:R-:W-:Y:S01]  /*410b0*/  HMMA.16816.F32.BF16 R4, R44, R28, R56 ;  /* 0x0000001c2c04723c */ /* 0x000fe20000041838 */
[----:B------:R-:W-:-:S02]  /*410c0*/  IMAD.MOV.U32 R56, RZ, RZ, R49 ;  /* 0x000000ffff387224 */ /* 0x000fc400078e0031 */
[----:B------:R-:W-:-:S05]  /*410d0*/  IMAD.MOV.U32 R57, RZ, RZ, R48 ;  /* 0x000000ffff397224 */ /* 0x000fca00078e0030 */
[----:B--2---:R-:W-:Y:S03]  /*410e0*/  HMMA.16816.F32.BF16 R8, R44, R24, R8 ;  /* 0x000000182c08723c */ /* 0x004fe60000041808 */
[----:B------:R-:W-:Y:S04]  /*410f0*/  STL.64 [R1+0xa0], R36 ;  /* 0x0000a02401007387 */ /* 0x000fe80000100a00 */
[----:B------:R-:W-:Y:S04]  /*41100*/  STL.64 [R1+0xa8], R38 ;  /* 0x0000a82601007387 */ /* 0x000fe80000100a00 */
[----:B------:R-:W-:Y:S04]  /*41110*/  STL.64 [R1+0x36d0], R30 ;  /* 0x0036d01e01007387 */ /* 0x000fe80000100a00 */
[----:B------:R0:W-:Y:S04]  /*41120*/  STL.64 [R1+0x90], R4 ;  /* 0x0000900401007387 */ /* 0x0001e80000100a00 */
[----:B------:R-:W-:Y:S04]  /*41130*/  STL.64 [R1+0x98], R6 ;  /* 0x0000980601007387 */ /* 0x000fe80000100a00 */
[----:B------:R-:W2:Y:S04]  /*41140*/  LDL.LU.64 R48, [R1+0x690] ;  /* 0x0006900001307983 */ /* 0x000ea80000300a00 */
[----:B------:R-:W2:Y:S04]  /*41150*/  LDL.LU.64 R50, [R1+0x698] ;  /* 0x0006980001327983 */ /* 0x000ea80000300a00 */
[----:B------:R-:W-:Y:S01]  /*41160*/  STL.64 [R1+0x36d8], R56 ;  /* 0x0036d83801007387 */ /* 0x000fe20000100a00 */
[----:B0-----:R-:W-:-:S02]  /*41170*/  IMAD.MOV.U32 R4, RZ, RZ, R19 ;  /* 0x000000ffff047224 */ /* 0x001fc400078e0013 */
[----:B------:R-:W-:Y:S01]  /*41180*/  IMAD.MOV.U32 R5, RZ, RZ, R27 ;  /* 0x000000ffff057224 */ /* 0x000fe200078e001b */
[----:B------:R-:W3:Y:S04]  /*41190*/  LDL.LU R19, [R1+0x3734] ;  /* 0x0037340001137983 */ /* 0x000ee80000300800 */
[----:B------:R-:W4:Y:S04]  /*411a0*/  LDL.LU R27, [R1+0x3730] ;  /* 0x00373000011b7983 */ /* 0x000f280000300800 */
[----:B------:R-:W-:Y:S04]  /*411b0*/  STL.64 [R1+0x36e0], R4 ;  /* 0x0036e00401007387 */ /* 0x000fe80000100a00 */
[----:B------:R0:W-:Y:S04]  /*411c0*/  STL.64 [R1+0x80], R8 ;  /* 0x0000800801007387 */ /* 0x0001e80000100a00 */
[----:B------:R-:W2:Y:S04]  /*411d0*/  LDL.LU.64 R36, [R1+0x630] ;  /* 0x0006300001247983 */ /* 0x000ea80000300a00 */
[----:B------:R-:W2:Y:S04]  /*411e0*/  LDL.LU.64 R38, [R1+0x638] ;  /* 0x0006380001267983 */ /* 0x000ea80000300a00 */
[----:B------:R-:W3:Y:S04]  /*411f0*/  LDL.LU.64 R32, [R1+0x5a0] ;  /* 0x0005a00001207983 */ /* 0x000ee80000300a00 */
[----:B------:R-:W3:Y:S01]  /*41200*/  LDL.LU.64 R34, [R1+0x5a8] ;  /* 0x0005a80001227983 */ /* 0x000ee20000300a00 */
[----:B------:R-:W-:-:S02]  /*41210*/  IMAD.MOV.U32 R25, RZ, RZ, R10 ;  /* 0x000000ffff197224 */ /* 0x000fc400078e000a */
[----:B------:R-:W-:Y:S01]  /*41220*/  IMAD.MOV.U32 R24, RZ, RZ, R11 ;  /* 0x000000ffff187224 */ /* 0x000fe200078e000b */
[----:B0-----:R-:W3:Y:S04]  /*41230*/  LDL.LU.64 R8, [R1+0x550] ;  /* 0x0005500001087983 */ /* 0x001ee80000300a00 */
[----:B------:R-:W3:Y:S01]  /*41240*/  LDL.LU.64 R10, [R1+0x558] ;  /* 0x00055800010a7983 */ /* 0x000ee20000300a00 */
[----:B------:R-:W-:Y:S02]  /*41250*/  IMAD.MOV.U32 R28, RZ, RZ, R0 ;  /* 0x000000ffff1c7224 */ /* 0x000fe400078e0000 */
[----:B------:R-:W-:Y:S02]  /*41260*/  IMAD.MOV.U32 R29, RZ, RZ, R2 ;  /* 0x000000ffff1d7224 */ /* 0x000fe400078e0002 */
[----:B------:R-:W-:Y:S01]  /*41270*/  IMAD.MOV.U32 R4, RZ, RZ, R3 ;  /* 0x000000ffff047224 */ /* 0x000fe200078e0003 */
[----:B------:R-:W-:Y:S01]  /*41280*/  MOV R5, R15 ;  /* 0x0000000f00057202 */ /* 0x000fe20000000f00 */
[----:B----4-:R-:W-:Y:S04]  /*41290*/  STL.64 [R1+0x36f0], R26 ;  /* 0x0036f01a01007387 */ /* 0x010fe80000100a00 */
[----:B------:R2:W-:Y:S04]  /*412a0*/  STL.64 [R1+0x36e8], R24 ;  /* 0x0036e81801007387 */ /* 0x0005e80000100a00 */
[----:B------:R-:W4:Y:S04]  /*412b0*/  LDL.LU R0, [R1+0x372c] ;  /* 0x00372c0001007983 */ /* 0x000f280000300800 */
[----:B------:R-:W4:Y:S01]  /*412c0*/  LDL.LU R2, [R1+0x3728] ;  /* 0x0037280001027983 */ /* 0x000f220000300800 */
[C---:B--2---:R-:W-:Y:S03]  /*412d0*/  HMMA.16816.F32.BF16 R24, R44.reuse, R20, R48 ;  /* 0x000000142c18723c */ /* 0x044fe60000041830 */
[----:B------:R-:W-:Y:S04]  /*412e0*/  STL.64 [R1+0x36f8], R28 ;  /* 0x0036f81c01007387 */ /* 0x000fe80000100a00 */
[----:B------:R-:W2:Y:S04]  /*412f0*/  LDL.LU R3, [R1+0x3724] ;  /* 0x0037240001037983 */ /* 0x000ea80000300800 */
[----:B------:R-:W2:Y:S04]  /*41300*/  LDL.LU R15, [R1+0x3720] ;  /* 0x00372000010f7983 */ /* 0x000ea80000300800 */
[----:B------:R0:W-:Y:S01]  /*41310*/  STL.64 [R1+0x3700], R4 ;  /* 0x0037000401007387 */ /* 0x0001e20000100a00 */
[----:B---3--:R-:W-:Y:S01]  /*41320*/  HMMA.16816.F32.BF16 R48, R44, R12, R32 ;  /* 0x0000000c2c30723c */ /* 0x008fe20000041820 */
[----:B0-----:R-:W-:-:S02]  /*41330*/  IMAD.MOV.U32 R4, RZ, RZ, R14 ;  /* 0x000000ffff047224 */ /* 0x001fc400078e000e */
[----:B------:R-:W-:Y:S01]  /*41340*/  IMAD.MOV.U32 R5, RZ, RZ, R60 ;  /* 0x000000ffff057224 */ /* 0x000fe200078e003c */
[----:B------:R-:W3:Y:S01]  /*41350*/  LDL.LU R14, [R1+0x371c] ;  /* 0x00371c00010e7983 */ /* 0x000ee20000300800 */
[----:B------:R-:W-:Y:S02]  /*41360*/  IMAD.MOV.U32 R21, RZ, RZ, R26 ;  /* 0x000000ffff157224 */ /* 0x000fe400078e001a */
[----:B------:R-:W-:Y:S01]  /*41370*/  IMAD.MOV.U32 R20, RZ, RZ, R27 ;  /* 0x000000ffff147224 */ /* 0x000fe200078e001b */
[----:B------:R-:W2:Y:S04]  /*41380*/  LDL.LU R60, [R1+0x3718] ;  /* 0x00371800013c7983 */ /* 0x000ea80000300800 */
[----:B------:R-:W-:Y:S04]  /*41390*/  STL.64 [R1+0x70], R24 ;  /* 0x0000701801007387 */ /* 0x000fe80000100a00 */
[----:B------:R-:W-:Y:S04]  /*413a0*/  STL.64 [R1+0x3710], R22 ;  /* 0x0037101601007387 */ /* 0x000fe80000100a00 */
[----:B------:R0:W-:Y:S02]  /*413b0*/  STL.64 [R1+0x3708], R20 ;  /* 0x0037081401007387 */ /* 0x0001e40000100a00 */
[----:B0-----:R-:W-:Y:S02]  /*413c0*/  HMMA.16816.F32.BF16 R20, R44, R16, R36 ;  /* 0x000000102c14723c */ /* 0x001fe40000041824 */
[----:B------:R-:W-:-:S15]  /*413d0*/  STL.64 [R1+0x3438], R50 ;  /* 0x0034383201007387 */ /* 0x000fde0000100a00 */
[----:B------:R-:W-:Y:S02]  /*413e0*/  NOP ;  /* 0x0000000000007918 */ /* 0x000fe40000000000 */
[----:B------:R-:W-:Y:S04]  /*413f0*/  STL.64 [R1+0x60], R20 ;  /* 0x0000601401007387 */ /* 0x000fe80000100a00 */
[----:B------:R-:W-:Y:S04]  /*41400*/  STL.64 [R1+0x68], R22 ;  /* 0x0000681601007387 */ /* 0x000fe80000100a00 */
[----:B------:R0:W-:Y:S04]  /*41410*/  STL.64 [R1+0x3430], R48 ;  /* 0x0034303001007387 */ /* 0x0001e80000100a00 */
[----:B0-----:R-:W2:Y:S04]  /*41420*/  LDL.LU.64 R48, [R1+0x40] ;  /* 0x0000400001307983 */ /* 0x001ea80000300a00 */
[----:B------:R-:W2:Y:S04]  /*41430*/  LDL.LU.64 R50, [R1+0x48] ;  /* 0x0000480001327983 */ /* 0x000ea80000300a00 */
[----:B------:R-:W2:Y:S04]  /*41440*/  LDL.LU.64 R20, [R1+0x4f0] ;  /* 0x0004f00001147983 */ /* 0x000ea80000300a00 */
[----:B------:R-:W2:Y:S04]  /*41450*/  LDL.LU.64 R22, [R1+0x4f8] ;  /* 0x0004f80001167983 */ /* 0x000ea80000300a00 */
[----:B------:R-:W3:Y:S04]  /*41460*/  LDL.LU.64 R28, [R1+0x4a0] ;  /* 0x0004a000011c7983 */ /* 0x000ee80000300a00 */
[----:B------:R-:W3:Y:S01]  /*41470*/  LDL.LU.64 R30, [R1+0x4a8] ;  /* 0x0004a800011e7983 */ /* 0x000ee20000300a00 */
[----:B------:R-:W-:Y:S03]  /*41480*/  HMMA.16816.F32.BF16 R8, R44, R40, R8 ;  /* 0x000000282c08723c */ /* 0x000fe60000041808 */
[----:B------:R-:W4:Y:S04]  /*41490*/  LDL.LU.64 R24, [R1+0x460] ;  /* 0x0004600001187983 */ /* 0x000f280000300a00 */
[----:B------:R-:W4:Y:S04]  /*414a0*/  LDL.LU.64 R26, [R1+0x468] ;  /* 0x00046800011a7983 */ /* 0x000f280000300a00 */
[----:B------:R-:W4:Y:S04]  /*414b0*/  LDL.LU.64 R56, [R1+0x3f0] ;  /* 0x0003f00001387983 */ /* 0x000f280000300a00 */
[----:B------:R-:W4:Y:S04]  /*414c0*/  LDL.LU.64 R58, [R1+0x3f8] ;  /* 0x0003f800013a7983 */ /* 0x000f280000300a00 */
[----:B------:R-:W4:Y:S04]  /*414d0*/  LDL.LU.64 R32, [R1+0x440] ;  /* 0x0004400001207983 */ /* 0x000f280000300a00 */
[----:B------:R-:W4:Y:S04]  /*414e0*/  LDL.LU.64 R34, [R1+0x448] ;  /* 0x0004480001227983 */ /* 0x000f280000300a00 */
[----:B------:R-:W4:Y:S04]  /*414f0*/  LDL.LU.64 R52, [R1+0x430] ;  /* 0x0004300001347983 */ /* 0x000f280000300a00 */
[----:B------:R-:W4:Y:S01]  /*41500*/  LDL.LU.64 R54, [R1+0x438] ;  /* 0x0004380001367983 */ /* 0x000f220000300a00 */
[----:B------:R-:W-:-:S02]  /*41510*/  IMAD.MOV.U32 R17, RZ, RZ, R8 ;  /* 0x000000ffff117224 */ /* 0x000fc400078e0008 */
[----:B------:R-:W-:Y:S02]  /*41520*/  IMAD.MOV.U32 R16, RZ, RZ, R9 ;  /* 0x000000ffff107224 */ /* 0x000fe400078e0009 */
[----:B------:R-:W-:Y:S02]  /*41530*/  IMAD.MOV.U32 R13, RZ, RZ, R10 ;  /* 0x000000ffff0d7224 */ /* 0x000fe400078e000a */
[----:B------:R-:W-:Y:S01]  /*41540*/  IMAD.MOV.U32 R12, RZ, RZ, R11 ;  /* 0x000000ffff0c7224 */ /* 0x000fe200078e000b */
[----:B------:R-:W4:Y:S04]  /*41550*/  LDL.LU.64 R8, [R1+0x420] ;  /* 0x0004200001087983 */ /* 0x000f280000300a00 */
[----:B------:R-:W4:Y:S04]  /*41560*/  LDL.LU.64 R10, [R1+0x428] ;  /* 0x00042800010a7983 */ /* 0x000f280000300a00 */
[----:B------:R-:W4:Y:S04]  /*41570*/  LDL.LU.64 R36, [R1+0x410] ;  /* 0x0004100001247983 */ /* 0x000f280000300a00 */
[----:B------:R-:W4:Y:S01]  /*41580*/  LDL.LU.64 R38, [R1+0x418] ;  /* 0x0004180001267983 */ /* 0x000f220000300a00 */
[C---:B--2---:R-:W-:Y:S03]  /*41590*/  HMMA.16816.F32.BF16 R4, R44.reuse, R4, R20 ;  /* 0x000000042c04723c */ /* 0x044fe60000041814 */
[----:B------:R-:W2:Y:S04]  /*415a0*/  LDL.LU.64 R22, [R1+0x3710] ;  /* 0x0037100001167983 */ /* 0x000ea80000300a00 */
[----:B------:R-:W2:Y:S01]  /*415b0*/  LDL.LU.64 R20, [R1+0x3708] ;  /* 0x0037080001147983 */ /* 0x000ea20000300a00 */
[C---:B---3--:R-:W-:Y:S11]  /*415c0*/  HMMA.16816.F32.BF16 R28, R44.reuse, R48, R28 ;  /* 0x000000302c1c723c */ /* 0x048ff6000004181c */
[----:B------:R0:W-:Y:S04]  /*415d0*/  STL.64 [R1+0x3c0], R4 ;  /* 0x0003c00401007387 */ /* 0x0001e80000100a00 */
[----:B------:R-:W-:Y:S04]  /*415e0*/  STL.64 [R1+0x3c8], R6 ;  /* 0x0003c80601007387 */ /* 0x000fe80000100a00 */
[----:B0-----:R-:W4:Y:S04]  /*415f0*/  LDL.LU.64 R4, [R1+0x3700] ;  /* 0x0037000001047983 */ /* 0x001f280000300a00 */
[----:B------:R0:W-:Y:S04]  /*41600*/  STL.64 [R1+0x3d0], R28 ;  /* 0x0003d01c01007387 */ /* 0x0001e80000100a00 */
[----:B------:R-:W-:Y:S04]  /*41610*/  STL.64 [R1+0x3d8], R30 ;  /* 0x0003d81e01007387 */ /* 0x000fe80000100a00 */
[----:B0-----:R-:W3:Y:S04]  /*41620*/  LDL.LU.64 R28, [R1+0x36f8] ;  /* 0x0036f800011c7983 */ /* 0x001ee80000300a00 */
[----:B------:R0:W-:Y:S04]  /*41630*/  STL.64 [R1+0x3640], R50 ;  /* 0x0036403201007387 */ /* 0x0001e80000100a00 */
[----:B------:R-:W2:Y:S04]  /*41640*/  LDL.LU R48, [R1+0x230] ;  /* 0x0002300001307983 */ /* 0x000ea80000300800 */
[----:B------:R-:W2:Y:S04]  /*41650*/  LDL.LU R49, [R1+0x234] ;  /* 0x0002340001317983 */ /* 0x000ea80000300800 */
[----:B0-----:R-:W2:Y:S04]  /*41660*/  LDL.LU R50, [R1+0x238] ;  /* 0x0002380001327983 */ /* 0x001ea80000300800 */
[----:B------:R-:W2:Y:S01]  /*41670*/  LDL.LU R51, [R1+0x23c] ;  /* 0x00023c0001337983 */ /* 0x000ea20000300800 */
[----:B----4-:R-:W-:Y:S03]  /*41680*/  HMMA.16816.F32.BF16 R4, R44, R4, R24 ;  /* 0x000000042c04723c */ /* 0x010fe60000041818 */
[----:B------:R-:W4:Y:S04]  /*41690*/  LDL.LU.64 R26, [R1+0x36f0] ;  /* 0x0036f000011a7983 */ /* 0x000f280000300a00 */
[----:B------:R-:W2:-:S12]  /*416a0*/  LDL.LU.64 R24, [R1+0x36e8] ;  /* 0x0036e80001187983 */ /* 0x000e980000300a00 */
[----:B------:R0:W-:Y:S04]  /*416b0*/  STL.64 [R1+0x3e0], R4 ;  /* 0x0003e00401007387 */ /* 0x0001e80000100a00 */
[----:B------:R-:W-:Y:S01]  /*416c0*/  STL.64 [R1+0x3e8], R6 ;  /* 0x0003e80601007387 */ /* 0x000fe20000100a00 */
[----:B---3--:R-:W-:Y:S03]  /*416d0*/  HMMA.16816.F32.BF16 R28, R44, R28, R56 ;  /* 0x0000001c2c1c723c */ /* 0x008fe60000041838 */
[----:B0-----:R-:W3:Y:S04]  /*416e0*/  LDL.LU.64 R4, [R1+0x36e0] ;  /* 0x0036e00001047983 */ /* 0x001ee80000300a00 */
[----:B------:R-:W2:-:S12]  /*416f0*/  LDL.LU.64 R56, [R1+0x36d8] ;  /* 0x0036d80001387983 */ /* 0x000e980000300a00 */
[----:B------:R-:W-:Y:S04]  /*41700*/  STL.64 [R1+0x3f0], R28 ;  /* 0x0003f01c01007387 */ /* 0x000fe80000100a00 */
[----:B------:R0:W-:Y:S04]  /*41710*/  STL.64 [R1+0x3f8], R30 ;  /* 0x0003f81e01007387 */ /* 0x0001e80000100a00 */
[----:B0-----:R-:W4:Y:S01]  /*41720*/  LDL.LU.64 R30, [R1+0x36d0] ;  /* 0x0036d000011e7983 */ /* 0x001f220000300a00 */
[C---:B---3--:R-:W-:Y:S08]  /*41730*/  HMMA.16816.F32.BF16 R4, R44.reuse, R4, R32 ;  /* 0x000000042c04723c */ /* 0x048ff00000041820 */
[C---:B--2---:R-:W-:Y:S01]  /*41740*/  HMMA.16816.F32.BF16 R56, R44.reuse, R56, R52 ;  /* 0x000000382c38723c */ /* 0x044fe20000041834 */
[----:B------:R-:W2:Y:S10]  /*41750*/  LDL.LU.64 R34, [R1+0x36c8] ;  /* 0x0036c80001227983 */ /* 0x000eb40000300a00 */
[----:B------:R-:W-:Y:S04]  /*41760*/  STL.64 [R1+0x490], R4 ;  /* 0x0004900401007387 */ /* 0x000fe80000100a00 */
[----:B------:R0:W-:Y:S04]  /*41770*/  STL.64 [R1+0x498], R6 ;  /* 0x0004980601007387 */ /* 0x0001e80000100a00 */
[----:B0-----:R-:W3:Y:S04]  /*41780*/  LDL.LU.64 R6, [R1+0x36c0] ;  /* 0x0036c00001067983 */ /* 0x001ee80000300a00 */
[----:B------:R-:W2:Y:S04]  /*41790*/  LDL.LU.64 R4, [R1+0x36b8] ;  /* 0x0036b80001047983 */ /* 0x000ea80000300a00 */
[----:B------:R-:W2:Y:S04]  /*417a0*/  LDL.LU.64 R54, [R1+0x36b0] ;  /* 0x0036b00001367983 */ /* 0x000ea80000300a00 */
[----:B------:R-:W2:Y:S04]  /*417b0*/  LDL.LU.64 R52, [R1+0x36a8] ;  /* 0x0036a80001347983 */ /* 0x000ea80000300a00 */
        /* <DEDUP_REMOVED lines=8> */
[----:B0-----:R-:W2:Y:S04]  /*41840*/  LDL.LU.64 R10, [R1+0x3690] ;  /* 0x00369000010a7983 */ /* 0x001ea80000300a00 */
[----:B------:R-:W2:Y:S04]  /*41850*/  LDL.LU.64 R8, [R1+0x3688] ;  /* 0x0036880001087983 */ /* 0x000ea80000300a00 */
[----:B------:R0:W-:Y:S04]  /*41860*/  STL.64 [R1+0x35f8], R58 ;  /* 0x0035f83a01007387 */ /* 0x0001e80000100a00 */
[----:B------:R-:W2:Y:S04]  /*41870*/  LDL.LU.64 R56, [R1+0x400] ;  /* 0x0004000001387983 */ /* 0x000ea80000300a00 */
[----:B0-----:R-:W2:Y:S01]  /*41880*/  LDL.LU.64 R58, [R1+0x408] ;  /* 0x00040800013a7983 */ /* 0x001ea20000300a00 */
[----:B------:R-:W-:Y:S03]  /*41890*/  HMMA.16816.F32.BF16 R36, R44, R52, R36 ;  /* 0x000000342c24723c */ /* 0x000fe60000041824 */
[----:B------:R-:W-:-:S15]  /*418a0*/  STL.64 [R1+0x3600], R54 ;  /* 0x0036003601007387 */ /* 0x000fde0000100a00 */
[----:B------:R-:W-:Y:S01]  /*418b0*/  NOP ;  /* 0x0000000000007918 */ /* 0x000fe20000000000 */
[----:B------:R-:W-:Y:S04]  /*418c0*/  STL.64 [R1+0x500], R36 ;  /* 0x0005002401007387 */ /* 0x000fe80000100a00 */
[----:B------:R-:W-:Y:S04]  /*418d0*/  STL.64 [R1+0x508], R38 ;  /* 0x0005082601007387 */ /* 0x000fe80000100a00 */
[----:B------:R-:W0:Y:S04]  /*418e0*/  LDSM.16.MT88.4 R36, [R60+UR5+0x8800] ;  /* 0x008800053c24783b */ /* 0x000e280008004200 */
[----:B0-----:R-:W-:Y:S04]  /*418f0*/  STL.64 [R1+0x3610], R38 ;  /* 0x0036102601007387 */ /* 0x001fe80000100a00 */
[----:B------:R0:W-:Y:S04]  /*41900*/  STL.64 [R1+0x3608], R36 ;  /* 0x0036082401007387 */ /* 0x0001e80000100a00 */
[----:B0-----:R-:W3:Y:S04]  /*41910*/  LDL.LU R36, [R1+0x210] ;  /* 0x0002100001247983 */ /* 0x001ee80000300800 */
[----:B------:R-:W3:Y:S04]  /*41920*/  LDL.LU R37, [R1+0x214] ;  /* 0x0002140001257983 */ /* 0x000ee80000300800 */
[----:B------:R-:W3:Y:S01]  /*41930*/  LDL.LU R38, [R1+0x218] ;  /* 0x0002180001267983 */ /* 0x000ee20000300800 */
[----:B------:R-:W-:-:S03]  /*41940*/  IMAD.MOV.U32 R39, RZ, RZ, R34 ;  /* 0x000000ffff277224 */ /* 0x000fc600078e0022 */
[----:B------:R-:W3:Y:S04]  /*41950*/  LDL.LU R34, [R1+0x3684] ;  /* 0x0036840001227983 */ /* 0x000ee80000300800 */
[----:B------:R-:W-:Y:S01]  /*41960*/  STL [R1+0x33fc], R60 ;  /* 0x0033fc3c01007387 */ /* 0x000fe20000100800 */
[----:B--2---:R-:W-:Y:S01]  /*41970*/  HMMA.16816.F32.BF16 R52, R44, R4, R56 ;  /* 0x000000042c34723c */ /* 0x004fe20000041838 */
[----:B------:R-:W-:Y:S02]  /*41980*/  IMAD.MOV.U32 R44, RZ, RZ, R35 ;  /* 0x000000ffff2c7224 */ /* 0x000fe400078e0023 */
[----:B------:R-:W3:Y:S01]  /*41990*/  LDL.LU R35, [R1+0x3680] ;  /* 0x0036800001237983 */ /* 0x000ee20000300800 */
[----:B------:R-:W-:Y:S02]  /*419a0*/  IMAD.MOV.U32 R47, RZ, RZ, R14 ;  /* 0x000000ffff2f7224 */ /* 0x000fe400078e000e */
[----:B----4-:R-:W-:-:S13]  /*419b0*/  IMAD.MOV.U32 R56, RZ, RZ, R27 ;  /* 0x000000ffff387224 */ /* 0x010fda00078e001b */
[----:B------:R0:W-:Y:S04]  /*419c0*/  STL.64 [R1+0x4f0], R52 ;  /* 0x0004f03401007387 */ /* 0x0001e80000100a00 */
[----:B------:R1:W-:Y:S04]  /*419d0*/  STL.64 [R1+0x4f8], R54 ;  /* 0x0004f83601007387 */ /* 0x0003e80000100a00 */
[----:B------:R-:W2:Y:S04]  /*419e0*/  LDL.LU R45, [R1+0x224] ;  /* 0x00022400012d7983 */ /* 0x000ea80000300800 */
[----:B------:R-:W2:Y:S04]  /*419f0*/  LDL.LU R46, [R1+0x228] ;  /* 0x00022800012e7983 */ /* 0x000ea80000300800 */
[----:B------:R-:W4:Y:S01]  /*41a00*/  LDL.LU R14, [R1+0x367c] ;  /* 0x00367c00010e7983 */ /* 0x000f220000300800 */
[----:B0-----:R-:W-:-:S02]  /*41a10*/  IMAD.MOV.U32 R52, RZ, RZ, R15 ;  /* 0x000000ffff347224 */ /* 0x001fc400078e000f */
[----:B------:R-:W-:Y:S01]  /*41a20*/  IMAD.MOV.U32 R53, RZ, RZ, R3 ;  /* 0x000000ffff357224 */ /* 0x000fe200078e0003 */
[----:B------:R-:W4:Y:S01]  /*41a30*/  LDL.LU R15, [R1+0x3678] ;  /* 0x00367800010f7983 */ /* 0x000f220000300800 */
[----:B-1----:R-:W-:Y:S02]  /*41a40*/  IMAD.MOV.U32 R54, RZ, RZ, R2 ;  /* 0x000000ffff367224 */ /* 0x002fe400078e0002 */
[----:B------:R-:W-:Y:S02]  /*41a50*/  IMAD.MOV.U32 R55, RZ, RZ, R0 ;  /* 0x000000ffff377224 */ /* 0x000fe400078e0000 */
[----:B------:R-:W-:Y:S02]  /*41a60*/  IMAD.MOV.U32 R57, RZ, RZ, R19 ;  /* 0x000000ffff397224 */ /* 0x000fe400078e0013 */
[----:B------:R-:W-:Y:S02]  /*41a70*/  IMAD.MOV.U32 R58, RZ, RZ, R22 ;  /* 0x000000ffff3a7224 */ /* 0x000fe400078e0016 */
[----:B------:R-:W-:Y:S01]  /*41a80*/  IMAD.MOV.U32 R59, RZ, RZ, R23 ;  /* 0x000000ffff3b7224 */ /* 0x000fe200078e0017 */
[----:B---3--:R-:W-:-:S15]  /*41a90*/  HMMA.16816.F32.BF16 R48, R8, R34, R48 ;  /* 0x000000220830723c */ /* 0x008fde0000041830 */
[----:B------:R-:W-:-:S04]  /*41aa0*/  NOP ;  /* 0x0000000000007918 */ /* 0x000fc80000000000 */
[----:B------:R0:W-:Y:S01]  /*41ab0*/  STL [R1+0x230], R48 ;  /* 0x0002303001007387 */ /* 0x0001e20000100800 */
[----:B------:R-:W-:Y:S01]  /*41ac0*/  MOV R3, R49 ;  /* 0x0000003100037202 */ /* 0x000fe20000000f00 */
[----:B------:R-:W-:Y:S02]  /*41ad0*/  IMAD.MOV.U32 R2, RZ, RZ, R50 ;  /* 0x000000ffff027224 */ /* 0x000fe400078e0032 */
[----:B------:R-:W-:Y:S02]  /*41ae0*/  IMAD.MOV.U32 R49, RZ, RZ, R26 ;  /* 0x000000ffff317224 */ /* 0x000fe400078e001a */
[----:B------:R-:W-:Y:S02]  /*41af0*/  IMAD.MOV.U32 R0, RZ, RZ, R51 ;  /* 0x000000ffff007224 */ /* 0x000fe400078e0033 */
[----:B------:R-:W-:Y:S02]  /*41b00*/  IMAD.MOV.U32 R50, RZ, RZ, R30 ;  /* 0x000000ffff327224 */ /* 0x000fe400078e001e */
[----:B------:R-:W-:-:S02]  /*41b10*/  IMAD.MOV.U32 R51, RZ, RZ, R31 ;  /* 0x000000ffff337224 */ /* 0x000fc400078e001f */
[----:B0-----:R-:W-:Y:S02]  /*41b20*/  IMAD.MOV.U32 R48, RZ, RZ, R18 ;  /* 0x000000ffff307224 */ /* 0x001fe400078e0012 */
[----:B------:R-:W3:Y:S04]  /*41b30*/  LDL.LU R18, [R1+0x3674] ;  /* 0x0036740001127983 */ /* 0x000ee80000300800 */
[----:B------:R-:W2:Y:S04]  /*41b40*/  LDL.LU R26, [R1+0x3670] ;  /* 0x00367000011a7983 */ /* 0x000ea80000300800 */
[----:B------:R-:W2:Y:S04]  /*41b50*/  LDL.LU R30, [R1+0x366c] ;  /* 0x00366c00011e7983 */ /* 0x000ea80000300800 */
[----:B------:R-:W2:Y:S04]  /*41b60*/  LDL.LU R31, [R1+0x3668] ;  /* 0x00366800011f7983 */ /* 0x000ea80000300800 */
[----:B------:R-:W3:Y:S04]  /*41b70*/  LDL.LU R27, [R1+0x3664] ;  /* 0x00366400011b7983 */ /* 0x000ee80000300800 */
[----:B------:R-:W3:Y:S04]  /*41b80*/  LDL.LU R19, [R1+0x3660] ;  /* 0x0036600001137983 */ /* 0x000ee80000300800 */
[----:B------:R-:W4:Y:S04]  /*41b90*/  LDL.LU R22, [R1+0x365c] ;  /* 0x00365c0001167983 */ /* 0x000f280000300800 */
[----:B------:R-:W4:Y:S01]  /*41ba0*/  LDL.LU R23, [R1+0x3658] ;  /* 0x0036580001177983 */ /* 0x000f220000300800 */
[----:B------:R-:W0:Y:S03]  /*41bb0*/  S2R R32, SR_TID.X ;  /* 0x0000000000207919 */ /* 0x000e260000002100 */
[----:B------:R1:W-:Y:S04]  /*41bc0*/  STL [R1+0x33f8], R0 ;  /* 0x0033f80001007387 */ /* 0x0003e80000100800 */
[----:B------:R0:W-:Y:S04]  /*41bd0*/  STL [R1+0x33f4], R2 ;  /* 0x0033f40201007387 */ /* 0x0001e80000100800 */
[----:B------:R0:W-:Y:S02]  /*41be0*/  STL [R1+0x33f0], R3 ;  /* 0x0033f00301007387 */ /* 0x0001e40000100800 */
[C---:B0-----:R-:W-:Y:S01]  /*41bf0*/  LOP3.LUT R33, R32.reuse, 0x7, RZ, 0xc0, !PT ;  /* 0x0000000720217812 */ /* 0x041fe200078ec0ff */
[----:B------:R-:W-:-:S02]  /*41c00*/  IMAD.SHL.U32 R29, R32, 0x2, RZ ;  /* 0x00000002201d7824 */ /* 0x000fc400078e00ff */
[----:B------:R-:W-:Y:S02]  /*41c10*/  IMAD.SHL.U32 R28, R32, 0x40, RZ ;  /* 0x00000040201c7824 */ /* 0x000fe400078e00ff */
[----:B------:R-:W-:Y:S01]  /*41c20*/  IMAD R33, R33, 0x90, RZ ;  /* 0x0000009021217824 */ /* 0x000fe200078e02ff */
[C---:B--2---:R-:W-:Y:S08]  /*41c30*/  HMMA.16816.F32.BF16 R44, R8.reuse, R30, R44 ;  /* 0x0000001e082c723c */ /* 0x044ff0000004182c */
[----:B---3--:R-:W-:Y:S11]  /*41c40*/  HMMA.16816.F32.BF16 R36, R8, R26, R36 ;  /* 0x0000001a0824723c */ /* 0x008ff60000041824 */
[----:B------:R-:W-:Y:S04]  /*41c50*/  STL.64 [R1+0x220], R44 ;  /* 0x0002202c01007387 */ /* 0x000fe80000100a00 */
[----:B------:R-:W-:Y:S04]  /*41c60*/  STL.64 [R1+0x228], R46 ;  /* 0x0002282e01007387 */ /* 0x000fe80000100a00 */
[----:B-1----:R-:W-:-:S02]  /*41c70*/  IMAD.MOV.U32 R0, RZ, RZ, R37 ;  /* 0x000000ffff007224 */ /* 0x002fc400078e0025 */
[----:B------:R-:W-:Y:S01]  /*41c80*/  IMAD.MOV.U32 R2, RZ, RZ, R38 ;  /* 0x000000ffff027224 */ /* 0x000fe200078e0026 */
[----:B------:R4:W-:Y:S01]  /*41c90*/  STL [R1+0x210], R36 ;  /* 0x0002102401007387 */ /* 0x0009e20000100800 */
[----:B------:R-:W-:Y:S02]  /*41ca0*/  IMAD.MOV.U32 R3, RZ, RZ, R39 ;  /* 0x000000ffff037224 */ /* 0x000fe400078e0027 */
[----:B----4-:R-:W-:Y:S01]  /*41cb0*/  HMMA.16816.F32.BF16 R36, R8, R22, R52 ;  /* 0x000000160824723c */ /* 0x010fe20000041834 */
[----:B------:R-:W-:Y:S04]  /*41cc0*/  STL.64 [R1+0x35e0], R26 ;  /* 0x0035e01a01007387 */ /* 0x000fe80000100a00 */
[----:B------:R-:W-:Y:S04]  /*41cd0*/  STL.64 [R1+0x35d8], R24 ;  /* 0x0035d81801007387 */ /* 0x000fe80000100a00 */
[----:B------:R-:W-:Y:S04]  /*41ce0*/  STL [R1+0x3408], R3 ;  /* 0x0034080301007387 */ /* 0x000fe80000100800 */
[----:B------:R-:W-:Y:S04]  /*41cf0*/  STL [R1+0x3404], R2 ;  /* 0x0034040201007387 */ /* 0x000fe80000100800 */
[----:B------:R-:W-:Y:S02]  /*41d00*/  STL [R1+0x3400], R0 ;  /* 0x0034000001007387 */ /* 0x000fe40000100800 */
[----:B------:R-:W-:-:S02]  /*41d10*/  MOV R4, R39 ;  /* 0x0000002700047202 */ /* 0x000fc40000000f00 */
[----:B------:R-:W-:Y:S04]  /*41d20*/  STL.64 [R1+0x200], R36 ;  /* 0x0002002401007387 */ /* 0x000fe80000100a00 */
[----:B------:R-:W-:Y:S04]  /*41d30*/  STL [R1+0x208], R38 ;  /* 0x0002082601007387 */ /* 0x000fe80000100800 */
[----:B------:R-:W-:Y:S04]  /*41d40*/  STL.64 [R1+0x35d0], R22 ;  /* 0x0035d01601007387 */ /* 0x000fe80000100a00 */
[----:B------:R0:W-:Y:S04]  /*41d50*/  STL.64 [R1+0x35c8], R20 ;  /* 0x0035c81401007387 */ /* 0x0001e80000100a00 */
[----:B------:R-:W-:Y:S04]  /*41d60*/  STL [R1+0x3334], R4 ;  /* 0x0033340401007387 */ /* 0x000fe80000100800 */
[----:B------:R-:W-:Y:S04]  /*41d70*/  STL.64 [R1+0x3620], R34 ;  /* 0x0036202201007387 */ /* 0x000fe80000100a00 */
[----:B------:R-:W-:Y:S04]  /*41d80*/  STL.64 [R1+0x3618], R32 ;  /* 0x0036182001007387 */ /* 0x000fe80000100a00 */
[----:B------:R-:W-:Y:S04]  /*41d90*/  STL.64 [R1+0x35f0], R30 ;  /* 0x0035f01e01007387 */ /* 0x000fe80000100a00 */
[----:B------:R-:W-:Y:S04]  /*41da0*/  STL.64 [R1+0x35e8], R28 ;  /* 0x0035e81c01007387 */ /* 0x000fe80000100a00 */
[----:B------:R-:W-:Y:S04]  /*41db0*/  STL.64 [R1+0x35c0], R18 ;  /* 0x0035c01201007387 */ /* 0x000fe80000100a00 */
[----:B------:R1:W-:Y:S01]  /*41dc0*/  STL.64 [R1+0x35b8], R16 ;  /* 0x0035b81001007387 */ /* 0x0003e20000100a00 */
[C---:B0-----:R-:W-:Y:S08]  /*41dd0*/  HMMA.16816.F32.BF16 R20, R8.reuse, R18, R56 ;  /* 0x000000120814723c */ /* 0x041ff00000041838 */
[----:B-1----:R-:W-:Y:S11]  /*41de0*/  HMMA.16816.F32.BF16 R16, R8, R14, R48 ;  /* 0x0000000e0810723c */ /* 0x002ff60000041830 */
[----:B------:R0:W-:Y:S04]  /*41df0*/  STL.64 [R1+0x1f0], R20 ;  /* 0x0001f01401007387 */ /* 0x0001e80000100a00 */
[----:B------:R1:W-:Y:S04]  /*41e00*/  STL.64 [R1+0x1f8], R22 ;  /* 0x0001f81601007387 */ /* 0x0003e80000100a00 */
[----:B------:R-:W2:Y:S04]  /*41e10*/  LDL.LU R24, [R1+0x1c0] ;  /* 0x0001c00001187983 */ /* 0x000ea80000300800 */
[----:B------:R-:W-:Y:S04]  /*41e20*/  STL.64 [R1+0x1e0], R16 ;  /* 0x0001e01001007387 */ /* 0x000fe80000100a00 */
[----:B------:R-:W-:Y:S04]  /*41e30*/  STL.64 [R1+0x1e8], R18 ;  /* 0x0001e81201007387 */ /* 0x000fe80000100a00 */
[----:B------:R-:W2:Y:S04]  /*41e40*/  LDL.LU R25, [R1+0x1c4] ;  /* 0x0001c40001197983 */ /* 0x000ea80000300800 */
[----:B------:R-:W3:Y:S04]  /*41e50*/  LDL.LU R26, [R1+0x1c8] ;  /* 0x0001c800011a7983 */ /* 0x000ee80000300800 */
[----:B------:R-:W3:Y:S04]  /*41e60*/  LDL.LU R27, [R1+0x1cc] ;  /* 0x0001cc00011b7983 */ /* 0x000ee80000300800 */
[----:B------:R-:W4:Y:S04]  /*41e70*/  LDL.LU R44, [R1+0x1d0] ;  /* 0x0001d000012c7983 */ /* 0x000f280000300800 */
[----:B------:R-:W4:Y:S04]  /*41e80*/  LDL.LU R45, [R1+0x1d4] ;  /* 0x0001d400012d7983 */ /* 0x000f280000300800 */
[----:B------:R-:W4:Y:S04]  /*41e90*/  LDL.LU R46, [R1+0x1d8] ;  /* 0x0001d800012e7983 */ /* 0x000f280000300800 */
[----:B------:R-:W4:Y:S01]  /*41ea0*/  LDL.LU R47, [R1+0x1dc] ;  /* 0x0001dc00012f7983 */ /* 0x000f220000300800 */
[----:B------:R-:W-:-:S04]  /*41eb0*/  LOP3.LUT R5, R33, 0x10, R29, 0x78, !PT ;  /* 0x0000001021057812 */ /* 0x000fc800078e781d */
[----:B------:R-:W-:Y:S01]  /*41ec0*/  LOP3.LUT R5, R5, 0x400, R28, 0xf8, !PT ;  /* 0x0000040005057812 */ /* 0x000fe200078ef81c */
[----:B0-----:R-:W-:Y:S02]  /*41ed0*/  IMAD.MOV.U32 R20, RZ, RZ, R7 ;  /* 0x000000ffff147224 */ /* 0x001fe400078e0007 */
[----:B------:R-:W-:Y:S02]  /*41ee0*/  IMAD.MOV.U32 R21, RZ, RZ, R6 ;  /* 0x000000ffff157224 */ /* 0x000fe400078e0006 */
[----:B-1----:R-:W-:Y:S02]  /*41ef0*/  IMAD.MOV.U32 R22, RZ, RZ, R42 ;  /* 0x000000ffff167224 */ /* 0x002fe400078e002a */
[----:B------:R-:W-:Y:S01]  /*41f00*/  IMAD.MOV.U32 R23, RZ, RZ, R43 ;  /* 0x000000ffff177224 */ /* 0x000fe200078e002b */
[----:B---3--:R-:W-:Y:S04]  /*41f10*/  STL.64 [R1+0x3638], R26 ;  /* 0x0036381a01007387 */ /* 0x008fe80000100a00 */
[----:B--2---:R0:W-:Y:S04]  /*41f20*/  STL.64 [R1+0x3630], R24 ;  /* 0x0036301801007387 */ /* 0x0041e80000100a00 */
[----:B------:R-:W2:Y:S04]  /*41f30*/  LDL.LU R56, [R1+0x360] ;  /* 0x0003600001387983 */ /* 0x000ea80000300800 */
[----:B------:R-:W2:Y:S04]  /*41f40*/  LDL.LU R57, [R1+0x364] ;  /* 0x0003640001397983 */ /* 0x000ea80000300800 */
[----:B------:R-:W2:Y:S04]  /*41f50*/  LDL.LU R58, [R1+0x368] ;  /* 0x00036800013a7983 */ /* 0x000ea80000300800 */
[----:B------:R-:W2:Y:S04]  /*41f60*/  LDL.LU R59, [R1+0x36c] ;  /* 0x00036c00013b7983 */ /* 0x000ea80000300800 */
[----:B------:R-:W3:Y:S04]  /*41f70*/  LDL.64 R50, [R1+0x58] ;  /* 0x0000580001327983 */ /* 0x000ee80000100a00 */
        /* <DEDUP_REMOVED lines=8> */
[----:B------:R-:W2:Y:S04]  /*42000*/  LDL.64 R38, [R1+0x38] ;  /* 0x0000380001267983 */ /* 0x000ea80000100a00 */
        /* <DEDUP_REMOVED lines=9> */
[----:B------:R-:W2:Y:S04]  /*420a0*/  LDL.LU R7, [R1+0x3654] ;  /* 0x0036540001077983 */ /* 0x000ea80000300800 */
[----:B------:R-:W2:Y:S04]  /*420b0*/  LDL.LU R6, [R1+0x3650] ;  /* 0x0036500001067983 */ /* 0x000ea80000300800 */
[----:B------:R-:W4:Y:S04]  /*420c0*/  LDL.LU R42, [R1+0x364c] ;  /* 0x00364c00012a7983 */ /* 0x000f280000300800 */
[----:B------:R-:W4:Y:S04]  /*420d0*/  LDL.LU R43, [R1+0x3648] ;  /* 0x00364800012b7983 */ /* 0x000f280000300800 */
[----:B------:R-:W-:Y:S04]  /*420e0*/  STL.64 [R1+0x35b0], R14 ;  /* 0x0035b00e01007387 */ /* 0x000fe80000100a00 */
[----:B------:R0:W-:Y:S04]  /*420f0*/  STL.64 [R1+0x35a8], R12 ;  /* 0x0035a80c01007387 */ /* 0x0001e80000100a00 */
[----:B0-----:R-:W3:Y:S04]  /*42100*/  LDL.LU R12, [R1+0x3a0] ;  /* 0x0003a000010c7983 */ /* 0x001ee80000300800 */
[----:B------:R-:W3:Y:S04]  /*42110*/  LDL.LU R13, [R1+0x3a4] ;  /* 0x0003a400010d7983 */ /* 0x000ee80000300800 */
[----:B------:R-:W3:Y:S04]  /*42120*/  LDL.LU R14, [R1+0x3a8] ;  /* 0x0003a800010e7983 */ /* 0x000ee80000300800 */
[----:B------:R-:W3:Y:S01]  /*42130*/  LDL.LU R15, [R1+0x3ac] ;  /* 0x0003ac00010f7983 */ /* 0x000ee20000300800 */
[----:B------:R-:W-:Y:S01]  /*42140*/  LOP3.LUT R5, R5, 0x40, RZ, 0x3c, !PT ;  /* 0x0000004005057812 */ /* 0x000fe200078e3cff */
[----:B----4-:R-:W-:-:S15]  /*42150*/  HMMA.16816.F32.BF16 R44, R8, R42, R44 ;  /* 0x0000002a082c723c */ /* 0x010fde000004182c */
[----:B------:R-:W-:-:S04]  /*42160*/  NOP ;  /* 0x0000000000007918 */ /* 0x000fc80000000000 */
[----:B------:R-:W-:Y:S04]  /*42170*/  STL.64 [R1+0x1d0], R44 ;  /* 0x0001d02c01007387 */ /* 0x000fe80000100a00 */
[----:B------:R-:W-:Y:S01]  /*42180*/  STL [R1+0x1dc], R47 ;  /* 0x0001dc2f01007387 */ /* 0x000fe20000100800 */
[----:B------:R-:W-:-:S03]  /*42190*/  IMAD.MOV.U32 R4, RZ, RZ, R46 ;  /* 0x000000ffff047224 */ /* 0x000fc600078e002e */
[----:B------:R-:W0:Y:S01]  /*421a0*/  LDSM.16.MT88.4 R44, [R5+UR5+0x8800] ;  /* 0x00880005052c783b */ /* 0x000e220008004200 */
[----:B---3--:R-:W-:Y:S03]  /*421b0*/  HMMA.16816.F32.BF16 R12, R8, R50, R12 ;  /* 0x00000032080c723c */ /* 0x008fe6000004180c */
[----:B------:R1:W-:Y:S01]  /*421c0*/  STL.64 [R1+0x35a0], R42 ;  /* 0x0035a02a01007387 */ /* 0x0003e20000100a00 */
[----:B------:R-:W-:-:S03]  /*421d0*/  IMAD.MOV.U32 R3, RZ, RZ, R51 ;  /* 0x000000ffff037224 */ /* 0x000fc600078e0033 */
[----:B-1----:R-:W3:Y:S04]  /*421e0*/  LDL.64 R42, [R1+0x18] ;  /* 0x00001800012a7983 */ /* 0x002ee80000100a00 */
[----:B0-----:R0:W-:Y:S04]  /*421f0*/  STL.64 [R1+0x3528], R46 ;  /* 0x0035282e01007387 */ /* 0x0011e80000100a00 */
[----:B------:R-:W-:Y:S04]  /*42200*/  STL.64 [R1+0x3520], R44 ;  /* 0x0035202c01007387 */ /* 0x000fe80000100a00 */
[----:B0-----:R-:W4:Y:S04]  /*42210*/  LDL.64 R46, [R1+0x8] ;  /* 0x00000800012e7983 */ /* 0x001f280000100a00 */
[----:B------:R0:W-:Y:S04]  /*42220*/  STL.64 [R1+0x3a0], R12 ;  /* 0x0003a00c01007387 */ /* 0x0001e80000100a00 */
[----:B------:R1:W-:Y:S01]  /*42230*/  STL.64 [R1+0x3a8], R14 ;  /* 0x0003a80e01007387 */ /* 0x0003e20000100a00 */
[----:B0-----:R-:W-:-:S03]  /*42240*/  IMAD.MOV.U32 R12, RZ, RZ, R50 ;  /* 0x000000ffff0c7224 */ /* 0x001fc600078e0032 */
[----:B------:R-:W4:Y:S01]  /*42250*/  LDL.LU.64 R50, [R1+0x3640] ;  /* 0x0036400001327983 */ /* 0x000f220000300a00 */
[C---:B--2---:R-:W-:Y:S08]  /*42260*/  HMMA.16816.F32.BF16 R32, R8.reuse, R38, R32 ;  /* 0x000000260820723c */ /* 0x044ff00000041820 */
[----:B------:R-:W-:Y:S01]  /*42270*/  HMMA.16816.F32.BF16 R16, R8, R54, R16 ;  /* 0x000000360810723c */ /* 0x000fe20000041810 */
[----:B-1----:R-:W-:-:S02]  /*42280*/  IMAD.MOV.U32 R14, RZ, RZ, R38 ;  /* 0x000000ffff0e7224 */ /* 0x002fc400078e0026 */
[----:B------:R-:W-:Y:S02]  /*42290*/  IMAD.MOV.U32 R13, RZ, RZ, R39 ;  /* 0x000000ffff0d7224 */ /* 0x000fe400078e0027 */
[----:B------:R-:W-:-:S03]  /*422a0*/  IMAD.MOV.U32 R15, RZ, RZ, R55 ;  /* 0x000000ffff0f7224 */ /* 0x000fc600078e0037 */
[C---:B---3--:R-:W-:Y:S08]  /*422b0*/  HMMA.16816.F32.BF16 R56, R8.reuse, R42, R56 ;  /* 0x0000002a0838723c */ /* 0x048ff00000041838 */
[----:B----4-:R-:W-:-:S15]  /*422c0*/  HMMA.16816.F32.BF16 R24, R8, R50, R24 ;  /* 0x000000320818723c */ /* 0x010fde0000041818 */
[----:B------:R-:W-:-:S04]  /*422d0*/  NOP ;  /* 0x0000000000007918 */ /* 0x000fc80000000000 */
[----:B------:R-:W-:Y:S04]  /*422e0*/  STL.64 [R1+0x390], R24 ;  /* 0x0003901801007387 */ /* 0x000fe80000100a00 */
[----:B------:R0:W-:Y:S04]  /*422f0*/  STL.64 [R1+0x398], R26 ;  /* 0x0003981a01007387 */ /* 0x0001e80000100a00 */
[----:B0-----:R-:W2:Y:S04]  /*42300*/  LDL.LU.64 R26, [R1+0x3638] ;  /* 0x00363800011a7983 */ /* 0x001ea80000300a00 */
[----:B------:R-:W2:Y:S04]  /*42310*/  LDL.LU.64 R24, [R1+0x3630] ;  /* 0x0036300001187983 */ /* 0x000ea80000300a00 */
[----:B------:R0:W-:Y:S04]  /*42320*/  STL.64 [R1+0x3580], R50 ;  /* 0x0035803201007387 */ /* 0x0001e80000100a00 */
[----:B------:R-:W3:Y:S04]  /*42330*/  LDL.LU R48, [R1+0x350] ;  /* 0x0003500001307983 */ /* 0x000ee80000300800 */
[----:B------:R-:W3:Y:S01]  /*42340*/  LDL.LU R49, [R1+0x354] ;  /* 0x0003540001317983 */ /* 0x000ee20000300800 */
[----:B0-----:R-:W-:-:S02]  /*42350*/  IMAD.MOV.U32 R50, RZ, RZ, R6 ;  /* 0x000000ffff327224 */ /* 0x001fc400078e0006 */
[----:B------:R-:W-:Y:S01]  /*42360*/  IMAD.MOV.U32 R51, RZ, RZ, R7 ;  /* 0x000000ffff337224 */ /* 0x000fe200078e0007 */
[----:B------:R-:W2:Y:S04]  /*42370*/  LDL.LU R6, [R1+0x362c] ;  /* 0x00362c0001067983 */ /* 0x000ea80000300800 */
[----:B------:R-:W2:Y:S04]  /*42380*/  LDL.LU R7, [R1+0x3628] ;  /* 0x0036280001077983 */ /* 0x000ea80000300800 */
[----:B------:R-:W-:Y:S04]  /*42390*/  STL.64 [R1+0x380], R32 ;  /* 0x0003802001007387 */ /* 0x000fe80000100a00 */
[----:B------:R0:W-:Y:S04]  /*423a0*/  STL.64 [R1+0x388], R34 ;  /* 0x0003882201007387 */ /* 0x0001e80000100a00 */
[----:B0-----:R-:W4:Y:S04]  /*423b0*/  LDL.LU.64 R34, [R1+0x3620] ;  /* 0x0036200001227983 */ /* 0x001f280000300a00 */
[----:B------:R-:W2:Y:S04]  /*423c0*/  LDL.LU.64 R32, [R1+0x3618] ;  /* 0x0036180001207983 */ /* 0x000ea80000300a00 */
[----:B------:R-:W4:Y:S04]  /*423d0*/  LDL.LU.64 R38, [R1+0x3610] ;  /* 0x0036100001267983 */ /* 0x000f280000300a00 */
[----:B------:R-:W4:Y:S04]  /*423e0*/  LDL.LU.64 R36, [R1+0x3608] ;  /* 0x0036080001247983 */ /* 0x000f280000300a00 */
[----:B------:R0:W-:Y:S04]  /*423f0*/  STL.64 [R1+0x370], R16 ;  /* 0x0003701001007387 */ /* 0x0001e80000100a00 */
[----:B------:R-:W-:Y:S01]  /*42400*/  STL.64 [R1+0x378], R18 ;  /* 0x0003781201007387 */ /* 0x000fe20000100a00 */
[----:B0-----:R-:W-:-:S03]  /*42410*/  IMAD.MOV.U32 R16, RZ, RZ, R54 ;  /* 0x000000ffff107224 */ /* 0x001fc600078e0036 */
[----:B------:R-:W2:Y:S04]  /*42420*/  LDL.LU.64 R54, [R1+0x3600] ;  /* 0x0036000001367983 */ /* 0x000ea80000300a00 */
[----:B------:R-:W-:Y:S04]  /*42430*/  STL.64 [R1+0x360], R56 ;  /* 0x0003603801007387 */ /* 0x000fe80000100a00 */
[----:B------:R0:W-:Y:S04]  /*42440*/  STL.64 [R1+0x368], R58 ;  /* 0x0003683a01007387 */ /* 0x0001e80000100a00 */
[----:B0-----:R-:W4:Y:S01]  /*42450*/  LDL.LU.64 R58, [R1+0x35f8] ;  /* 0x0035f800013a7983 */ /* 0x001f220000300a00 */
[----:B------:R-:W-:Y:S01]  /*42460*/  MOV R2, R46 ;  /* 0x0000002e00027202 */ /* 0x000fe20000000f00 */
[----:B------:R-:W-:Y:S01]  /*42470*/  IMAD.MOV.U32 R0, RZ, RZ, R47 ;  /* 0x000000ffff007224 */ /* 0x000fe200078e002f */
[----:B---3--:R-:W-:-:S15]  /*42480*/  HMMA.16816.F32.BF16 R48, R8, R46, R48 ;  /* 0x0000002e0830723c */ /* 0x008fde0000041830 */
[----:B------:R-:W-:-:S04]  /*42490*/  NOP ;  /* 0x0000000000007918 */ /* 0x000fc80000000000 */
[----:B------:R-:W-:Y:S04]  /*424a0*/  STL.64 [R1+0x350], R48 ;  /* 0x0003503001007387 */ /* 0x000fe80000100a00 */
[----:B------:R-:W-:Y:S01]  /*424b0*/  STL.64 [R1+0x358], R50 ;  /* 0x0003583201007387 */ /* 0x000fe20000100a00 */
[C---:B--2---:R-:W-:Y:S08]  /*424c0*/  HMMA.16816.F32.BF16 R20, R8.reuse, R54, R20 ;  /* 0x000000360814723c */ /* 0x044ff00000041814 */
[C---:B----4-:R-:W-:Y:S08]  /*424d0*/  HMMA.16816.F32.BF16 R28, R8.reuse, R58, R28 ;  /* 0x0000003a081c723c */ /* 0x050ff0000004181c */
[----:B------:R-:W-:Y:S01]  /*424e0*/  HMMA.16816.F32.BF16 R8, R8, R6, R24 ;  /* 0x000000060808723c */ /* 0x000fe20000041818 */
[----:B------:R0:W-:Y:S10]  /*424f0*/  STL.64 [R1+0x3530], R58 ;  /* 0x0035303a01007387 */ /* 0x0001f40000100a00 */
[----:B------:R-:W-:Y:S04]  /*42500*/  STL.64 [R1+0x340], R28 ;  /* 0x0003401c01007387 */ /* 0x000fe80000100a00 */
[----:B------:R-:W-:Y:S04]  /*42510*/  STL.64 [R1+0x348], R30 ;  /* 0x0003481e01007387 */ /* 0x000fe80000100a00 */
[----:B------:R1:W-:Y:S04]  /*42520*/  STL.64 [R1+0x3538], R54 ;  /* 0x0035383601007387 */ /* 0x0003e80000100a00 */
[----:B------:R-:W-:Y:S04]  /*42530*/  STL.64 [R1+0x330], R20 ;  /* 0x0003301401007387 */ /* 0x000fe80000100a00 */
[----:B------:R-:W-:Y:S04]  /*42540*/  STL.64 [R1+0x338], R22 ;  /* 0x0003381601007387 */ /* 0x000fe80000100a00 */
[----:B------:R2:W-:Y:S04]  /*42550*/  STL.64 [R1+0x3548], R6 ;  /* 0x0035480601007387 */ /* 0x0005e80000100a00 */
[----:B------:R-:W-:Y:S04]  /*42560*/  STL.64 [R1+0x3540], R4 ;  /* 0x0035400401007387 */ /* 0x000fe80000100a00 */
[----:B------:R-:W-:Y:S04]  /*42570*/  STL.64 [R1+0x1c0], R8 ;  /* 0x0001c00801007387 */ /* 0x000fe80000100a00 */
[----:B------:R-:W-:Y:S04]  /*42580*/  STL.64 [R1+0x1c8], R10 ;  /* 0x0001c80a01007387 */ /* 0x000fe80000100a00 */
[----:B------:R-:W3:Y:S04]  /*42590*/  LDL.LU R44, [R1+0x260] ;  /* 0x00026000012c7983 */ /* 0x000ee80000300800 */
[----:B------:R-:W3:Y:S04]  /*425a0*/  LDL.LU R45, [R1+0x264] ;  /* 0x00026400012d7983 */ /* 0x000ee80000300800 */
[----:B------:R-:W4:Y:S04]  /*425b0*/  LDL.LU R46, [R1+0x268] ;  /* 0x00026800012e7983 */ /* 0x000f280000300800 */
[----:B------:R-:W4:Y:S01]  /*425c0*/  LDL.LU R47, [R1+0x26c] ;  /* 0x00026c00012f7983 */ /* 0x000f220000300800 */
[----:B------:R-:W-:-:S02]  /*425d0*/  IMAD.MOV.U32 R18, RZ, RZ, R42 ;  /* 0x000000ffff127224 */ /* 0x000fc400078e002a */
[----:B------:R-:W-:Y:S02]  /*425e0*/  IMAD.MOV.U32 R17, RZ, RZ, R43 ;  /* 0x000000ffff117224 */ /* 0x000fe400078e002b */
[----:B0-----:R-:W-:Y:S02]  /*425f0*/  IMAD.MOV.U32 R58, RZ, RZ, R18 ;  /* 0x000000ffff3a7224 */ /* 0x001fe400078e0012 */
[----:B------:R-:W-:Y:S01]  /*42600*/  IMAD.MOV.U32 R59, RZ, RZ, R17 ;  /* 0x000000ffff3b7224 */ /* 0x000fe200078e0011 */
[----:B----4-:R-:W-:Y:S04]  /*42610*/  STL.64 [R1+0x3558], R46 ;  /* 0x0035582e01007387 */ /* 0x010fe80000100a00 */
[----:B---3--:R0:W-:Y:S04]  /*42620*/  STL.64 [R1+0x3550], R44 ;  /* 0x0035502c01007387 */ /* 0x0081e80000100a00 */
[----:B------:R3:W-:Y:S04]  /*42630*/  STL.64 [R1+0x3560], R58 ;  /* 0x0035603a01007387 */ /* 0x0007e80000100a00 */
[----:B------:R-:W4:Y:S04]  /*42640*/  LDL.LU R52, [R1+0x270] ;  /* 0x0002700001347983 */ /* 0x000f280000300800 */
[----:B------:R-:W4:Y:S04]  /*42650*/  LDL.LU R53, [R1+0x274] ;  /* 0x0002740001357983 */ /* 0x000f280000300800 */
[----:B-1----:R-:W3:Y:S04]  /*42660*/  LDL.LU R54, [R1+0x278] ;  /* 0x0002780001367983 */ /* 0x002ee80000300800 */
[----:B------:R-:W3:Y:S01]  /*42670*/  LDL.LU R55, [R1+0x27c] ;  /* 0x00027c0001377983 */ /* 0x000ee20000300800 */
[----:B--2---:R-:W-:-:S02]  /*42680*/  IMAD.MOV.U32 R6, RZ, RZ, R16 ;  /* 0x000000ffff067224 */ /* 0x004fc400078e0010 */
[----:B------:R-:W-:Y:S01]  /*42690*/  IMAD.MOV.U32 R7, RZ, RZ, R15 ;  /* 0x000000ffff077224 */ /* 0x000fe200078e000f */
[----:B---3--:R-:W-:Y:S04]  /*426a0*/  STL.64 [R1+0x3570], R54 ;  /* 0x0035703601007387 */ /* 0x008fe80000100a00 */
[----:B----4-:R1:W-:Y:S04]  /*426b0*/  STL.64 [R1+0x3568], R52 ;  /* 0x0035683401007387 */ /* 0x0103e80000100a00 */
[----:B------:R-:W-:Y:S04]  /*426c0*/  STL.64 [R1+0x3578], R6 ;  /* 0x0035780601007387 */ /* 0x000fe80000100a00 */
[----:B0-----:R-:W2:Y:S04]  /*426d0*/  LDL.LU R44, [R1+0x280] ;  /* 0x00028000012c7983 */ /* 0x001ea80000300800 */
[----:B------:R-:W2:Y:S04]  /*426e0*/  LDL.LU R45, [R1+0x284] ;  /* 0x00028400012d7983 */ /* 0x000ea80000300800 */
[----:B------:R-:W3:Y:S04]  /*426f0*/  LDL.LU R46, [R1+0x288] ;  /* 0x00028800012e7983 */ /* 0x000ee80000300800 */
[----:B------:R-:W3:Y:S01]  /*42700*/  LDL.LU R47, [R1+0x28c] ;  /* 0x00028c00012f7983 */ /* 0x000ee20000300800 */
[----:B------:R-:W-:-:S02]  /*42710*/  IMAD.MOV.U32 R58, RZ, RZ, R14 ;  /* 0x000000ffff3a7224 */ /* 0x000fc400078e000e */
[----:B------:R-:W-:Y:S01]  /*42720*/  IMAD.MOV.U32 R59, RZ, RZ, R13 ;  /* 0x000000ffff3b7224 */ /* 0x000fe200078e000d */
[----:B------:R-:W0:Y:S01]  /*42730*/  S2R R40, SR_TID.X ;  /* 0x0000000000287919 */ /* 0x000e220000002100 */
[----:B---3--:R-:W-:Y:S04]  /*42740*/  STL.64 [R1+0x3590], R46 ;  /* 0x0035902e01007387 */ /* 0x008fe80000100a00 */
[----:B--2---:R2:W-:Y:S04]  /*42750*/  STL.64 [R1+0x3588], R44 ;  /* 0x0035882c01007387 */ /* 0x0045e80000100a00 */
[----:B------:R3:W-:Y:S04]  /*42760*/  STL.64 [R1+0x3598], R58 ;  /* 0x0035983a01007387 */ /* 0x0007e80000100a00 */
[----:B-1----:R-:W4:Y:S04]  /*42770*/  LDL.LU R52, [R1+0x290] ;  /* 0x0002900001347983 */ /* 0x002f280000300800 */
[----:B------:R-:W4:Y:S04]  /*42780*/  LDL.LU R53, [R1+0x294] ;  /* 0x0002940001357983 */ /* 0x000f280000300800 */
[----:B------:R-:W4:Y:S04]  /*42790*/  LDL.LU R54, [R1+0x298] ;  /* 0x0002980001367983 */ /* 0x000f280000300800 */
[----:B------:R-:W4:Y:S04]  /*427a0*/  LDL.LU R55, [R1+0x29c] ;  /* 0x00029c0001377983 */ /* 0x000f280000300800 */
[----:B--2---:R-:W2:Y:S04]  /*427b0*/  LDL.LU R44, [R1+0x2b0] ;  /* 0x0002b000012c7983 */ /* 0x004ea80000300800 */
        /* <DEDUP_REMOVED lines=11> */
[C---:B0-----:R-:W-:Y:S01]  /*42870*/  LOP3.LUT R41, R40.reuse, 0x7, RZ, 0xc0, !PT ;  /* 0x0000000728297812 */ /* 0x041fe200078ec0ff */
[----:B------:R-:W-:-:S02]  /*42880*/  IMAD.SHL.U32 R49, R40, 0x2, RZ ;  /* 0x0000000228317824 */ /* 0x000fc400078e00ff */
[----:B------:R-:W4:Y:S02]  /*42890*/  LDL.LU R56, [R1+0x2c0] ;  /* 0x0002c00001387983 */ /* 0x000f240000300800 */
[----:B------:R-:W-:Y:S02]  /*428a0*/  IMAD R41, R41, 0x90, RZ ;  /* 0x0000009029297824 */ /* 0x000fe400078e02ff */
[----:B------:R-:W-:Y:S01]  /*428b0*/  IMAD.SHL.U32 R40, R40, 0x40, RZ ;  /* 0x0000004028287824 */ /* 0x000fe200078e00ff */
[----:B------:R-:W4:Y:S04]  /*428c0*/  LDL.LU R57, [R1+0x2c4] ;  /* 0x0002c40001397983 */ /* 0x000f280000300800 */
[----:B---3--:R-:W4:Y:S04]  /*428d0*/  LDL.LU R58, [R1+0x2c8] ;  /* 0x0002c800013a7983 */ /* 0x008f280000300800 */
[----:B------:R-:W4:Y:S01]  /*428e0*/  LDL.LU R59, [R1+0x2cc] ;  /* 0x0002cc00013b7983 */ /* 0x000f220000300800 */
[----:B------:R-:W-:-:S03]  /*428f0*/  LOP3.LUT R41, R41, 0x10, R49, 0x78, !PT ;  /* 0x0000001029297812 */ /* 0x000fc600078e7831 */
[----:B------:R-:W3:Y:S04]  /*42900*/  LDL.LU R20, [R1+0x300] ;  /* 0x0003000001147983 */ /* 0x000ee80000300800 */
[----:B------:R-:W3:Y:S04]  /*42910*/  LDL.LU R21, [R1+0x304] ;  /* 0x0003040001157983 */ /* 0x000ee80000300800 */
[----:B------:R-:W3:Y:S01]  /*42920*/  LDL.LU R22, [R1+0x308] ;  /* 0x0003080001167983 */ /* 0x000ee20000300800 */
[----:B------:R-:W-:-:S03]  /*42930*/  LOP3.LUT R41, R41, 0x400, R40, 0xf8, !PT ;  /* 0x0000040029297812 */ /* 0x000fc600078ef828 */
[----:B------:R-:W3:Y:S04]  /*42940*/  LDL.LU R23, [R1+0x30c] ;  /* 0x00030c0001177983 */ /* 0x000ee80000300800 */
[----:B------:R-:W3:Y:S04]  /*42950*/  LDL.LU R16, [R1+0x2f0] ;  /* 0x0002f00001107983 */ /* 0x000ee80000300800 */
[----:B------:R-:W3:Y:S01]  /*42960*/  LDL.LU R17, [R1+0x2f4] ;  /* 0x0002f40001117983 */ /* 0x000ee20000300800 */
[----:B------:R-:W-:-:S03]  /*42970*/  LOP3.LUT R41, R41, 0x60, RZ, 0x3c, !PT ;  /* 0x0000006029297812 */ /* 0x000fc600078e3cff */
[----:B------:R-:W3:Y:S04]  /*42980*/  LDL.LU R18, [R1+0x2f8] ;  /* 0x0002f80001127983 */ /* 0x000ee80000300800 */
[----:B------:R-:W3:Y:S04]  /*42990*/  LDL.LU R19, [R1+0x2fc] ;  /* 0x0002fc0001137983 */ /* 0x000ee80000300800 */
[----:B------:R-:W3:Y:S04]  /*429a0*/  LDL.LU R40, [R1+0x2d0] ;  /* 0x0002d00001287983 */ /* 0x000ee80000300800 */
[----:B------:R0:W1:Y:S01]  /*429b0*/  LDSM.16.MT88.4 R8, [R41+UR5+0x8800] ;  /* 0x008800052908783b */ /* 0x0000620008004200 */
[----:B------:R-:W-:-:S03]  /*429c0*/  IMAD.MOV.U32 R50, RZ, RZ, R12 ;  /* 0x000000ffff327224 */ /* 0x000fc600078e000c */
[----:B0-----:R-:W3:Y:S04]  /*429d0*/  LDL.LU R41, [R1+0x2d4] ;  /* 0x0002d40001297983 */ /* 0x001ee80000300800 */
        /* <DEDUP_REMOVED lines=10> */
[----:B-1----:R-:W-:Y:S04]  /*42a80*/  STL.64 [R1+0x3458], R10 ;  /* 0x0034580a01007387 */ /* 0x002fe80000100a00 */
[----:B------:R0:W-:Y:S04]  /*42a90*/  STL.64 [R1+0x3450], R8 ;  /* 0x0034500801007387 */ /* 0x0001e80000100a00 */
[----:B0-----:R-:W3:Y:S04]  /*42aa0*/  LDL.LU R8, [R1+0x1b0] ;  /* 0x0001b00001087983 */ /* 0x001ee80000300800 */
[----:B------:R-:W3:Y:S04]  /*42ab0*/  LDL.LU R9, [R1+0x1b4] ;  /* 0x0001b40001097983 */ /* 0x000ee80000300800 */
[----:B------:R-:W3:Y:S04]  /*42ac0*/  LDL.LU R10, [R1+0x1b8] ;  /* 0x0001b800010a7983 */ /* 0x000ee80000300800 */
[----:B------:R-:W3:Y:S01]  /*42ad0*/  LDL.LU R11, [R1+0x1bc] ;  /* 0x0001bc00010b7983 */ /* 0x000ee20000300800 */
[----:B--2---:R-:W-:-:S15]  /*42ae0*/  HMMA.16816.F32.BF16 R28, R36, R34, R28 ;  /* 0x00000022241c723c */ /* 0x004fde000004181c */
[----:B------:R-:W-:-:S04]  /*42af0*/  NOP ;  /* 0x0000000000007918 */ /* 0x000fc80000000000 */
[----:B------:R-:W-:Y:S04]  /*42b00*/  STL.64 [R1+0x320], R28 ;  /* 0x0003201c01007387 */ /* 0x000fe80000100a00 */
[----:B------:R0:W-:Y:S04]  /*42b10*/  STL.64 [R1+0x328], R30 ;  /* 0x0003281e01007387 */ /* 0x0001e80000100a00 */
[----:B0-----:R-:W2:Y:S04]  /*42b20*/  LDL.LU.64 R30, [R1+0x35f0] ;  /* 0x0035f000011e7983 */ /* 0x001ea80000300a00 */
[----:B------:R-:W3:Y:S01]  /*42b30*/  LDL.LU.64 R28, [R1+0x35e8] ;  /* 0x0035e800011c7983 */ /* 0x000ee20000300a00 */
[----:B--2---:R-:W-:-:S15]  /*42b40*/  HMMA.16816.F32.BF16 R24, R36, R30, R24 ;  /* 0x0000001e2418723c */ /* 0x004fde0000041818 */
[----:B------:R-:W-:-:S04]  /*42b50*/  NOP ;  /* 0x0000000000007918 */ /* 0x000fc80000000000 */
[----:B------:R-:W-:Y:S04]  /*42b60*/  STL.64 [R1+0x310], R24 ;  /* 0x0003101801007387 */ /* 0x000fe80000100a00 */
[----:B------:R0:W-:Y:S04]  /*42b70*/  STL.64 [R1+0x318], R26 ;  /* 0x0003181a01007387 */ /* 0x0001e80000100a00 */
[----:B0-----:R-:W2:Y:S04]  /*42b80*/  LDL.LU.64 R26, [R1+0x35e0] ;  /* 0x0035e000011a7983 */ /* 0x001ea80000300a00 */
[----:B------:R-:W4:Y:S04]  /*42b90*/  LDL.LU.64 R24, [R1+0x35d8] ;  /* 0x0035d80001187983 */ /* 0x000f280000300a00 */
[----:B------:R-:W-:Y:S04]  /*42ba0*/  STL.64 [R1+0x3510], R30 ;  /* 0x0035101e01007387 */ /* 0x000fe80000100a00 */
[----:B---3--:R0:W-:Y:S04]  /*42bb0*/  STL.64 [R1+0x3508], R28 ;  /* 0x0035081c01007387 */ /* 0x0081e80000100a00 */
        /* <DEDUP_REMOVED lines=9> */
[----:B------:R-:W3:Y:S04]  /*42c50*/  LDL.LU.64 R20, [R1+0x35c8] ;  /* 0x0035c80001147983 */ /* 0x000ee80000300a00 */
[----:B------:R-:W-:Y:S04]  /*42c60*/  STL.64 [R1+0x3500], R26 ;  /* 0x0035001a01007387 */ /* 0x000fe80000100a00 */
[----:B----4-:R0:W-:Y:S04]  /*42c70*/  STL.64 [R1+0x34f8], R24 ;  /* 0x0034f81801007387 */ /* 0x0101e80000100a00 */
[----:B0-----:R-:W4:Y:S04]  /*42c80*/  LDL.LU R24, [R1+0x240] ;  /* 0x0002400001187983 */ /* 0x001f280000300800 */
[----:B------:R-:W4:Y:S04]  /*42c90*/  LDL.LU R25, [R1+0x244] ;  /* 0x0002440001197983 */ /* 0x000f280000300800 */
[----:B------:R-:W4:Y:S04]  /*42ca0*/  LDL.LU R26, [R1+0x248] ;  /* 0x00024800011a7983 */ /* 0x000f280000300800 */
[----:B------:R-:W4:Y:S01]  /*42cb0*/  LDL.LU R27, [R1+0x24c] ;  /* 0x00024c00011b7983 */ /* 0x000f220000300800 */
[----:B--2---:R-:W-:-:S15]  /*42cc0*/  HMMA.16816.F32.BF16 R16, R36, R22, R16 ;  /* 0x000000162410723c */ /* 0x004fde0000041810 */
[----:B------:R-:W-:-:S04]  /*42cd0*/  NOP ;  /* 0x0000000000007918 */ /* 0x000fc80000000000 */
[----:B------:R-:W-:Y:S04]  /*42ce0*/  STL.64 [R1+0x2f0], R16 ;  /* 0x0002f01001007387 */ /* 0x000fe80000100a00 */
[----:B------:R0:W-:Y:S04]  /*42cf0*/  STL.64 [R1+0x2f8], R18 ;  /* 0x0002f81201007387 */ /* 0x0001e80000100a00 */
[----:B0-----:R-:W2:Y:S04]  /*42d00*/  LDL.LU.64 R18, [R1+0x35c0] ;  /* 0x0035c00001127983 */ /* 0x001ea80000300a00 */
[----:B------:R-:W4:Y:S04]  /*42d10*/  LDL.LU.64 R16, [R1+0x35b8] ;  /* 0x0035b80001107983 */ /* 0x000f280000300a00 */
[----:B------:R-:W-:Y:S04]  /*42d20*/  STL.64 [R1+0x34f0], R22 ;  /* 0x0034f01601007387 */ /* 0x000fe80000100a00 */
[----:B---3--:R-:W-:Y:S01]  /*42d30*/  STL.64 [R1+0x34e8], R20 ;  /* 0x0034e81401007387 */ /* 0x008fe20000100a00 */
        /* <DEDUP_REMOVED lines=10> */
[----:B0-----:R-:W2:Y:S01]  /*42de0*/  LDL.LU.64 R42, [R1+0x35a0] ;  /* 0x0035a000012a7983 */ /* 0x001ea20000300a00 */
[----:B------:R-:W-:-:S07]  /*42df0*/  IMAD.MOV.U32 R51, RZ, RZ, R3 ;  /* 0x000000ffff337224 */ /* 0x000fce00078e0003 */
[C---:B------:R-:W-:Y:S08]  /*42e00*/  HMMA.16816.F32.BF16 R48, R36.reuse, R50, R44 ;  /* 0x000000322430723c */ /* 0x040ff0000004182c */
[----:B--2---:R-:W-:-:S15]  /*42e10*/  HMMA.16816.F32.BF16 R56, R36, R42, R56 ;  /* 0x0000002a2438723c */ /* 0x004fde0000041838 */
[----:B------:R-:W-:-:S04]  /*42e20*/  NOP ;  /* 0x0000000000007918 */ /* 0x000fc80000000000 */
[----:B------:R-:W-:Y:S04]  /*42e30*/  STL.64 [R1+0x530], R56 ;  /* 0x0005303801007387 */ /* 0x000fe80000100a00 */
[----:B------:R0:W-:Y:S04]  /*42e40*/  STL.64 [R1+0x538], R58 ;  /* 0x0005383a01007387 */ /* 0x0001e80000100a00 */
[----:B0-----:R-:W2:Y:S04]  /*42e50*/  LDL.LU.64 R58, [R1+0x3598] ;  /* 0x00359800013a7983 */ /* 0x001ea80000300a00 */
[----:B------:R-:W3:Y:S04]  /*42e60*/  LDL.LU.64 R46, [R1+0x3590] ;  /* 0x00359000012e7983 */ /* 0x000ee80000300a00 */
[----:B------:R-:W3:Y:S04]  /*42e70*/  LDL.LU.64 R44, [R1+0x3588] ;  /* 0x00358800012c7983 */ /* 0x000ee80000300a00 */
[----:B------:R-:W-:Y:S04]  /*42e80*/  STL.64 [R1+0x2c0], R48 ;  /* 0x0002c03001007387 */ /* 0x000fe80000100a00 */
[----:B------:R0:W-:Y:S04]  /*42e90*/  STL.64 [R1+0x2c8], R50 ;  /* 0x0002c83201007387 */ /* 0x0001e80000100a00 */
[----:B0-----:R-:W3:Y:S01]  /*42ea0*/  LDL.LU.64 R50, [R1+0x3580] ;  /* 0x0035800001327983 */ /* 0x001ee20000300a00 */
[C---:B--2---:R-:W-:Y:S08]  /*42eb0*/  HMMA.16816.F32.BF16 R56, R36.reuse, R58, R52 ;  /* 0x0000003a2438723c */ /* 0x044ff00000041834 */
[----:B---3--:R-:W-:-:S15]  /*42ec0*/  HMMA.16816.F32.BF16 R4, R36, R50, R4 ;  /* 0x000000322404723c */ /* 0x008fde0000041804 */
        /* <DEDUP_REMOVED lines=9> */
[C---:B--2---:R-:W-:Y:S03]  /*42f60*/  HMMA.16816.F32.BF16 R4, R36.reuse, R6, R44 ;  /* 0x000000062404723c */ /* 0x044fe6000004182c */
[----:B------:R-:W2:Y:S04]  /*42f70*/  LDL.LU.64 R46, [R1+0x3558] ;  /* 0x00355800012e7983 */ /* 0x000ea80000300a00 */
[----:B------:R-:W2:Y:S01]  /*42f80*/  LDL.LU.64 R44, [R1+0x3550] ;  /* 0x00355000012c7983 */ /* 0x000ea20000300a00 */
[----:B---3--:R-:W-:Y:S11]  /*42f90*/  HMMA.16816.F32.BF16 R56, R36, R58, R52 ;  /* 0x0000003a2438723c */ /* 0x008ff60000041834 */
[----:B------:R-:W-:Y:S04]  /*42fa0*/  STL.64 [R1+0x290], R4 ;  /* 0x0002900401007387 */ /* 0x000fe80000100a00 */
[----:B------:R0:W-:Y:S04]  /*42fb0*/  STL.64 [R1+0x298], R6 ;  /* 0x0002980601007387 */ /* 0x0001e80000100a00 */
[----:B0-----:R-:W3:Y:S04]  /*42fc0*/  LDL.LU.64 R6, [R1+0x3548] ;  /* 0x0035480001067983 */ /* 0x001ee80000300a00 */
[----:B------:R-:W3:Y:S04]  /*42fd0*/  LDL.LU.64 R4, [R1+0x3540] ;  /* 0x0035400001047983 */ /* 0x000ee80000300a00 */
[----:B------:R-:W4:Y:S04]  /*42fe0*/  LDL.LU.64 R54, [R1+0x3538] ;  /* 0x0035380001367983 */ /* 0x000f280000300a00 */
[----:B------:R-:W-:Y:S04]  /*42ff0*/  STL.64 [R1+0x280], R56 ;  /* 0x0002803801007387 */ /* 0x000fe80000100a00 */
[----:B------:R0:W-:Y:S04]  /*43000*/  STL.64 [R1+0x288], R58 ;  /* 0x0002883a01007387 */ /* 0x0001e80000100a00 */
[----:B0-----:R-:W3:Y:S01]  /*43010*/  LDL.LU.64 R58, [R1+0x3530] ;  /* 0x00353000013a7983 */ /* 0x001ee20000300a00 */
[----:B------:R-:W-:-:S02]  /*43020*/  IMAD.MOV.U32 R22, RZ, RZ, R2 ;  /* 0x000000ffff167224 */ /* 0x000fc400078e0002 */
[----:B------:R-:W-:-:S07]  /*43030*/  IMAD.MOV.U32 R23, RZ, RZ, R0 ;  /* 0x000000ffff177224 */ /* 0x000fce00078e0000 */
[----:B--2---:R-:W-:Y:S01]  /*43040*/  HMMA.16816.F32.BF16 R20, R36, R22, R44 ;  /* 0x000000162414723c */ /* 0x004fe2000004182c */
[----:B------:R-:W2:Y:S04]  /*43050*/  LDL.LU.64 R46, [R1+0x3528] ;  /* 0x00352800012e7983 */ /* 0x000ea80000300a00 */
[----:B------:R-:W2:-:S14]  /*43060*/  LDL.LU.64 R44, [R1+0x3520] ;  /* 0x00352000012c7983 */ /* 0x000e9c0000300a00 */
[----:B------:R-:W-:Y:S04]  /*43070*/  STL.64 [R1+0x270], R20 ;  /* 0x0002701401007387 */ /* 0x000fe80000100a00 */
[----:B------:R3:W-:Y:S02]  /*43080*/  STL.64 [R1+0x278], R22 ;  /* 0x0002781601007387 */ /* 0x0007e40000100a00 */
[C---:B---3--:R-:W-:Y:S02]  /*43090*/  HMMA.16816.F32.BF16 R20, R36.reuse, R58, R28 ;  /* 0x0000003a2414723c */ /* 0x048fe4000004181c */
[----:B------:R-:W2:Y:S06]  /*430a0*/  LDL.LU R28, [R1+0x1a0] ;  /* 0x0001a000011c7983 */ /* 0x000eac0000300800 */
[C---:B------:R-:W-:Y:S11]  /*430b0*/  HMMA.16816.F32.BF16 R8, R36.reuse, R6, R8 ;  /* 0x000000062408723c */ /* 0x040ff60000041808 */
[----:B------:R-:W-:Y:S04]  /*430c0*/  STL.64 [R1+0x260], R20 ;  /* 0x0002601401007387 */ /* 0x000fe80000100a00 */
[----:B------:R4:W-:Y:S04]  /*430d0*/  STL.64 [R1+0x268], R22 ;  /* 0x0002681601007387 */ /* 0x0009e80000100a00 */
[----:B------:R-:W2:Y:S04]  /*430e0*/  LDL.LU R29, [R1+0x1a4] ;  /* 0x0001a400011d7983 */ /* 0x000ea80000300800 */
[----:B------:R-:W2:Y:S04]  /*430f0*/  LDL.LU R30, [R1+0x1a8] ;  /* 0x0001a800011e7983 */ /* 0x000ea80000300800 */
[----:B------:R-:W2:Y:S01]  /*43100*/  LDL.LU R31, [R1+0x1ac] ;  /* 0x0001ac00011f7983 */ /* 0x000ea20000300800 */
[----:B----4-:R-:W-:Y:S03]  /*43110*/  HMMA.16816.F32.BF16 R20, R36, R54, R24 ;  /* 0x000000362414723c */ /* 0x010fe60000041818 */
[----:B------:R-:W-:Y:S04]  /*43120*/  STL.64 [R1+0x3478], R58 ;  /* 0x0034783a01007387 */ /* 0x000fe80000100a00 */
[----:B------:R-:W-:-:S12]  /*43130*/  STL.64 [R1+0x3470], R54 ;  /* 0x0034703601007387 */ /* 0x000fd80000100a00 */
[----:B------:R0:W-:Y:S04]  /*43140*/  STL.64 [R1+0x250], R20 ;  /* 0x0002501401007387 */ /* 0x0001e80000100a00 */
[----:B------:R1:W-:Y:S04]  /*43150*/  STL.64 [R1+0x258], R22 ;  /* 0x0002581601007387 */ /* 0x0003e80000100a00 */
[----:B------:R-:W3:Y:S04]  /*43160*/  LDL.LU R24, [R1+0x190] ;  /* 0x0001900001187983 */ /* 0x000ee80000300800 */
[----:B------:R4:W-:Y:S04]  /*43170*/  STL.64 [R1+0x1b0], R8 ;  /* 0x0001b00801007387 */ /* 0x0009e80000100a00 */
[----:B------:R0:W-:Y:S04]  /*43180*/  STL.64 [R1+0x1b8], R10 ;  /* 0x0001b80a01007387 */ /* 0x0001e80000100a00 */
[----:B------:R-:W3:Y:S04]  /*43190*/  LDL.LU R25, [R1+0x194] ;  /* 0x0001940001197983 */ /* 0x000ee80000300800 */
[----:B------:R-:W3:Y:S04]  /*431a0*/  LDL.LU R26, [R1+0x198] ;  /* 0x00019800011a7983 */ /* 0x000ee80000300800 */
[----:B------:R-:W3:Y:S04]  /*431b0*/  LDL.LU R27, [R1+0x19c] ;  /* 0x00019c00011b7983 */ /* 0x000ee80000300800 */
[----:B0-----:R-:W3:Y:S04]  /*431c0*/  LDL.LU R20, [R1+0x180] ;  /* 0x0001800001147983 */ /* 0x001ee80000300800 */
        /* <DEDUP_REMOVED lines=11> */
[----:B------:R-:W3:Y:S04]  /*43280*/  LDL.LU.64 R58, [R1+0x58] ;  /* 0x00005800013a7983 */ /* 0x000ee80000300a00 */
[----:B----4-:R-:W4:Y:S04]  /*43290*/  LDL.LU R8, [R1+0x120] ;  /* 0x0001200001087983 */ /* 0x010f280000300800 */
[----:B------:R-:W4:Y:S01]  /*432a0*/  LDL.LU R9, [R1+0x124] ;  /* 0x0001240001097983 */ /* 0x000f220000300800 */
[----:B------:R-:W-:-:S03]  /*432b0*/  IMAD.MOV.U32 R10, RZ, RZ, R61 ;  /* 0x000000ffff0a7224 */ /* 0x000fc600078e003d */
[----:B------:R-:W3:Y:S04]  /*432c0*/  LDL.LU R61, [R1+0x351c] ;  /* 0x00351c00013d7983 */ /* 0x000ee80000300800 */
[----:B------:R-:W4:Y:S04]  /*432d0*/  LDL.LU R11, [R1+0x12c] ;  /* 0x00012c00010b7983 */ /* 0x000f280000300800 */
[----:B------:R-:W-:Y:S04]  /*432e0*/  STL.64 [R1+0x3468], R6 ;  /* 0x0034680601007387 */ /* 0x000fe80000100a00 */
[----:B------:R0:W-:Y:S04]  /*432f0*/  STL.64 [R1+0x3460], R4 ;  /* 0x0034600401007387 */ /* 0x0001e80000100a00 */
[----:B0-----:R-:W4:Y:S04]  /*43300*/  LDL.LU R4, [R1+0x150] ;  /* 0x0001500001047983 */ /* 0x001f280000300800 */
[----:B------:R-:W4:Y:S04]  /*43310*/  LDL.LU R5, [R1+0x154] ;  /* 0x0001540001057983 */ /* 0x000f280000300800 */
[----:B------:R-:W4:Y:S01]  /*43320*/  LDL.LU R6, [R1+0x158] ;  /* 0x0001580001067983 */ /* 0x000f220000300800 */
[----:B--2---:R-:W-:Y:S01]  /*43330*/  HMMA.16816.F32.BF16 R28, R44, R34, R28 ;  /* 0x000000222c1c723c */ /* 0x004fe2000004181c */
[----:B---3--:R-:W-:-:S02]  /*43340*/  IMAD.MOV.U32 R7, RZ, RZ, R61 ;  /* 0x000000ffff077224 */ /* 0x008fc400078e003d */
[----:B------:R-:W2:-:S15]  /*43350*/  LDL.LU R61, [R1+0x3518] ;  /* 0x00351800013d7983 */ /* 0x000e9e0000300800 */
[----:B------:R-:W-:Y:S01]  /*43360*/  NOP ;  /* 0x0000000000007918 */ /* 0x000fe20000000000 */
[----:B------:R-:W-:Y:S04]  /*43370*/  STL.64 [R1+0x1a0], R28 ;  /* 0x0001a01c01007387 */ /* 0x000fe80000100a00 */
[----:B------:R0:W-:Y:S04]  /*43380*/  STL.64 [R1+0x1a8], R30 ;  /* 0x0001a81e01007387 */ /* 0x0001e80000100a00 */
[----:B0-----:R-:W3:Y:S04]  /*43390*/  LDL.LU.64 R30, [R1+0x3510] ;  /* 0x00351000011e7983 */ /* 0x001ee80000300a00 */
[----:B------:R-:W2:Y:S04]  /*433a0*/  LDL.LU.64 R28, [R1+0x3508] ;  /* 0x00350800011c7983 */ /* 0x000ea80000300a00 */
[----:B------:R-:W-:Y:S04]  /*433b0*/  STL.64 [R1+0x3488], R34 ;  /* 0x0034882201007387 */ /* 0x000fe80000100a00 */
[----:B------:R0:W-:Y:S04]  /*433c0*/  STL.64 [R1+0x3480], R32 ;  /* 0x0034802001007387 */ /* 0x0001e80000100a00 */
[----:B0-----:R-:W2:Y:S04]  /*433d0*/  LDL.LU R32, [R1+0x160] ;  /* 0x0001600001207983 */ /* 0x001ea80000300800 */
[----:B------:R-:W2:Y:S04]  /*433e0*/  LDL.LU R33, [R1+0x164] ;  /* 0x0001640001217983 */ /* 0x000ea80000300800 */
[----:B------:R-:W2:Y:S04]  /*433f0*/  LDL.LU R34, [R1+0x168] ;  /* 0x0001680001227983 */ /* 0x000ea80000300800 */
[----:B------:R-:W2:Y:S01]  /*43400*/  LDL.LU R35, [R1+0x16c] ;  /* 0x00016c0001237983 */ /* 0x000ea20000300800 */
[----:B---3--:R-:W-:-:S15]  /*43410*/  HMMA.16816.F32.BF16 R24, R44, R30, R24 ;  /* 0x0000001e2c18723c */ /* 0x008fde0000041818 */
[----:B------:R-:W-:-:S04]  /*43420*/  NOP ;  /* 0x0000000000007918 */ /* 0x000fc80000000000 */
[----:B------:R-:W-:Y:S04]  /*43430*/  STL.64 [R1+0x190], R24 ;  /* 0x0001901801007387 */ /* 0x000fe80000100a00 */
[----:B------:R0:W-:Y:S04]  /*43440*/  STL.64 [R1+0x198], R26 ;  /* 0x0001981a01007387 */ /* 0x0001e80000100a00 */
[----:B0-----:R-:W3:Y:S04]  /*43450*/  LDL.LU.64 R26, [R1+0x3500] ;  /* 0x00350000011a7983 */ /* 0x001ee80000300a00 */
[----:B------:R-:W4:Y:S04]  /*43460*/  LDL.LU.64 R24, [R1+0x34f8] ;  /* 0x0034f80001187983 */ /* 0x000f280000300a00 */
[----:B------:R-:W-:Y:S04]  /*43470*/  STL.64 [R1+0x3448], R30 ;  /* 0x0034481e01007387 */ /* 0x000fe80000100a00 */
[----:B--2---:R0:W-:Y:S04]  /*43480*/  STL.64 [R1+0x3440], R28 ;  /* 0x0034401c01007387 */ /* 0x0041e80000100a00 */
[----:B0-----:R-:W2:Y:S04]  /*43490*/  LDL.LU R28, [R1+0x170] ;  /* 0x00017000011c7983 */ /* 0x001ea80000300800 */
[----:B------:R-:W2:Y:S04]  /*434a0*/  LDL.LU R29, [R1+0x174] ;  /* 0x00017400011d7983 */ /* 0x000ea80000300800 */
[----:B------:R-:W2:Y:S01]  /*434b0*/  LDL.LU R30, [R1+0x178] ;  /* 0x00017800011e7983 */ /* 0x000ea20000300800 */
[----:B---3--:R-:W-:-:S15]  /*434c0*/  HMMA.16816.F32.BF16 R20, R44, R26, R20 ;  /* 0x0000001a2c14723c */ /* 0x008fde0000041814 */
[----:B------:R-:W-:-:S04]  /*434d0*/  NOP ;  /* 0x0000000000007918 */ /* 0x000fc80000000000 */
[----:B------:R-:W-:Y:S04]  /*434e0*/  STL.64 [R1+0x180], R20 ;  /* 0x0001801401007387 */ /* 0x000fe80000100a00 */
[----:B------:R0:W-:Y:S04]  /*434f0*/  STL.64 [R1+0x188], R22 ;  /* 0x0001881601007387 */ /* 0x0001e80000100a00 */
[----:B0-----:R-:W2:Y:S04]  /*43500*/  LDL.LU.64 R22, [R1+0x34f0] ;  /* 0x0034f00001167983 */ /* 0x001ea80000300a00 */
[----:B------:R-:W3:Y:S01]  /*43510*/  LDL.LU.64 R20, [R1+0x34e8] ;  /* 0x0034e80001147983 */ /* 0x000ee20000300a00 */
[----:B------:R-:W-:-:S03]  /*43520*/  MOV R31, R61 ;  /* 0x0000003d001f7202 */ /* 0x000fc60000000f00 */
[----:B------:R-:W-:Y:S04]  /*43530*/  STL.64 [R1+0x3498], R26 ;  /* 0x0034981a01007387 */ /* 0x000fe80000100a00 */
[----:B----4-:R-:W-:Y:S01]  /*43540*/  STL.64 [R1+0x3490], R24 ;  /* 0x0034901801007387 */ /* 0x010fe20000100a00 */
[----:B------:R-:W-:Y:S01]  /*43550*/  HMMA.16816.F32.BF16 R4, R44, R14, R4 ;  /* 0x0000000e2c04723c */ /* 0x000fe20000041804 */
[----:B------:R-:W-:Y:S02]  /*43560*/  IMAD.MOV.U32 R60, RZ, RZ, R59 ;  /* 0x000000ffff3c7224 */ /* 0x000fe400078e003b */
[----:B------:R-:W-:-:S05]  /*43570*/  IMAD.MOV.U32 R0, RZ, RZ, R58 ;  /* 0x000000ffff007224 */ /* 0x000fca00078e003a */
[----:B--2---:R-:W-:-:S15]  /*43580*/  HMMA.16816.F32.BF16 R28, R44, R22, R28 ;  /* 0x000000162c1c723c */ /* 0x004fde000004181c */
[----:B------:R-:W-:-:S04]  /*43590*/  NOP ;  /* 0x0000000000007918 */ /* 0x000fc80000000000 */
[----:B------:R-:W-:Y:S04]  /*435a0*/  STL.64 [R1+0x170], R28 ;  /* 0x0001701c01007387 */ /* 0x000fe80000100a00 */
[----:B------:R-:W-:Y:S04]  /*435b0*/  STL [R1+0x178], R30 ;  /* 0x0001781e01007387 */ /* 0x000fe80000100800 */
[----:B------:R-:W-:Y:S04]  /*435c0*/  STL.64 [R1+0x34a8], R22 ;  /* 0x0034a81601007387 */ /* 0x000fe80000100a00 */
[----:B---3--:R0:W-:Y:S01]  /*435d0*/  STL.64 [R1+0x34a0], R20 ;  /* 0x0034a01401007387 */ /* 0x0081e20000100a00 */
[----:B------:R-:W-:Y:S01]  /*435e0*/  IMAD.MOV.U32 R61, RZ, RZ, R31 ;  /* 0x000000ffff3d7224 */ /* 0x000fe200078e001f */
[C---:B0-----:R-:W-:Y:S04]  /*435f0*/  HMMA.16816.F32.BF16 R20, R44.reuse, R18, R32 ;  /* 0x000000122c14723c */ /* 0x041fe80000041820 */
[----:B------:R-:W-:Y:S04]  /*43600*/  STL [R1+0x3208], R61 ;  /* 0x0032083d01007387 */ /* 0x000fe80000100800 */
[----:B------:R-:W-:Y:S04]  /*43610*/  STL.64 [R1+0x34b8], R18 ;  /* 0x0034b81201007387 */ /* 0x000fe80000100a00 */
[----:B------:R-:W-:Y:S07]  /*43620*/  STL.64 [R1+0x34b0], R16 ;  /* 0x0034b01001007387 */ /* 0x000fee0000100a00 */
[----:B------:R-:W-:Y:S04]  /*43630*/  STL.64 [R1+0x160], R20 ;  /* 0x0001601401007387 */ /* 0x000fe80000100a00 */
[----:B------:R-:W-:Y:S04]  /*43640*/  STL.64 [R1+0x168], R22 ;  /* 0x0001681601007387 */ /* 0x000fe80000100a00 */
[----:B------:R-:W-:Y:S04]  /*43650*/  STL.64 [R1+0x34c8], R14 ;  /* 0x0034c80e01007387 */ /* 0x000fe80000100a00 */
[----:B------:R-:W-:Y:S04]  /*43660*/  STL.64 [R1+0x34c0], R12 ;  /* 0x0034c00c01007387 */ /* 0x000fe80000100a00 */
[----:B------:R-:W-:Y:S04]  /*43670*/  STL.64 [R1+0x150], R4 ;  /* 0x0001500401007387 */ /* 0x000fe80000100a00 */
[----:B------:R0:W-:Y:S02]  /*43680*/  STL.64 [R1+0x158], R6 ;  /* 0x0001580601007387 */ /* 0x0001e40000100a00 */
[----:B0-----:R-:W-:-:S15]  /*43690*/  HMMA.16816.F32.BF16 R4, R44, R42, R36 ;  /* 0x0000002a2c04723c */ /* 0x001fde0000041824 */
[----:B------:R-:W-:-:S04]  /*436a0*/  NOP ;  /* 0x0000000000007918 */ /* 0x000fc80000000000 */
[----:B------:R-:W-:Y:S04]  /*436b0*/  STL.64 [R1+0x140], R4 ;  /* 0x0001400401007387 */ /* 0x000fe80000100a00 */
[----:B------:R0:W-:Y:S01]  /*436c0*/  STL [R1+0x148], R6 ;  /* 0x0001480601007387 */ /* 0x0001e20000100800 */
[----:B------:R-:W-:Y:S02]  /*436d0*/  IMAD.MOV.U32 R61, RZ, RZ, R7 ;  /* 0x000000ffff3d7224 */ /* 0x000fe400078e0007 */
[----:B0-----:R-:W-:Y:S01]  /*436e0*/  HMMA.16816.F32.BF16 R4, R44, R58, R52 ;  /* 0x0000003a2c04723c */ /* 0x001fe20000041834 */
[----:B------:R-:W-:Y:S04]  /*436f0*/  STL.64 [R1+0x34d0], R42 ;  /* 0x0034d02a01007387 */ /* 0x000fe80000100a00 */
[----:B------:R-:W-:-:S14]  /*43700*/  STL [R1+0x3328], R61 ;  /* 0x0033283d01007387 */ /* 0x000fdc0000100800 */
[----:B------:R-:W-:Y:S04]  /*43710*/  STL.64 [R1+0x130], R4 ;  /* 0x0001300401007387 */ /* 0x000fe80000100a00 */
[----:B------:R0:W-:Y:S02]  /*43720*/  STL.64 [R1+0x138], R6 ;  /* 0x0001380601007387 */ /* 0x0001e40000100a00 */
[----:B0-----:R-:W-:Y:S02]  /*43730*/  HMMA.16816.F32.BF16 R4, R44, R50, R8 ;  /* 0x000000322c04723c */ /* 0x001fe40000041808 */
[----:B------:R-:W-:Y:S04]  /*43740*/  STL [R1+0x3410], R60 ;  /* 0x0034103c01007387 */ /* 0x000fe80000100800 */
[----:B------:R-:W-:-:S13]  /*43750*/  STL [R1+0x340c], R0 ;  /* 0x00340c0001007387 */ /* 0x000fda0000100800 */
[----:B------:R0:W-:Y:S04]  /*43760*/  STL.64 [R1+0x120], R4 ;  /* 0x0001200401007387 */ /* 0x0001e80000100a00 */
[----:B------:R1:W-:Y:S04]  /*43770*/  STL.64 [R1+0x128], R6 ;  /* 0x0001280601007387 */ /* 0x0003e80000100a00 */
[----:B------:R-:W2:Y:S04]  /*43780*/  LDL.LU R8, [R1+0xb0] ;  /* 0x0000b00001087983 */ /* 0x000ea80000300800 */
[----:B------:R-:W2:Y:S04]  /*43790*/  LDL.LU R9, [R1+0xb4] ;  /* 0x0000b40001097983 */ /* 0x000ea80000300800 */
[----:B------:R-:W3:Y:S04]  /*437a0*/  LDL.LU R10, [R1+0xb8] ;  /* 0x0000b800010a7983 */ /* 0x000ee80000300800 */
[----:B------:R-:W3:Y:S04]  /*437b0*/  LDL.LU R11, [R1+0xbc] ;  /* 0x0000bc00010b7983 */ /* 0x000ee80000300800 */
[----:B---3--:R-:W-:Y:S04]  /*437c0*/  STL.64 [R1+0x34e0], R10 ;  /* 0x0034e00a01007387 */ /* 0x008fe80000100a00 */
[----:B--2---:R2:W-:Y:S04]  /*437d0*/  STL.64 [R1+0x34d8], R8 ;  /* 0x0034d80801007387 */ /* 0x0045e80000100a00 */
[----:B0-----:R-:W3:Y:S04]  /*437e0*/  LDL.LU R4, [R1+0xc0] ;  /* 0x0000c00001047983 */ /* 0x001ee80000300800 */
[----:B------:R-:W3:Y:S04]  /*437f0*/  LDL.LU R5, [R1+0xc4] ;  /* 0x0000c40001057983 */ /* 0x000ee80000300800 */
[----:B-1----:R-:W3:Y:S04]  /*43800*/  LDL.LU R6, [R1+0xc8] ;  /* 0x0000c80001067983 */ /* 0x002ee80000300800 */
[----:B------:R-:W3:Y:S04]  /*43810*/  LDL.LU R7, [R1+0xcc] ;  /* 0x0000cc0001077983 */ /* 0x000ee80000300800 */
[----:B--2---:R-:W2:Y:S04]  /*43820*/  LDL.LU R8, [R1+0x110] ;  /* 0x0001100001087983 */ /* 0x004ea80000300800 */
[----:B------:R-:W2:Y:S04]  /*43830*/  LDL.LU R9, [R1+0x114] ;  /* 0x0001140001097983 */ /* 0x000ea80000300800 */
[----:B------:R-:W2:Y:S04]  /*43840*/  LDL.LU R10, [R1+0x118] ;  /* 0x00011800010a7983 */ /* 0x000ea80000300800 */
[----:B------:R-:W2:Y:S04]  /*43850*/  LDL.LU R11, [R1+0x11c] ;  /* 0x00011c00010b7983 */ /* 0x000ea80000300800 */
[----:B------:R-:W2:Y:S04]  /*43860*/  LDL.LU.64 R42, [R1+0x38] ;  /* 0x00003800012a7983 */ /* 0x000ea80000300a00 */
[----:B------:R-:W4:Y:S04]  /*43870*/  LDL.LU R12, [R1+0x100] ;  /* 0x00010000010c7983 */ /* 0x000f280000300800 */
[----:B------:R-:W4:Y:S04]  /*43880*/  LDL.LU R13, [R1+0x104] ;  /* 0x00010400010d7983 */ /* 0x000f280000300800 */
[----:B------:R-:W4:Y:S04]  /*43890*/  LDL.LU R14, [R1+0x108] ;  /* 0x00010800010e7983 */ /* 0x000f280000300800 */
[----:B------:R-:W4:Y:S04]  /*438a0*/  LDL.LU R15, [R1+0x10c] ;  /* 0x00010c00010f7983 */ /* 0x000f280000300800 */
[----:B------:R-:W4:Y:S04]  /*438b0*/  LDL.LU.64 R18, [R1+0x28] ;  /* 0x0000280001127983 */ /* 0x000f280000300a00 */
[----:B------:R-:W3:Y:S04]  /*438c0*/  LDL.LU R20, [R1+0xf0] ;  /* 0x0000f00001147983 */ /* 0x000ee80000300800 */
[----:B------:R-:W3:Y:S04]  /*438d0*/  LDL.LU R21, [R1+0xf4] ;  /* 0x0000f40001157983 */ /* 0x000ee80000300800 */
[----:B------:R-:W3:Y:S04]  /*438e0*/  LDL.LU R22, [R1+0xf8] ;  /* 0x0000f80001167983 */ /* 0x000ee80000300800 */
[----:B------:R-:W3:Y:S04]  /*438f0*/  LDL.LU R23, [R1+0xfc] ;  /* 0x0000fc0001177983 */ /* 0x000ee80000300800 */
[----:B------:R-:W3:Y:S04]  /*43900*/  LDL.LU.64 R26, [R1+0x18] ;  /* 0x00001800011a7983 */ /* 0x000ee80000300a00 */
        /* <DEDUP_REMOVED lines=14> */
[----:B------:R-:W-:-:S03]  /*439f0*/  IMAD.MOV.U32 R3, RZ, RZ, R50 ;  /* 0x000000ffff037224 */ /* 0x000fc600078e0032 */
[----:B------:R-:W3:Y:S01]  /*43a00*/  LDL.LU R49, [R1+0x94] ;  /* 0x0000940001317983 */ /* 0x000ee20000300800 */
[----:B------:R-:W-:-:S03]  /*43a10*/  IMAD.MOV.U32 R2, RZ, RZ, R51 ;  /* 0x000000ffff027224 */ /* 0x000fc600078e0033 */
[----:B------:R-:W3:Y:S04]  /*43a20*/  LDL.LU R50, [R1+0x98] ;  /* 0x0000980001327983 */ /* 0x000ee80000300800 */
[----:B------:R-:W3:Y:S04]  /*43a30*/  LDL.LU R51, [R1+0x9c] ;  /* 0x00009c0001337983 */ /* 0x000ee80000300800 */
[----:B------:R-:W3:Y:S04]  /*43a40*/  LDL.LU R28, [R1+0xa0] ;  /* 0x0000a000011c7983 */ /* 0x000ee80000300800 */
[----:B------:R-:W3:Y:S04]  /*43a50*/  LDL.LU R29, [R1+0xa4] ;  /* 0x0000a400011d7983 */ /* 0x000ee80000300800 */
[----:B------:R-:W3:Y:S04]  /*43a60*/  LDL.LU R30, [R1+0xa8] ;  /* 0x0000a800011e7983 */ /* 0x000ee80000300800 */
[----:B------:R-:W3:Y:S04]  /*43a70*/  LDL.LU R31, [R1+0xac] ;  /* 0x0000ac00011f7983 */ /* 0x000ee80000300800 */
[----:B------:R-:W-:Y:S04]  /*43a80*/  STL [R1+0x3418], R2 ;  /* 0x0034180201007387 */ /* 0x000fe80000100800 */
[----:B------:R0:W-:Y:S01]  /*43a90*/  STL [R1+0x3414], R3 ;  /* 0x0034140301007387 */ /* 0x0001e20000100800 */
[C---:B--2---:R-:W-:Y:S08]  /*43aa0*/  HMMA.16816.F32.BF16 R8, R44.reuse, R42, R8 ;  /* 0x0000002a2c08723c */ /* 0x044ff00000041808 */
[----:B----4-:R-:W-:Y:S01]  /*43ab0*/  HMMA.16816.F32.BF16 R12, R44, R18, R12 ;  /* 0x000000122c0c723c */ /* 0x010fe2000004180c */
[----:B------:R-:W-:-:S02]  /*43ac0*/  IMAD.MOV.U32 R0, RZ, RZ, R43 ;  /* 0x000000ffff007224 */ /* 0x000fc400078e002b */
[----:B------:R-:W-:-:S05]  /*43ad0*/  IMAD.MOV.U32 R60, RZ, RZ, R42 ;  /* 0x000000ffff3c7224 */ /* 0x000fca00078e002a */
[C---:B---3--:R-:W-:Y:S08]  /*43ae0*/  HMMA.16816.F32.BF16 R20, R44.reuse, R26, R20 ;  /* 0x0000001a2c14723c */ /* 0x048ff00000041814 */
[----:B------:R-:W-:Y:S01]  /*43af0*/  HMMA.16816.F32.BF16 R32, R44, R58, R32 ;  /* 0x0000003a2c20723c */ /* 0x000fe20000041820 */
[----:B------:R-:W-:Y:S04]  /*43b00*/  STL.64 [R1+0x110], R8 ;  /* 0x0001100801007387 */ /* 0x000fe80000100a00 */
[----:B------:R1:W-:Y:S01]  /*43b10*/  STL.64 [R1+0x118], R10 ;  /* 0x0001180a01007387 */ /* 0x0003e20000100a00 */
[----:B0-----:R-:W-:-:S02]  /*43b20*/  IMAD.MOV.U32 R3, RZ, RZ, R19 ;  /* 0x000000ffff037224 */ /* 0x001fc400078e0013 */
[----:B------:R-:W-:Y:S01]  /*43b30*/  IMAD.MOV.U32 R2, RZ, RZ, R18 ;  /* 0x000000ffff027224 */ /* 0x000fe200078e0012 */
[----:B-1----:R-:W2:Y:S04]  /*43b40*/  LDL.LU.64 R10, [R1+0x34e0] ;  /* 0x0034e000010a7983 */ /* 0x002ea80000300a00 */
[----:B------:R-:W2:Y:S04]  /*43b50*/  LDL.LU.64 R8, [R1+0x34d8] ;  /* 0x0034d80001087983 */ /* 0x000ea80000300a00 */
[----:B------:R-:W3:Y:S04]  /*43b60*/  LDL.LU.64 R42, [R1+0x34d0] ;  /* 0x0034d000012a7983 */ /* 0x000ee80000300a00 */
[----:B------:R-:W-:Y:S04]  /*43b70*/  STL [R1+0x3420], R0 ;  /* 0x0034200001007387 */ /* 0x000fe80000100800 */
[----:B------:R-:W-:Y:S04]  /*43b80*/  STL [R1+0x341c], R60 ;  /* 0x00341c3c01007387 */ /* 0x000fe80000100800 */
[----:B------:R-:W-:Y:S04]  /*43b90*/  STL.64 [R1+0x100], R12 ;  /* 0x0001000c01007387 */ /* 0x000fe80000100a00 */
[----:B------:R0:W-:Y:S04]  /*43ba0*/  STL.64 [R1+0x108], R14 ;  /* 0x0001080e01007387 */ /* 0x0001e80000100a00 */
[----:B0-----:R-:W4:Y:S04]  /*43bb0*/  LDL.LU.64 R14, [R1+0x34c8] ;  /* 0x0034c800010e7983 */ /* 0x001f280000300a00 */
[----:B------:R-:W2:Y:S04]  /*43bc0*/  LDL.LU.64 R12, [R1+0x34c0] ;  /* 0x0034c000010c7983 */ /* 0x000ea80000300a00 */
[----:B------:R-:W2:Y:S04]  /*43bd0*/  LDL.LU.64 R18, [R1+0x34b8] ;  /* 0x0034b80001127983 */ /* 0x000ea80000300a00 */
[----:B------:R-:W2:Y:S04]  /*43be0*/  LDL.LU.64 R16, [R1+0x34b0] ;  /* 0x0034b00001107983 */ /* 0x000ea80000300a00 */
[----:B------:R-:W-:Y:S04]  /*43bf0*/  STL [R1+0x3428], R3 ;  /* 0x0034280301007387 */ /* 0x000fe80000100800 */
[----:B------:R-:W-:Y:S04]  /*43c00*/  STL [R1+0x3424], R2 ;  /* 0x0034240201007387 */ /* 0x000fe80000100800 */
[----:B------:R-:W-:Y:S04]  /*43c10*/  STL.64 [R1+0xf0], R20 ;  /* 0x0000f01401007387 */ /* 0x000fe80000100a00 */
[----:B------:R0:W-:Y:S01]  /*43c20*/  STL.64 [R1+0xf8], R22 ;  /* 0x0000f81601007387 */ /* 0x0001e20000100a00 */
[----:B------:R-:W-:-:S02]  /*43c30*/  IMAD.MOV.U32 R0, RZ, RZ, R26 ;  /* 0x000000ffff007224 */ /* 0x000fc400078e001a */
[----:B------:R-:W-:Y:S01]  /*43c40*/  IMAD.MOV.U32 R60, RZ, RZ, R27 ;  /* 0x000000ffff3c7224 */ /* 0x000fe200078e001b */
[----:B0-----:R-:W2:Y:S04]  /*43c50*/  LDL.LU.64 R22, [R1+0x34a8] ;  /* 0x0034a80001167983 */ /* 0x001ea80000300a00 */
[----:B------:R-:W2:Y:S04]  /*43c60*/  LDL.LU.64 R20, [R1+0x34a0] ;  /* 0x0034a00001147983 */ /* 0x000ea80000300a00 */
[----:B------:R-:W2:Y:S04]  /*43c70*/  LDL.LU.64 R26, [R1+0x3498] ;  /* 0x00349800011a7983 */ /* 0x000ea80000300a00 */
[----:B------:R-:W2:Y:S04]  /*43c80*/  LDL.LU.64 R24, [R1+0x3490] ;  /* 0x0034900001187983 */ /* 0x000ea80000300a00 */
[----:B------:R-:W-:Y:S04]  /*43c90*/  STL.64 [R1+0xe0], R32 ;  /* 0x0000e02001007387 */ /* 0x000fe80000100a00 */
[----:B------:R0:W-:Y:S01]  /*43ca0*/  STL.64 [R1+0xe8], R34 ;  /* 0x0000e82201007387 */ /* 0x0001e20000100a00 */
[----:B------:R-:W-:-:S02]  /*43cb0*/  IMAD.MOV.U32 R3, RZ, RZ, R58 ;  /* 0x000000ffff037224 */ /* 0x000fc400078e003a */
[----:B------:R-:W-:Y:S01]  /*43cc0*/  IMAD.MOV.U32 R2, RZ, RZ, R59 ;  /* 0x000000ffff027224 */ /* 0x000fe200078e003b */
[----:B0-----:R-:W2:Y:S04]  /*43cd0*/  LDL.LU.64 R34, [R1+0x3488] ;  /* 0x0034880001227983 */ /* 0x001ea80000300a00 */
[----:B------:R-:W2:Y:S04]  /*43ce0*/  LDL.LU.64 R32, [R1+0x3480] ;  /* 0x0034800001207983 */ /* 0x000ea80000300a00 */
[----:B------:R-:W2:Y:S02]  /*43cf0*/  LDL.LU.64 R58, [R1+0x3478] ;  /* 0x00347800013a7983 */ /* 0x000ea40000300a00 */
[----:B--2---:R-:W-:-:S15]  /*43d00*/  HMMA.16816.F32.BF16 R52, R44, R58, R52 ;  /* 0x0000003a2c34723c */ /* 0x004fde0000041834 */
[----:B------:R-:W-:-:S04]  /*43d10*/  NOP ;  /* 0x0000000000007918 */ /* 0x000fc80000000000 */
[----:B------:R-:W-:Y:S04]  /*43d20*/  STL.64 [R1+0x520], R52 ;  /* 0x0005203401007387 */ /* 0x000fe80000100a00 */
[----:B------:R0:W-:Y:S04]  /*43d30*/  STL.64 [R1+0x528], R54 ;  /* 0x0005283601007387 */ /* 0x0001e80000100a00 */
[----:B0-----:R-:W2:Y:S02]  /*43d40*/  LDL.LU.64 R54, [R1+0x3470] ;  /* 0x0034700001367983 */ /* 0x001ea40000300a00 */
[----:B--2---:R-:W-:-:S15]  /*43d50*/  HMMA.16816.F32.BF16 R4, R44, R54, R4 ;  /* 0x000000362c04723c */ /* 0x004fde0000041804 */
[----:B------:R-:W-:-:S04]  /*43d60*/  NOP ;  /* 0x0000000000007918 */ /* 0x000fc80000000000 */
[----:B------:R-:W-:Y:S04]  /*43d70*/  STL.64 [R1+0x510], R4 ;  /* 0x0005100401007387 */ /* 0x000fe80000100a00 */
[----:B------:R0:W-:Y:S04]  /*43d80*/  STL.64 [R1+0x518], R6 ;  /* 0x0005180601007387 */ /* 0x0001e80000100a00 */
[----:B0-----:R-:W2:Y:S04]  /*43d90*/  LDL.LU.64 R6, [R1+0x3468] ;  /* 0x0034680001067983 */ /* 0x001ea80000300a00 */
[----:B------:R-:W3:Y:S01]  /*43da0*/  LDL.LU.64 R4, [R1+0x3460] ;  /* 0x0034600001047983 */ /* 0x000ee20000300a00 */
[----:B--2---:R-:W-:Y:S03]  /*43db0*/  HMMA.16816.F32.BF16 R44, R44, R6, R8 ;  /* 0x000000062c2c723c */ /* 0x004fe60000041808 */
[----:B------:R-:W2:Y:S04]  /*43dc0*/  LDL.LU.64 R10, [R1+0x3458] ;  /* 0x00345800010a7983 */ /* 0x000ea80000300a00 */
[----:B------:R-:W2:-:S12]  /*43dd0*/  LDL.LU.64 R8, [R1+0x3450] ;  /* 0x0034500001087983 */ /* 0x000e980000300a00 */
[----:B------:R0:W-:Y:S04]  /*43de0*/  STL.64 [R1+0x4e0], R44 ;  /* 0x0004e02c01007387 */ /* 0x0001e80000100a00 */
[----:B------:R-:W-:Y:S04]  /*43df0*/  STL.64 [R1+0x4e8], R46 ;  /* 0x0004e82e01007387 */ /* 0x000fe80000100a00 */
[----:B0-----:R-:W4:Y:S04]  /*43e00*/  LDL.LU R44, [R1+0x70] ;  /* 0x00007000012c7983 */ /* 0x001f280000300800 */
[----:B------:R-:W4:Y:S04]  /*43e10*/  LDL.LU R45, [R1+0x74] ;  /* 0x00007400012d7983 */ /* 0x000f280000300800 */
[----:B------:R-:W-:Y:S04]  /*43e20*/  STL.64 [R1+0x3350], R6 ;  /* 0x0033500601007387 */ /* 0x000fe80000100a00 */
[----:B---3--:R0:W-:Y:S04]  /*43e30*/  STL.64 [R1+0x3348], R4 ;  /* 0x0033480401007387 */ /* 0x0081e80000100a00 */
[----:B0-----:R-:W3:Y:S04]  /*43e40*/  LDL.LU R4, [R1+0x80] ;  /* 0x0000800001047983 */ /* 0x001ee80000300800 */
[----:B------:R-:W3:Y:S01]  /*43e50*/  LDL.LU R5, [R1+0x84] ;  /* 0x0000840001057983 */ /* 0x000ee20000300800 */
[----:B--2---:R-:W-:-:S15]  /*43e60*/  HMMA.16816.F32.BF16 R28, R8, R34, R28 ;  /* 0x00000022081c723c */ /* 0x004fde000004181c */
[----:B------:R-:W-:-:S04]  /*43e70*/  NOP ;  /* 0x0000000000007918 */ /* 0x000fc80000000000 */
[----:B------:R-:W-:Y:S04]  /*43e80*/  STL.64 [R1+0x4c0], R28 ;  /* 0x0004c01c01007387 */ /* 0x000fe80000100a00 */
[----:B------:R0:W-:Y:S04]  /*43e90*/  STL.64 [R1+0x4c8], R30 ;  /* 0x0004c81e01007387 */ /* 0x0001e80000100a00 */
[----:B0-----:R-:W2:Y:S04]  /*43ea0*/  LDL.LU.64 R30, [R1+0x3448] ;  /* 0x00344800011e7983 */ /* 0x001ea80000300a00 */
[----:B------:R-:W2:Y:S01]  /*43eb0*/  LDL.LU.64 R28, [R1+0x3440] ;  /* 0x00344000011c7983 */ /* 0x000ea20000300a00 */
[----:B------:R-:W-:-:S02]  /*43ec0*/  IMAD.MOV.U32 R6, RZ, RZ, R25 ;  /* 0x000000ffff067224 */ /* 0x000fc400078e0019 */
[----:B------:R-:W-:Y:S02]  /*43ed0*/  IMAD.MOV.U32 R7, RZ, RZ, R24 ;  /* 0x000000ffff077224 */ /* 0x000fe400078e0018 */
[----:B------:R-:W-:Y:S01]  /*43ee0*/  IMAD.MOV.U32 R46, RZ, RZ, R21 ;  /* 0x000000ffff2e7224 */ /* 0x000fe200078e0015 */
[----:B------:R-:W-:-:S04]  /*43ef0*/  MOV R47, R20 ;  /* 0x00000014002f7202 */ /* 0x000fc80000000f00 */
[C---:B---3--:R-:W-:Y:S08]  /*43f00*/  HMMA.16816.F32.BF16 R24, R8.reuse, R26, R4 ;  /* 0x0000001a0818723c */ /* 0x048ff00000041804 */
[C---:B----4-:R-:W-:Y:S08]  /*43f10*/  HMMA.16816.F32.BF16 R4, R8.reuse, R22, R44 ;  /* 0x000000160804723c */ /* 0x050ff0000004182c */
[----:B--2---:R-:W-:-:S15]  /*43f20*/  HMMA.16816.F32.BF16 R48, R8, R30, R48 ;  /* 0x0000001e0830723c */ /* 0x004fde0000041830 */
[----:B------:R-:W-:-:S04]  /*43f30*/  NOP ;  /* 0x0000000000007918 */ /* 0x000fc80000000000 */
[----:B------:R-:W-:Y:S04]  /*43f40*/  STL.64 [R1+0x4a0], R48 ;  /* 0x0004a03001007387 */ /* 0x000fe80000100a00 */
[----:B------:R0:W-:Y:S04]  /*43f50*/  STL.64 [R1+0x4a8], R50 ;  /* 0x0004a83201007387 */ /* 0x0001e80000100a00 */
[----:B0-----:R-:W2:Y:S04]  /*43f60*/  LDL.LU.64 R50, [R1+0x3438] ;  /* 0x0034380001327983 */ /* 0x001ea80000300a00 */
[----:B------:R-:W2:Y:S04]  /*43f70*/  LDL.LU.64 R48, [R1+0x3430] ;  /* 0x0034300001307983 */ /* 0x000ea80000300a00 */
[----:B------:R-:W-:Y:S04]  /*43f80*/  STL.64 [R1+0x480], R24 ;  /* 0x0004801801007387 */ /* 0x000fe80000100a00 */
[----:B------:R-:W-:Y:S01]  /*43f90*/  STL.64 [R1+0x488], R26 ;  /* 0x0004881a01007387 */ /* 0x000fe20000100a00 */
[----:B------:R-:W-:-:S03]  /*43fa0*/  IMAD.MOV.U32 R56, RZ, RZ, R4 ;  /* 0x000000ffff387224 */ /* 0x000fc600078e0004 */
[----:B------:R0:W-:Y:S01]  /*43fb0*/  STL.64 [R1+0x478], R6 ;  /* 0x0004780601007387 */ /* 0x0001e20000100a00 */
[----:B------:R-:W-:Y:S02]  /*43fc0*/  IMAD.MOV.U32 R57, RZ, RZ, R5 ;  /* 0x000000ffff397224 */ /* 0x000fe400078e0005 */
[----:B0-----:R-:W-:Y:S01]  /*43fd0*/  HMMA.16816.F32.BF16 R4, R8, R18, R36 ;  /* 0x000000120804723c */ /* 0x001fe20000041824 */
[----:B------:R-:W-:Y:S04]  /*43fe0*/  STL.64 [R1+0x3370], R58 ;  /* 0x0033703a01007387 */ /* 0x000fe80000100a00 */
[----:B------:R-:W-:Y:S01]  /*43ff0*/  STL.64 [R1+0x3368], R56 ;  /* 0x0033683801007387 */ /* 0x000fe20000100a00 */
[----:B------:R-:W-:Y:S02]  /*44000*/  LOP3.LUT R32, R32, 0x7, RZ, 0xc0, !PT ;  /* 0x0000000720207812 */ /* 0x000fe400078ec0ff */
[----:B------:R-:W-:-:S03]  /*44010*/  LOP3.LUT R33, R33, 0x10, R29, 0x78, !PT ;  /* 0x0000001021217812 */ /* 0x000fc600078e781d */
[----:B------:R-:W-:-:S08]  /*44020*/  IMAD R32, R32, 0x110, RZ ;  /* 0x0000011020207824 */ /* 0x000fd000078e02ff */
[----:B------:R0:W-:Y:S02]  /*44030*/  STL.64 [R1+0x468], R6 ;  /* 0x0004680601007387 */ /* 0x0001e40000100a00 */
[----:B0-----:R-:W-:Y:S02]  /*44040*/  IMAD.MOV.U32 R6, RZ, RZ, R13 ;  /* 0x000000ffff067224 */ /* 0x001fe400078e000d */
[----:B------:R-:W-:Y:S02]  /*44050*/  IMAD.MOV.U32 R7, RZ, RZ, R12 ;  /* 0x000000ffff077224 */ /* 0x000fe400078e000c */
[----:B------:R-:W-:Y:S02]  /*44060*/  IMAD.MOV.U32 R52, RZ, RZ, R4 ;  /* 0x000000ffff347224 */ /* 0x000fe400078e0004 */
[----:B------:R-:W-:Y:S01]  /*44070*/  IMAD.MOV.U32 R53, RZ, RZ, R5 ;  /* 0x000000ffff357224 */ /* 0x000fe200078e0005 */
[----:B------:R-:W-:Y:S02]  /*44080*/  LOP3.LUT R44, R32, 0x30, R29, 0x78, !PT ;  /* 0x00000030202c7812 */ /* 0x000fe400078e781d */
[----:B------:R-:W-:Y:S01]  /*44090*/  LOP3.LUT R33, R33, 0x400, R28, 0xf8, !PT ;  /* 0x0000040021217812 */ /* 0x000fe200078ef81c */
[----:B------:R-:W-:Y:S04]  /*440a0*/  STL.64 [R1+0x3360], R54 ;  /* 0x0033603601007387 */ /* 0x000fe80000100a00 */
[----:B------:R-:W-:Y:S01]  /*440b0*/  STL.64 [R1+0x3358], R52 ;  /* 0x0033583401007387 */ /* 0x000fe20000100a00 */
[----:B------:R-:W-:Y:S01]  /*440c0*/  LOP3.LUT R44, R44, 0x40, RZ, 0x3c, !PT ;  /* 0x000000402c2c7812 */ /* 0x000fe200078e3cff */
[----:B------:R-:W-:-:S02]  /*440d0*/  IMAD.MOV.U32 R4, RZ, RZ, R17 ;  /* 0x000000ffff047224 */ /* 0x000fc400078e0011 */
[----:B------:R-:W-:Y:S02]  /*440e0*/  IMAD.MOV.U32 R5, RZ, RZ, R16 ;  /* 0x000000ffff057224 */ /* 0x000fe400078e0010 */
[----:B------:R-:W-:Y:S04]  /*440f0*/  LDSM.16.M88.4 R16, [R44+UR5] ;  /* 0x000000052c10783b */ /* 0x000fe80008000200 */
[----:B------:R-:W-:Y:S04]  /*44100*/  LDSM.16.M88.4 R20, [R44+UR5+0x800] ;  /* 0x000800052c14783b */ /* 0x000fe80008000200 */
[----:B------:R-:W-:Y:S04]  /*44110*/  LDSM.16.M88.4 R24, [R44+UR5+0x1000] ;  /* 0x001000052c18783b */ /* 0x000fe80008000200 */
[----:B------:R-:W-:Y:S04]  /*44120*/  LDSM.16.M88.4 R28, [R44+UR5+0x1800] ;  /* 0x001800052c1c783b */ /* 0x000fe80008000200 */
[----:B------:R-:W-:Y:S01]  /*44130*/  LDSM.16.M88.4 R36, [R44+UR5+0x2800] ;  /* 0x002800052c24783b */ /* 0x000fe20008000200 */
[C---:B------:R-:W-:Y:S03]  /*44140*/  HMMA.16816.F32.BF16 R4, R8.reuse, R42, R4 ;  /* 0x0000002a0804723c */ /* 0x040fe60000041804 */
[----:B------:R-:W-:Y:S05]  /*44150*/  LDSM.16.M88.4 R40, [R44+UR5+0x3000] ;  /* 0x003000052c28783b */ /* 0x000fea0008000200 */
[----:B--2---:R-:W-:Y:S01]  /*44160*/  HMMA.16816.F32.BF16 R12, R8, R14, R48 ;  /* 0x0000000e080c723c */ /* 0x004fe20000041830 */
[----:B------:R-:W-:Y:S01]  /*44170*/  MOV R58, R3 ;  /* 0x00000003003a7202 */ /* 0x000fe20000000f00 */
[----:B------:R-:W-:Y:S01]  /*44180*/  IMAD.MOV.U32 R59, RZ, RZ, R2 ;  /* 0x000000ffff3b7224 */ /* 0x000fe200078e0002 */
[----:B------:R-:W-:-:S15]  /*44190*/  LDSM.16.M88.4 R48, [R44+UR5+0x6000] ;  /* 0x006000052c30783b */ /* 0x000fde0008000200 */
[----:B------:R-:W-:Y:S01]  /*441a0*/  NOP ;  /* 0x0000000000007918 */ /* 0x000fe20000000000 */
[----:B------:R-:W-:Y:S04]  /*441b0*/  STL.64 [R1+0x450], R12 ;  /* 0x0004500c01007387 */ /* 0x000fe80000100a00 */
[----:B------:R-:W-:Y:S04]  /*441c0*/  STL.64 [R1+0x458], R14 ;  /* 0x0004580e01007387 */ /* 0x000fe80000100a00 */
[----:B------:R-:W0:Y:S04]  /*441d0*/  LDSM.16.MT88.4 R12, [R33+UR5+0x9000] ;  /* 0x00900005210c783b */ /* 0x000e280008004200 */
[----:B------:R-:W1:Y:S04]  /*441e0*/  LDSM.16.M88.4 R32, [R44+UR5+0x2000] ;  /* 0x002000052c20783b */ /* 0x000e680008000200 */
[----:B0-----:R-:W-:Y:S04]  /*441f0*/  STL.64 [R1+0x3340], R14 ;  /* 0x0033400e01007387 */ /* 0x001fe80000100a00 */
[----:B------:R-:W-:Y:S04]  /*44200*/  STL.64 [R1+0x3338], R12 ;  /* 0x0033380c01007387 */ /* 0x000fe80000100a00 */
[----:B------:R-:W-:Y:S04]  /*44210*/  STL [R1+0x3000], R18 ;  /* 0x0030001201007387 */ /* 0x000fe80000100800 */
[----:B------:R-:W-:Y:S04]  /*44220*/  STL [R1+0x2ffc], R19 ;  /* 0x002ffc1301007387 */ /* 0x000fe80000100800 */
[----:B------:R-:W-:Y:S04]  /*44230*/  STL [R1+0x2fec], R22 ;  /* 0x002fec1601007387 */ /* 0x000fe80000100800 */
[----:B------:R-:W-:Y:S04]  /*44240*/  STL [R1+0x2fe8], R23 ;  /* 0x002fe81701007387 */ /* 0x000fe80000100800 */
[----:B------:R-:W-:Y:S04]  /*44250*/  STL.64 [R1+0x3378], R20 ;  /* 0x0033781401007387 */ /* 0x000fe80000100a00 */
[----:B------:R-:W-:Y:S04]  /*44260*/  STL [R1+0x2fd0], R27 ;  /* 0x002fd01b01007387 */ /* 0x000fe80000100800 */
[----:B------:R-:W-:Y:S04]  /*44270*/  STL [R1+0x3388], R26 ;  /* 0x0033881a01007387 */ /* 0x000fe80000100800 */
[----:B------:R-:W-:Y:S04]  /*44280*/  STL.64 [R1+0x3380], R24 ;  /* 0x0033801801007387 */ /* 0x000fe80000100a00 */
[----:B------:R-:W-:Y:S04]  /*44290*/  STL [R1+0x2ff4], R30 ;  /* 0x002ff41e01007387 */ /* 0x000fe80000100800 */
[----:B------:R-:W-:Y:S04]  /*442a0*/  STL [R1+0x2ff0], R31 ;  /* 0x002ff01f01007387 */ /* 0x000fe80000100800 */
[----:B------:R-:W-:Y:S04]  /*442b0*/  STL.64 [R1+0x3390], R28 ;  /* 0x0033901c01007387 */ /* 0x000fe80000100a00 */
[----:B-1----:R-:W-:Y:S04]  /*442c0*/  STL [R1+0x3004], R34 ;  /* 0x0030042201007387 */ /* 0x002fe80000100800 */
[----:B------:R-:W-:Y:S04]  /*442d0*/  STL [R1+0x2ff8], R35 ;  /* 0x002ff82301007387 */ /* 0x000fe80000100800 */
[----:B------:R-:W-:Y:S04]  /*442e0*/  STL.64 [R1+0x3398], R32 ;  /* 0x0033982001007387 */ /* 0x000fe80000100a00 */
[----:B------:R-:W-:Y:S04]  /*442f0*/  STL [R1+0x301c], R38 ;  /* 0x00301c2601007387 */ /* 0x000fe80000100800 */
[----:B------:R-:W-:Y:S04]  /*44300*/  STL [R1+0x3018], R39 ;  /* 0x0030182701007387 */ /* 0x000fe80000100800 */
[----:B------:R-:W-:Y:S04]  /*44310*/  STL.64 [R1+0x33a0], R36 ;  /* 0x0033a02401007387 */ /* 0x000fe80000100a00 */
[----:B------:R-:W-:Y:S04]  /*44320*/  STL [R1+0x2fcc], R42 ;  /* 0x002fcc2a01007387 */ /* 0x000fe80000100800 */
[----:B------:R-:W-:Y:S04]  /*44330*/  STL.64 [R1+0x410], R4 ;  /* 0x0004100401007387 */ /* 0x000fe80000100a00 */
[----:B------:R-:W-:Y:S04]  /*44340*/  STL.64 [R1+0x418], R6 ;  /* 0x0004180601007387 */ /* 0x000fe80000100a00 */
[----:B------:R-:W0:Y:S04]  /*44350*/  LDSM.16.M88.4 R4, [R44+UR5+0x3800] ;  /* 0x003800052c04783b */ /* 0x000e280008000200 */
[----:B------:R-:W-:Y:S04]  /*44360*/  STL [R1+0x2fc8], R43 ;  /* 0x002fc82b01007387 */ /* 0x000fe80000100800 */
[----:B------:R-:W-:Y:S04]  /*44370*/  LDSM.16.M88.4 R12, [R44+UR5+0x5000] ;  /* 0x005000052c0c783b */ /* 0x000fe80008000200 */
[----:B0-----:R-:W-:Y:S01]  /*44380*/  STL.64 [R1+0xd0], R4 ;  /* 0x0000d00401007387 */ /* 0x001fe20000100a00 */
[----:B------:R-:W-:-:S03]  /*44390*/  IMAD.MOV.U32 R19, RZ, RZ, R4 ;  /* 0x000000ffff137224 */ /* 0x000fc600078e0004 */
[----:B------:R-:W-:Y:S01]  /*443a0*/  STL.64 [R1+0xd8], R6 ;  /* 0x0000d80601007387 */ /* 0x000fe20000100a00 */
[----:B------:R-:W-:-:S03]  /*443b0*/  IMAD.MOV.U32 R18, RZ, RZ, R5 ;  /* 0x000000ffff127224 */ /* 0x000fc600078e0005 */
[----:B------:R-:W0:Y:S04]  /*443c0*/  LDSM.16.M88.4 R4, [R44+UR5+0x4000] ;  /* 0x004000052c04783b */ /* 0x000e280008000200 */
[----:B------:R-:W-:Y:S04]  /*443d0*/  STL.64 [R1+0x33b0], R18 ;  /* 0x0033b01201007387 */ /* 0x000fe80000100a00 */
[----:B------:R-:W-:Y:S04]  /*443e0*/  STL.64 [R1+0x33a8], R16 ;  /* 0x0033a81001007387 */ /* 0x000fe80000100a00 */
[----:B------:R-:W1:Y:S04]  /*443f0*/  LDSM.16.M88.4 R16, [R44+UR5+0x4800] ;  /* 0x004800052c10783b */ /* 0x000e680008000200 */
[----:B0-----:R-:W-:Y:S04]  /*44400*/  STL.64 [R1+0xc0], R4 ;  /* 0x0000c00401007387 */ /* 0x001fe80000100a00 */
[----:B------:R-:W-:Y:S01]  /*44410*/  STL.64 [R1+0xc8], R6 ;  /* 0x0000c80601007387 */ /* 0x000fe20000100a00 */
[----:B------:R-:W-:-:S03]  /*44420*/  IMAD.MOV.U32 R61, RZ, RZ, R5 ;  /* 0x000000ffff3d7224 */ /* 0x000fc600078e0005 */
[----:B------:R-:W0:Y:S04]  /*44430*/  LDSM.16.M88.4 R4, [R44+UR5+0x5800] ;  /* 0x005800052c04783b */ /* 0x000e280008000200 */
[----:B------:R-:W-:Y:S04]  /*44440*/  STL [R1+0x332c], R61 ;  /* 0x00332c3d01007387 */ /* 0x000fe80000100800 */
[----:B-1----:R-:W-:Y:S04]  /*44450*/  STL.64 [R1+0xb0], R16 ;  /* 0x0000b01001007387 */ /* 0x002fe80000100a00 */
[----:B------:R1:W-:Y:S04]  /*44460*/  STL.64 [R1+0xb8], R18 ;  /* 0x0000b81201007387 */ /* 0x0003e80000100a00 */
[----:B------:R-:W-:Y:S04]  /*44470*/  STL.64 [R1+0xa0], R12 ;  /* 0x0000a00c01007387 */ /* 0x000fe80000100a00 */
[----:B------:R-:W-:Y:S01]  /*44480*/  STL.64 [R1+0xa8], R14 ;  /* 0x0000a80e01007387 */ /* 0x000fe20000100a00 */
[----:B------:R-:W-:-:S02]  /*44490*/  IMAD.MOV.U32 R26, RZ, RZ, R0 ;  /* 0x000000ffff1a7224 */ /* 0x000fc400078e0000 */
[----:B------:R-:W-:Y:S01]  /*444a0*/  IMAD.MOV.U32 R27, RZ, RZ, R60 ;  /* 0x000000ffff1b7224 */ /* 0x000fe200078e003c */
[----:B------:R-:W2:Y:S04]  /*444b0*/  LDSM.16.M88.4 R12, [R44+UR5+0x6800] ;  /* 0x006800052c0c783b */ /* 0x000ea80008000200 */
[----:B0-----:R-:W-:Y:S04]  /*444c0*/  STL.64 [R1+0x90], R4 ;  /* 0x0000900401007387 */ /* 0x001fe80000100a00 */
[----:B------:R-:W-:Y:S04]  /*444d0*/  STL.64 [R1+0x98], R6 ;  /* 0x0000980601007387 */ /* 0x000fe80000100a00 */
[----:B------:R-:W3:Y:S04]  /*444e0*/  LDL.LU R52, [R1+0x4d0] ;  /* 0x0004d00001347983 */ /* 0x000ee80000300800 */
[----:B------:R-:W3:Y:S04]  /*444f0*/  LDL.LU R53, [R1+0x4d4] ;  /* 0x0004d40001357983 */ /* 0x000ee80000300800 */
[----:B------:R-:W4:Y:S04]  /*44500*/  LDL.LU R54, [R1+0x4d8] ;  /* 0x0004d80001367983 */ /* 0x000f280000300800 */
[----:B------:R-:W4:Y:S04]  /*44510*/  LDL.LU R55, [R1+0x4dc] ;  /* 0x0004dc0001377983 */ /* 0x000f280000300800 */
[----:B----4-:R-:W-:Y:S04]  /*44520*/  STL.64 [R1+0x33c0], R54 ;  /* 0x0033c03601007387 */ /* 0x010fe80000100a00 */
[----:B---3--:R0:W-:Y:S04]  /*44530*/  STL.64 [R1+0x33b8], R52 ;  /* 0x0033b83401007387 */ /* 0x0081e80000100a00 */
[----:B------:R-:W3:Y:S04]  /*44540*/  LDL.LU R3, [R1+0x3428] ;  /* 0x0034280001037983 */ /* 0x000ee80000300800 */
[----:B------:R-:W4:Y:S04]  /*44550*/  LDL.LU R2, [R1+0x3424] ;  /* 0x0034240001027983 */ /* 0x000f280000300800 */
[----:B------:R0:W-:Y:S04]  /*44560*/  STL.64 [R1+0x33c8], R58 ;  /* 0x0033c83a01007387 */ /* 0x0001e80000100a00 */
[----:B------:R-:W2:Y:S04]  /*44570*/  LDL.LU R0, [R1+0x3420] ;  /* 0x0034200001007983 */ /* 0x000ea80000300800 */
[----:B------:R-:W1:Y:S04]  /*44580*/  LDL.LU R60, [R1+0x341c] ;  /* 0x00341c00013c7983 */ /* 0x000e680000300800 */
[----:B------:R-:W-:Y:S04]  /*44590*/  STL.64 [R1+0x33d0], R26 ;  /* 0x0033d01a01007387 */ /* 0x000fe80000100a00 */
[----:B------:R-:W2:Y:S04]  /*445a0*/  LDL.LU R28, [R1+0x490] ;  /* 0x00049000011c7983 */ /* 0x000ea80000300800 */
[----:B------:R-:W2:Y:S04]  /*445b0*/  LDL.LU R29, [R1+0x494] ;  /* 0x00049400011d7983 */ /* 0x000ea80000300800 */
[----:B------:R-:W2:Y:S04]  /*445c0*/  LDL.LU R30, [R1+0x498] ;  /* 0x00049800011e7983 */ /* 0x000ea80000300800 */
[----:B------:R-:W2:Y:S01]  /*445d0*/  LDL.LU R31, [R1+0x49c] ;  /* 0x00049c00011f7983 */ /* 0x000ea20000300800 */
[----:B---3--:R-:W-:-:S02]  /*445e0*/  IMAD.MOV.U32 R35, RZ, RZ, R3 ;  /* 0x000000ffff237224 */ /* 0x008fc400078e0003 */
[----:B----4-:R-:W-:Y:S01]  /*445f0*/  IMAD.MOV.U32 R34, RZ, RZ, R2 ;  /* 0x000000ffff227224 */ /* 0x010fe200078e0002 */
[----:B--2---:R2:W-:Y:S04]  /*44600*/  STL.64 [R1+0x33e0], R30 ;  /* 0x0033e01e01007387 */ /* 0x0045e80000100a00 */
[----:B------:R-:W-:Y:S04]  /*44610*/  STL.64 [R1+0x33d8], R28 ;  /* 0x0033d81c01007387 */ /* 0x000fe80000100a00 */
[----:B------:R-:W3:Y:S04]  /*44620*/  LDL.LU R2, [R1+0x3418] ;  /* 0x0034180001027983 */ /* 0x000ee80000300800 */
[----:B------:R-:W4:Y:S04]  /*44630*/  LDL.LU R3, [R1+0x3414] ;  /* 0x0034140001037983 */ /* 0x000f280000300800 */
[----:B------:R0:W-:Y:S04]  /*44640*/  STL.64 [R1+0x33e8], R34 ;  /* 0x0033e82201007387 */ /* 0x0001e80000100a00 */
[----:B------:R-:W2:Y:S04]  /*44650*/  LDL.LU R36, [R1+0x3f0] ;  /* 0x0003f00001247983 */ /* 0x000ea80000300800 */
[----:B------:R-:W2:Y:S04]  /*44660*/  LDL.LU R37, [R1+0x3f4] ;  /* 0x0003f40001257983 */ /* 0x000ea80000300800 */
[----:B------:R-:W2:Y:S04]  /*44670*/  LDL.LU R38, [R1+0x3f8] ;  /* 0x0003f80001267983 */ /* 0x000ea80000300800 */
[----:B------:R-:W2:Y:S01]  /*44680*/  LDL.LU R39, [R1+0x3fc] ;  /* 0x0003fc0001277983 */ /* 0x000ea20000300800 */
[----:B-1----:R-:W-:-:S03]  /*44690*/  IMAD.MOV.U32 R18, RZ, RZ, R60 ;  /* 0x000000ffff127224 */ /* 0x002fc600078e003c */
[----:B------:R-:W2:Y:S01]  /*446a0*/  LDL.LU R60, [R1+0x3410] ;  /* 0x00341000013c7983 */ /* 0x000ea20000300800 */
[----:B------:R-:W-:-:S03]  /*446b0*/  IMAD.MOV.U32 R19, RZ, RZ, R0 ;  /* 0x000000ffff137224 */ /* 0x000fc600078e0000 */
[----:B------:R-:W2:Y:S04]  /*446c0*/  LDL.LU R0, [R1+0x340c] ;  /* 0x00340c0001007983 */ /* 0x000ea80000300800 */
[----:B0-----:R-:W2:Y:S04]  /*446d0*/  LDL.LU R52, [R1+0x3e0] ;  /* 0x0003e00001347983 */ /* 0x001ea80000300800 */
[----:B------:R-:W2:Y:S04]  /*446e0*/  LDL.LU R53, [R1+0x3e4] ;  /* 0x0003e40001357983 */ /* 0x000ea80000300800 */
[----:B------:R-:W2:Y:S04]  /*446f0*/  LDL.LU R54, [R1+0x3e8] ;  /* 0x0003e80001367983 */ /* 0x000ea80000300800 */
[----:B------:R-:W2:Y:S01]  /*44700*/  LDL.LU R55, [R1+0x3ec] ;  /* 0x0003ec0001377983 */ /* 0x000ea20000300800 */
[----:B------:R-:W-:-:S02]  /*44710*/  IMAD.MOV.U32 R43, RZ, RZ, R4 ;  /* 0x000000ffff2b7224 */ /* 0x000fc400078e0004 */
[----:B---3--:R-:W-:Y:S02]  /*44720*/  IMAD.MOV.U32 R59, RZ, RZ, R2 ;  /* 0x000000ffff3b7224 */ /* 0x008fe400078e0002 */
[----:B----4-:R-:W-:Y:S02]  /*44730*/  IMAD.MOV.U32 R58, RZ, RZ, R3 ;  /* 0x000000ffff3a7224 */ /* 0x010fe400078e0003 */
[----:B------:R-:W3:Y:S04]  /*44740*/  LDL.LU R3, [R1+0x3408] ;  /* 0x0034080001037983 */ /* 0x000ee80000300800 */
[----:B------:R-:W4:Y:S01]  /*44750*/  LDL.LU R2, [R1+0x3404] ;  /* 0x0034040001027983 */ /* 0x000f220000300800 */
[----:B--2---:R-:W-:Y:S02]  /*44760*/  IMAD.MOV.U32 R31, RZ, RZ, R60 ;  /* 0x000000ffff1f7224 */ /* 0x004fe400078e003c */
[----:B------:R-:W-:-:S02]  /*44770*/  IMAD.MOV.U32 R30, RZ, RZ, R0 ;  /* 0x000000ffff1e7224 */ /* 0x000fc400078e0000 */
[----:B------:R-:W2:Y:S04]  /*44780*/  LDL.LU R0, [R1+0x3400] ;  /* 0x0034000001007983 */ /* 0x000ea80000300800 */
[----:B------:R-:W2:Y:S04]  /*44790*/  LDL.LU R60, [R1+0x33fc] ;  /* 0x0033fc00013c7983 */ /* 0x000ea80000300800 */
[----:B------:R-:W3:Y:S04]  /*447a0*/  LDL.LU R32, [R1+0x3c0] ;  /* 0x0003c00001207983 */ /* 0x000ee80000300800 */
[----:B------:R-:W3:Y:S04]  /*447b0*/  LDL.LU R33, [R1+0x3c4] ;  /* 0x0003c40001217983 */ /* 0x000ee80000300800 */
[----:B------:R-:W3:Y:S04]  /*447c0*/  LDL.LU R34, [R1+0x3c8] ;  /* 0x0003c80001227983 */ /* 0x000ee80000300800 */
        /* <DEDUP_REMOVED lines=9> */
[----:B------:R-:W-:Y:S04]  /*44860*/  STL [R1+0x3330], R43 ;  /* 0x0033302b01007387 */ /* 0x000fe80000100800 */
[----:B------:R-:W4:Y:S04]  /*44870*/  LDL.LU R4, [R1+0x500] ;  /* 0x0005000001047983 */ /* 0x000f280000300800 */
[----:B------:R-:W-:Y:S04]  /*44880*/  STL.64 [R1+0x80], R48 ;  /* 0x0000803001007387 */ /* 0x000fe80000100a00 */
[----:B------:R-:W-:Y:S04]  /*44890*/  STL.64 [R1+0x88], R50 ;  /* 0x0000883201007387 */ /* 0x000fe80000100a00 */
[----:B------:R-:W0:Y:S04]  /*448a0*/  LDSM.16.M88.4 R48, [R44+UR5+0x7000] ;  /* 0x007000052c30783b */ /* 0x000e280008000200 */
[----:B------:R1:W-:Y:S01]  /*448b0*/  STL.64 [R1+0x70], R12 ;  /* 0x0000700c01007387 */ /* 0x0003e20000100a00 */
[----:B------:R-:W-:-:S03]  /*448c0*/  IMAD.MOV.U32 R42, RZ, RZ, R5 ;  /* 0x000000ffff2a7224 */ /* 0x000fc600078e0005 */
[----:B------:R1:W-:Y:S04]  /*448d0*/  STL.64 [R1+0x78], R14 ;  /* 0x0000780e01007387 */ /* 0x0003e80000100a00 */
[----:B------:R-:W4:Y:S04]  /*448e0*/  LDL.LU R5, [R1+0x504] ;  /* 0x0005040001057983 */ /* 0x000f280000300800 */
[----:B------:R-:W4:Y:S04]  /*448f0*/  LDL.LU R6, [R1+0x508] ;  /* 0x0005080001067983 */ /* 0x000f280000300800 */
[----:B------:R-:W4:Y:S04]  /*44900*/  LDL.LU R7, [R1+0x50c] ;  /* 0x00050c0001077983 */ /* 0x000f280000300800 */
[----:B------:R-:W0:Y:S04]  /*44910*/  LDSM.16.M88.4 R44, [R44+UR5+0x7800] ;  /* 0x007800052c2c783b */ /* 0x000e280008000200 */
[----:B-1----:R-:W4:Y:S04]  /*44920*/  LDL.LU R12, [R1+0x4f0] ;  /* 0x0004f000010c7983 */ /* 0x002f280000300800 */
[----:B------:R-:W4:Y:S04]  /*44930*/  LDL.LU R13, [R1+0x4f4] ;  /* 0x0004f400010d7983 */ /* 0x000f280000300800 */
[----:B------:R-:W4:Y:S04]  /*44940*/  LDL.LU R14, [R1+0x4f8] ;  /* 0x0004f800010e7983 */ /* 0x000f280000300800 */
[----:B------:R-:W4:Y:S04]  /*44950*/  LDL.LU R15, [R1+0x4fc] ;  /* 0x0004fc00010f7983 */ /* 0x000f280000300800 */
[----:B0-----:R-:W-:Y:S01]  /*44960*/  STL.64 [R1+0x60], R48 ;  /* 0x0000603001007387 */ /* 0x001fe20000100a00 */
[----:B------:R-:W-:-:S03]  /*44970*/  IMAD.MOV.U32 R43, RZ, RZ, R48 ;  /* 0x000000ffff2b7224 */ /* 0x000fc600078e0030 */
[----:B------:R-:W-:Y:S01]  /*44980*/  STL.64 [R1+0x68], R50 ;  /* 0x0000683201007387 */ /* 0x000fe20000100a00 */
[----:B------:R-:W-:-:S03]  /*44990*/  IMAD.MOV.U32 R61, RZ, RZ, R49 ;  /* 0x000000ffff3d7224 */ /* 0x000fc600078e0031 */
[----:B------:R-:W-:Y:S04]  /*449a0*/  STL [R1+0x3024], R46 ;  /* 0x0030242e01007387 */ /* 0x000fe80000100800 */
[----:B------:R-:W-:Y:S04]  /*449b0*/  STL [R1+0x3020], R47 ;  /* 0x0030202f01007387 */ /* 0x000fe80000100800 */
[----:B--2---:R-:W0:Y:S01]  /*449c0*/  LDSM.16.MT88.4 R48, [R60+UR5+0x9000] ;  /* 0x009000053c30783b */ /* 0x004e220008004200 */
[C---:B---3--:R-:W-:Y:S08]  /*449d0*/  HMMA.16816.F32.BF16 R28, R8.reuse, R30, R32 ;  /* 0x0000001e081c723c */ /* 0x048ff00000041820 */
[----:B----4-:R-:W-:Y:S01]  /*449e0*/  HMMA.16816.F32.BF16 R56, R8, R58, R24 ;  /* 0x0000003a0838723c */ /* 0x010fe20000041818 */
[----:B0-----:R0:W-:Y:S04]  /*449f0*/  STL.64 [R1+0x3280], R50 ;  /* 0x0032803201007387 */ /* 0x0011e80000100a00 */
[----:B------:R1:W-:Y:S01]  /*44a00*/  STL.64 [R1+0x3278], R48 ;  /* 0x0032783001007387 */ /* 0x0003e20000100a00 */
[----:B0-----:R-:W-:-:S03]  /*44a10*/  IMAD.MOV.U32 R50, RZ, RZ, R2 ;  /* 0x000000ffff327224 */ /* 0x001fc600078e0002 */
[----:B-1----:R-:W2:Y:S01]  /*44a20*/  LDL.LU R48, [R1+0x210] ;  /* 0x0002100001307983 */ /* 0x002ea20000300800 */
[----:B------:R-:W-:-:S03]  /*44a30*/  IMAD.MOV.U32 R49, RZ, RZ, R0 ;  /* 0x000000ffff317224 */ /* 0x000fc600078e0000 */
[----:B------:R-:W3:Y:S04]  /*44a40*/  LDL.LU R0, [R1+0x33f8] ;  /* 0x0033f80001007983 */ /* 0x000ee80000300800 */
[----:B------:R-:W4:Y:S01]  /*44a50*/  LDL.LU R2, [R1+0x33f4] ;  /* 0x0033f40001027983 */ /* 0x000f220000300800 */
[----:B------:R-:W-:-:S03]  /*44a60*/  MOV R51, R3 ;  /* 0x0000000300337202 */ /* 0x000fc60000000f00 */
[----:B------:R-:W2:Y:S04]  /*44a70*/  LDL.LU R3, [R1+0x33f0] ;  /* 0x0033f00001037983 */ /* 0x000ea80000300800 */
[----:B------:R-:W-:Y:S04]  /*44a80*/  STL [R1+0x3038], R60 ;  /* 0x0030383c01007387 */ /* 0x000fe80000100800 */
[----:B------:R-:W2:Y:S04]  /*44a90*/  LDL.LU.64 R34, [R1+0x33e8] ;  /* 0x0033e80001227983 */ /* 0x000ea80000300a00 */
[----:B------:R-:W-:Y:S04]  /*44aa0*/  STL.64 [R1+0x440], R28 ;  /* 0x0004401c01007387 */ /* 0x000fe80000100a00 */
[----:B------:R0:W-:Y:S04]  /*44ab0*/  STL.64 [R1+0x448], R30 ;  /* 0x0004481e01007387 */ /* 0x0001e80000100a00 */
[----:B0-----:R-:W3:Y:S04]  /*44ac0*/  LDL.LU.64 R30, [R1+0x33e0] ;  /* 0x0033e000011e7983 */ /* 0x001ee80000300a00 */
[----:B------:R-:W3:Y:S04]  /*44ad0*/  LDL.LU.64 R28, [R1+0x33d8] ;  /* 0x0033d800011c7983 */ /* 0x000ee80000300a00 */
[----:B------:R-:W3:Y:S04]  /*44ae0*/  LDL.LU.64 R26, [R1+0x33d0] ;  /* 0x0033d000011a7983 */ /* 0x000ee80000300a00 */
[----:B------:R-:W-:Y:S04]  /*44af0*/  STL.64 [R1+0x430], R56 ;  /* 0x0004303801007387 */ /* 0x000fe80000100a00 */
[----:B------:R0:W-:Y:S04]  /*44b00*/  STL.64 [R1+0x438], R58 ;  /* 0x0004383a01007387 */ /* 0x0001e80000100a00 */
[----:B0-----:R-:W4:Y:S01]  /*44b10*/  LDL.LU.64 R58, [R1+0x33c8] ;  /* 0x0033c800013a7983 */ /* 0x001f220000300a00 */
[----:B------:R-:W-:Y:S03]  /*44b20*/  HMMA.16816.F32.BF16 R16, R8, R18, R52 ;  /* 0x000000120810723c */ /* 0x000fe60000041834 */
[----:B------:R-:W4:Y:S04]  /*44b30*/  LDL.LU.64 R54, [R1+0x33c0] ;  /* 0x0033c00001367983 */ /* 0x000f280000300a00 */
[----:B------:R-:W4:-:S12]  /*44b40*/  LDL.LU.64 R52, [R1+0x33b8] ;  /* 0x0033b80001347983 */ /* 0x000f180000300a00 */
[----:B------:R-:W-:Y:S04]  /*44b50*/  STL.64 [R1+0x420], R16 ;  /* 0x0004201001007387 */ /* 0x000fe80000100a00 */
[----:B------:R0:W-:Y:S04]  /*44b60*/  STL.64 [R1+0x428], R18 ;  /* 0x0004281201007387 */ /* 0x0001e80000100a00 */
[----:B0-----:R-:W4:Y:S04]  /*44b70*/  LDL.LU.64 R18, [R1+0x33b0] ;  /* 0x0033b00001127983 */ /* 0x001f280000300a00 */
[----:B------:R-:W4:Y:S01]  /*44b80*/  LDL.LU.64 R16, [R1+0x33a8] ;  /* 0x0033a80001107983 */ /* 0x000f220000300a00 */
[C---:B--2---:R-:W-:Y:S03]  /*44b90*/  HMMA.16816.F32.BF16 R32, R8.reuse, R34, R36 ;  /* 0x000000220820723c */ /* 0x044fe60000041824 */
[----:B------:R-:W2:Y:S05]  /*44ba0*/  LDL.LU.64 R36, [R1+0x33a0] ;  /* 0x0033a00001247983 */ /* 0x000eaa0000300a00 */
[C---:B---3--:R-:W-:Y:S11]  /*44bb0*/  HMMA.16816.F32.BF16 R24, R8.reuse, R26, R28 ;  /* 0x0000001a0818723c */ /* 0x048ff6000004181c */
[----:B------:R0:W-:Y:S01]  /*44bc0*/  STL.64 [R1+0x400], R32 ;  /* 0x0004002001007387 */ /* 0x0001e20000100a00 */
[C---:B----4-:R-:W-:Y:S03]  /*44bd0*/  HMMA.16816.F32.BF16 R56, R8.reuse, R58, R20 ;  /* 0x0000003a0838723c */ /* 0x050fe60000041814 */
[----:B------:R-:W-:Y:S04]  /*44be0*/  STL.64 [R1+0x408], R34 ;  /* 0x0004082201007387 */ /* 0x000fe80000100a00 */
[----:B0-----:R-:W3:Y:S04]  /*44bf0*/  LDL.LU.64 R32, [R1+0x3398] ;  /* 0x0033980001207983 */ /* 0x001ee80000300a00 */
[----:B------:R-:W4:Y:S04]  /*44c00*/  LDL.LU.64 R28, [R1+0x3390] ;  /* 0x00339000011c7983 */ /* 0x000f280000300a00 */
[----:B------:R-:W-:Y:S04]  /*44c10*/  STL.64 [R1+0x3f0], R24 ;  /* 0x0003f01801007387 */ /* 0x000fe80000100a00 */
[----:B------:R0:W-:Y:S04]  /*44c20*/  STL.64 [R1+0x3f8], R26 ;  /* 0x0003f81a01007387 */ /* 0x0001e80000100a00 */
[----:B0-----:R-:W2:Y:S04]  /*44c30*/  LDL.LU R26, [R1+0x3388] ;  /* 0x00338800011a7983 */ /* 0x001ea80000300800 */
[----:B------:R-:W2:Y:S04]  /*44c40*/  LDL.LU.64 R24, [R1+0x3380] ;  /* 0x0033800001187983 */ /* 0x000ea80000300a00 */
[----:B------:R-:W2:Y:S04]  /*44c50*/  LDL.LU.64 R20, [R1+0x3378] ;  /* 0x0033780001147983 */ /* 0x000ea80000300a00 */
        /* <DEDUP_REMOVED lines=21> */
[----:B----4-:R0:W-:Y:S04]  /*44db0*/  STL.64 [R1+0x3188], R52 ;  /* 0x0031883401007387 */ /* 0x0101e80000100a00 */
[----:B0-----:R-:W4:Y:S01]  /*44dc0*/  LDL.LU R52, [R1+0x230] ;  /* 0x0002300001347983 */ /* 0x001f220000300800 */
[----:B--2---:R-:W-:Y:S03]  /*44dd0*/  HMMA.16816.F32.BF16 R8, R8, R6, R12 ;  /* 0x000000060808723c */ /* 0x004fe6000004180c */
[----:B------:R-:W4:Y:S04]  /*44de0*/  LDL.LU.64 R14, [R1+0x3340] ;  /* 0x00334000010e7983 */ /* 0x000f280000300a00 */
[----:B------:R-:W4:Y:S01]  /*44df0*/  LDL.LU.64 R12, [R1+0x3338] ;  /* 0x00333800010c7983 */ /* 0x000f220000300a00 */
[----:B------:R-:W-:-:S02]  /*44e00*/  IMAD.MOV.U32 R53, RZ, RZ, R3 ;  /* 0x000000ffff357224 */ /* 0x000fc400078e0003 */
[----:B------:R-:W-:Y:S02]  /*44e10*/  IMAD.MOV.U32 R54, RZ, RZ, R2 ;  /* 0x000000ffff367224 */ /* 0x000fe400078e0002 */
[----:B------:R-:W-:-:S07]  /*44e20*/  IMAD.MOV.U32 R55, RZ, RZ, R0 ;  /* 0x000000ffff377224 */ /* 0x000fce00078e0000 */
[----:B------:R-:W-:Y:S04]  /*44e30*/  STL.64 [R1+0x240], R8 ;  /* 0x0002400801007387 */ /* 0x000fe80000100a00 */
[----:B------:R3:W-:Y:S01]  /*44e40*/  STL.64 [R1+0x248], R10 ;  /* 0x0002480a01007387 */ /* 0x0007e20000100a00 */
[C---:B----4-:R-:W-:Y:S08]  /*44e50*/  HMMA.16816.F32.BF16 R52, R12.reuse, R16, R52 ;  /* 0x000000100c34723c */ /* 0x050ff00000041834 */
[C---:B---3--:R-:W-:Y:S08]  /*44e60*/  HMMA.16816.F32.BF16 R8, R12.reuse, R20, R56 ;  /* 0x000000140c08723c */ /* 0x048ff00000041838 */
[----:B------:R-:W-:Y:S03]  /*44e70*/  HMMA.16816.F32.BF16 R48, R12, R24, R48 ;  /* 0x000000180c30723c */ /* 0x000fe60000041830 */
[----:B------:R0:W-:Y:S08]  /*44e80*/  STL.64 [R1+0x230], R52 ;  /* 0x0002303401007387 */ /* 0x0001f00000100a00 */
[----:B------:R-:W-:Y:S01]  /*44e90*/  IMAD.MOV.U32 R27, RZ, RZ, R8 ;  /* 0x000000ffff1b7224 */ /* 0x000fe200078e0008 */
[----:B------:R1:W-:Y:S01]  /*44ea0*/  STL.64 [R1+0x238], R54 ;  /* 0x0002383601007387 */ /* 0x0003e20000100a00 */
[----:B------:R-:W-:-:S03]  /*44eb0*/  IMAD.MOV.U32 R3, RZ, RZ, R9 ;  /* 0x000000ffff037224 */ /* 0x000fc600078e0009 */
[----:B------:R-:W2:Y:S01]  /*44ec0*/  LDL.LU R8, [R1+0x1f0] ;  /* 0x0001f00001087983 */ /* 0x000ea20000300800 */
[----:B------:R-:W-:-:S03]  /*44ed0*/  IMAD.MOV.U32 R2, RZ, RZ, R10 ;  /* 0x000000ffff027224 */ /* 0x000fc600078e000a */
[----:B------:R-:W2:Y:S01]  /*44ee0*/  LDL.LU R9, [R1+0x1f4] ;  /* 0x0001f40001097983 */ /* 0x000ea20000300800 */
[----:B------:R-:W-:-:S03]  /*44ef0*/  IMAD.MOV.U32 R0, RZ, RZ, R11 ;  /* 0x000000ffff007224 */ /* 0x000fc600078e000b */
[----:B------:R-:W2:Y:S04]  /*44f00*/  LDL.LU R10, [R1+0x1f8] ;  /* 0x0001f800010a7983 */ /* 0x000ea80000300800 */
[----:B------:R-:W2:Y:S04]  /*44f10*/  LDL.LU R11, [R1+0x1fc] ;  /* 0x0001fc00010b7983 */ /* 0x000ea80000300800 */
[----:B0-----:R-:W3:Y:S04]  /*44f20*/  LDL.LU R52, [R1+0x1e0] ;  /* 0x0001e00001347983 */ /* 0x001ee80000300800 */
[----:B------:R-:W3:Y:S04]  /*44f30*/  LDL.LU R53, [R1+0x1e4] ;  /* 0x0001e40001357983 */ /* 0x000ee80000300800 */
[----:B-1----:R-:W3:Y:S04]  /*44f40*/  LDL.LU R54, [R1+0x1e8] ;  /* 0x0001e80001367983 */ /* 0x002ee80000300800 */
[----:B------:R-:W3:Y:S04]  /*44f50*/  LDL.LU R55, [R1+0x1ec] ;  /* 0x0001ec0001377983 */ /* 0x000ee80000300800 */
[----:B------:R-:W-:Y:S04]  /*44f60*/  STL [R1+0x3030], R0 ;  /* 0x0030300001007387 */ /* 0x000fe80000100800 */
[----:B------:R-:W-:Y:S04]  /*44f70*/  STL [R1+0x302c], R2 ;  /* 0x00302c0201007387 */ /* 0x000fe80000100800 */
[----:B------:R-:W-:Y:S01]  /*44f80*/  STL [R1+0x3028], R3 ;  /* 0x0030280301007387 */ /* 0x000fe20000100800 */
[----:B------:R-:W-:-:S02]  /*44f90*/  IMAD.MOV.U32 R30, RZ, RZ, R48 ;  /* 0x000000ffff1e7224 */ /* 0x000fc400078e0030 */
[----:B------:R-:W-:Y:S02]  /*44fa0*/  IMAD.MOV.U32 R31, RZ, RZ, R49 ;  /* 0x000000ffff1f7224 */ /* 0x000fe400078e0031 */
[----:B------:R-:W-:Y:S01]  /*44fb0*/  IMAD.MOV.U32 R22, RZ, RZ, R50 ;  /* 0x000000ffff167224 */ /* 0x000fe200078e0032 */
[----:B------:R-:W4:Y:S04]  /*44fc0*/  LDL.LU R48, [R1+0x1d0] ;  /* 0x0001d00001307983 */ /* 0x000f280000300800 */
[----:B------:R-:W4:Y:S01]  /*44fd0*/  LDL.LU R49, [R1+0x1d4] ;  /* 0x0001d40001317983 */ /* 0x000f220000300800 */
[----:B------:R-:W-:Y:S02]  /*44fe0*/  IMAD.MOV.U32 R50, RZ, RZ, R4 ;  /* 0x000000ffff327224 */ /* 0x000fe400078e0004 */
[----:B------:R-:W-:Y:S01]  /*44ff0*/  IMAD.MOV.U32 R23, RZ, RZ, R51 ;  /* 0x000000ffff177224 */ /* 0x000fe200078e0033 */
[----:B------:R-:W3:Y:S04]  /*45000*/  LDL.LU R4, [R1+0x3334] ;  /* 0x0033340001047983 */ /* 0x000ee80000300800 */
[----:B------:R-:W4:Y:S04]  /*45010*/  LDL.LU R51, [R1+0x1dc] ;  /* 0x0001dc0001337983 */ /* 0x000f280000300800 */
[----:B------:R-:W-:Y:S04]  /*45020*/  STL.64 [R1+0x3270], R26 ;  /* 0x0032701a01007387 */ /* 0x000fe80000100a00 */
[----:B------:R0:W-:Y:S04]  /*45030*/  STL.64 [R1+0x3268], R24 ;  /* 0x0032681801007387 */ /* 0x0001e80000100a00 */
[----:B0-----:R-:W4:Y:S04]  /*45040*/  LDL.LU R24, [R1+0x200] ;  /* 0x0002000001187983 */ /* 0x001f280000300800 */
[----:B------:R-:W4:Y:S04]  /*45050*/  LDL.LU R25, [R1+0x204] ;  /* 0x0002040001197983 */ /* 0x000f280000300800 */
[----:B------:R-:W4:Y:S01]  /*45060*/  LDL.LU R26, [R1+0x208] ;  /* 0x00020800011a7983 */ /* 0x000f220000300800 */
[----:B------:R-:W-:-:S02]  /*45070*/  IMAD.MOV.U32 R56, RZ, RZ, R19 ;  /* 0x000000ffff387224 */ /* 0x000fc400078e0013 */
[----:B------:R-:W-:Y:S01]  /*45080*/  IMAD.MOV.U32 R57, RZ, RZ, R18 ;  /* 0x000000ffff397224 */ /* 0x000fe200078e0012 */
[----:B------:R-:W-:Y:S04]  /*45090*/  STL [R1+0x3068], R23 ;  /* 0x0030681701007387 */ /* 0x000fe80000100800 */
[----:B------:R0:W-:Y:S04]  /*450a0*/  STL [R1+0x3040], R22 ;  /* 0x0030401601007387 */ /* 0x0001e80000100800 */
[----:B------:R1:W-:Y:S04]  /*450b0*/  STL [R1+0x303c], R31 ;  /* 0x00303c1f01007387 */ /* 0x0003e80000100800 */
[----:B------:R0:W-:Y:S01]  /*450c0*/  STL [R1+0x3034], R30 ;  /* 0x0030341e01007387 */ /* 0x0001e20000100800 */
[----:B--2---:R-:W-:Y:S01]  /*450d0*/  HMMA.16816.F32.BF16 R8, R12, R32, R8 ;  /* 0x000000200c08723c */ /* 0x004fe20000041808 */
[----:B---3--:R-:W-:-:S15]  /*450e0*/  IMAD.MOV.U32 R27, RZ, RZ, R4 ;  /* 0x000000ffff1b7224 */ /* 0x008fde00078e0004 */
[----:B------:R-:W-:-:S03]  /*450f0*/  NOP ;  /* 0x0000000000007918 */ /* 0x000fc60000000000 */
[----:B------:R-:W-:Y:S02]  /*45100*/  IMAD.MOV.U32 R34, RZ, RZ, R8 ;  /* 0x000000ffff227224 */ /* 0x000fe400078e0008 */
[----:B------:R-:W-:Y:S02]  /*45110*/  IMAD.MOV.U32 R18, RZ, RZ, R9 ;  /* 0x000000ffff127224 */ /* 0x000fe400078e0009 */
[----:B------:R-:W-:Y:S02]  /*45120*/  IMAD.MOV.U32 R19, RZ, RZ, R10 ;  /* 0x000000ffff137224 */ /* 0x000fe400078e000a */
[----:B------:R-:W-:Y:S01]  /*45130*/  IMAD.MOV.U32 R35, RZ, RZ, R11 ;  /* 0x000000ffff237224 */ /* 0x000fe200078e000b */
[----:B------:R-:W2:Y:S01]  /*45140*/  LDSM.16.MT88.4 R4, [R5+UR5+0x9000] ;  /* 0x009000050504783b */ /* 0x000ea20008004200 */
[C---:B------:R-:W-:Y:S08]  /*45150*/  HMMA.16816.F32.BF16 R8, R12.reuse, R36, R52 ;  /* 0x000000240c08723c */ /* 0x040ff00000041834 */
[----:B----4-:R-:W-:Y:S11]  /*45160*/  HMMA.16816.F32.BF16 R24, R12, R28, R24 ;  /* 0x0000001c0c18723c */ /* 0x010ff60000041818 */
[----:B------:R-:W-:-:S02]  /*45170*/  IMAD.MOV.U32 R46, RZ, RZ, R8 ;  /* 0x000000ffff2e7224 */ /* 0x000fc400078e0008 */
[----:B------:R-:W-:Y:S02]  /*45180*/  IMAD.MOV.U32 R47, RZ, RZ, R9 ;  /* 0x000000ffff2f7224 */ /* 0x000fe400078e0009 */
[----:B------:R-:W-:Y:S02]  /*45190*/  IMAD.MOV.U32 R38, RZ, RZ, R10 ;  /* 0x000000ffff267224 */ /* 0x000fe400078e000a */
[----:B------:R-:W-:Y:S02]  /*451a0*/  IMAD.MOV.U32 R39, RZ, RZ, R11 ;  /* 0x000000ffff277224 */ /* 0x000fe400078e000b */
[----:B------:R-:W-:Y:S01]  /*451b0*/  HMMA.16816.F32.BF16 R8, R12, R40, R48 ;  /* 0x000000280c08723c */ /* 0x000fe20000041830 */
[----:B------:R-:W-:Y:S02]  /*451c0*/  IMAD.MOV.U32 R3, RZ, RZ, R27 ;  /* 0x000000ffff037224 */ /* 0x000fe400078e001b */
[----:B------:R-:W-:Y:S01]  /*451d0*/  IMAD.MOV.U32 R2, RZ, RZ, R26 ;  /* 0x000000ffff027224 */ /* 0x000fe200078e001a */
[----:B------:R-:W-:Y:S01]  /*451e0*/  MOV R0, R25 ;  /* 0x0000001900007202 */ /* 0x000fe20000000f00 */
[----:B------:R-:W-:Y:S04]  /*451f0*/  STL [R1+0x200], R24 ;  /* 0x0002001801007387 */ /* 0x000fe80000100800 */
[----:B------:R-:W-:Y:S04]  /*45200*/  STL [R1+0x30cc], R3 ;  /* 0x0030cc0301007387 */ /* 0x000fe80000100800 */
[----:B------:R-:W-:Y:S04]  /*45210*/  STL [R1+0x30c8], R2 ;  /* 0x0030c80201007387 */ /* 0x000fe80000100800 */
[----:B------:R-:W-:Y:S04]  /*45220*/  STL [R1+0x306c], R0 ;  /* 0x00306c0001007387 */ /* 0x000fe80000100800 */
[----:B------:R-:W-:Y:S04]  /*45230*/  STL.64 [R1+0x32a0], R34 ;  /* 0x0032a02201007387 */ /* 0x000fe80000100a00 */
[----:B------:R-:W-:Y:S04]  /*45240*/  STL.64 [R1+0x3298], R32 ;  /* 0x0032982001007387 */ /* 0x000fe80000100a00 */
[----:B------:R-:W-:Y:S04]  /*45250*/  STL.64 [R1+0x3290], R18 ;  /* 0x0032901201007387 */ /* 0x000fe80000100a00 */
[----:B------:R3:W-:Y:S04]  /*45260*/  STL.64 [R1+0x3288], R16 ;  /* 0x0032881001007387 */ /* 0x0007e80000100a00 */
[----:B------:R-:W-:Y:S04]  /*45270*/  STL.64 [R1+0x32c0], R38 ;  /* 0x0032c02601007387 */ /* 0x000fe80000100a00 */
[----:B------:R-:W-:Y:S01]  /*45280*/  STL.64 [R1+0x32b8], R36 ;  /* 0x0032b82401007387 */ /* 0x000fe20000100a00 */
[----:B0-----:R-:W-:-:S03]  /*45290*/  IMAD.MOV.U32 R22, RZ, RZ, R8 ;  /* 0x000000ffff167224 */ /* 0x001fc600078e0008 */
[----:B------:R-:W-:Y:S04]  /*452a0*/  STL.64 [R1+0x32b0], R46 ;  /* 0x0032b02e01007387 */ /* 0x000fe80000100a00 */
[----:B------:R-:W-:Y:S01]  /*452b0*/  STL.64 [R1+0x32a8], R44 ;  /* 0x0032a82c01007387 */ /* 0x000fe20000100a00 */
[----:B-1----:R-:W-:Y:S02]  /*452c0*/  IMAD.MOV.U32 R31, RZ, RZ, R9 ;  /* 0x000000ffff1f7224 */ /* 0x002fe400078e0009 */
[----:B------:R-:W-:Y:S01]  /*452d0*/  IMAD.MOV.U32 R30, RZ, RZ, R11 ;  /* 0x000000ffff1e7224 */ /* 0x000fe200078e000b */
[----:B--2---:R-:W-:Y:S04]  /*452e0*/  STL.64 [R1+0x31d0], R6 ;  /* 0x0031d00601007387 */ /* 0x004fe80000100a00 */
[----:B------:R0:W-:Y:S04]  /*452f0*/  STL.64 [R1+0x31c8], R4 ;  /* 0x0031c80401007387 */ /* 0x0001e80000100a00 */
[----:B------:R-:W-:Y:S04]  /*45300*/  STL [R1+0x32e0], R22 ;  /* 0x0032e01601007387 */ /* 0x000fe80000100800 */
[----:B------:R-:W-:Y:S01]  /*45310*/  STL.64 [R1+0x32d8], R20 ;  /* 0x0032d81401007387 */ /* 0x000fe20000100a00 */
[----:B---3--:R-:W-:Y:S01]  /*45320*/  IMAD.MOV.U32 R16, RZ, RZ, R43 ;  /* 0x000000ffff107224 */ /* 0x008fe200078e002b */
[----:B------:R-:W-:-:S02]  /*45330*/  MOV R17, R61 ;  /* 0x0000003d00117202 */ /* 0x000fc40000000f00 */
[----:B------:R-:W-:Y:S04]  /*45340*/  STL.64 [R1+0x32d0], R30 ;  /* 0x0032d01e01007387 */ /* 0x000fe80000100a00 */
[----:B------:R-:W-:Y:S04]  /*45350*/  STL.64 [R1+0x32c8], R28 ;  /* 0x0032c81c01007387 */ /* 0x000fe80000100a00 */
[----:B------:R-:W2:Y:S04]  /*45360*/  LDL.LU R43, [R1+0x3330] ;  /* 0x00333000012b7983 */ /* 0x000ea80000300800 */
[----:B------:R-:W3:Y:S04]  /*45370*/  LDL.LU R61, [R1+0x332c] ;  /* 0x00332c00013d7983 */ /* 0x000ee80000300800 */
[----:B------:R-:W-:Y:S04]  /*45380*/  STL.64 [R1+0x32e8], R16 ;  /* 0x0032e81001007387 */ /* 0x000fe80000100a00 */
[----:B------:R-:W4:Y:S04]  /*45390*/  LDL.LU R32, [R1+0x330] ;  /* 0x0003300001207983 */ /* 0x000f280000300800 */
[----:B------:R-:W4:Y:S04]  /*453a0*/  LDL.LU R33, [R1+0x334] ;  /* 0x0003340001217983 */ /* 0x000f280000300800 */
[----:B------:R-:W2:Y:S04]  /*453b0*/  LDL.LU R34, [R1+0x338] ;  /* 0x0003380001227983 */ /* 0x000ea80000300800 */
[----:B------:R-:W2:Y:S04]  /*453c0*/  LDL.LU R35, [R1+0x33c] ;  /* 0x00033c0001237983 */ /* 0x000ea80000300800 */
[----:B------:R-:W2:Y:S01]  /*453d0*/  LDL.LU R8, [R1+0x380] ;  /* 0x0003800001087983 */ /* 0x000ea20000300800 */
[----:B------:R-:W-:-:S03]  /*453e0*/  IMAD.MOV.U32 R60, RZ, RZ, R10 ;  /* 0x000000ffff3c7224 */ /* 0x000fc600078e000a */
[----:B------:R-:W2:Y:S04]  /*453f0*/  LDL.LU R9, [R1+0x384] ;  /* 0x0003840001097983 */ /* 0x000ea80000300800 */
[----:B------:R-:W2:Y:S04]  /*45400*/  LDL.LU R10, [R1+0x388] ;  /* 0x00038800010a7983 */ /* 0x000ea80000300800 */
[----:B------:R-:W2:Y:S01]  /*45410*/  LDL.LU R11, [R1+0x38c] ;  /* 0x00038c00010b7983 */ /* 0x000ea20000300800 */
[----:B---3--:R-:W-:-:S03]  /*45420*/  IMAD.MOV.U32 R25, RZ, RZ, R61 ;  /* 0x000000ffff197224 */ /* 0x008fc600078e003d */
[----:B--2---:R-:W-:Y:S04]  /*45430*/  STL.64 [R1+0x3320], R10 ;  /* 0x0033200a01007387 */ /* 0x004fe80000100a00 */
[----:B------:R1:W-:Y:S04]  /*45440*/  STL.64 [R1+0x3318], R8 ;  /* 0x0033180801007387 */ /* 0x0003e80000100a00 */
[----:B------:R-:W2:Y:S04]  /*45450*/  LDL R24, [R1+0xc0] ;  /* 0x0000c00001187983 */ /* 0x000ea80000100800 */
[----:B------:R-:W3:Y:S04]  /*45460*/  LDL.LU R61, [R1+0x3328] ;  /* 0x00332800013d7983 */ /* 0x000ee80000300800 */
[----:B0-----:R-:W2:Y:S04]  /*45470*/  LDL.LU R4, [R1+0x390] ;  /* 0x0003900001047983 */ /* 0x001ea80000300800 */
[----:B------:R-:W2:Y:S04]  /*45480*/  LDL.LU R5, [R1+0x394] ;  /* 0x0003940001057983 */ /* 0x000ea80000300800 */
[----:B------:R-:W2:Y:S04]  /*45490*/  LDL.LU R6, [R1+0x398] ;  /* 0x0003980001067983 */ /* 0x000ea80000300800 */
[----:B------:R-:W2:Y:S04]  /*454a0*/  LDL.LU R7, [R1+0x39c] ;  /* 0x00039c0001077983 */ /* 0x000ea80000300800 */
[----:B-1----:R-:W2:Y:S04]  /*454b0*/  LDL.LU R8, [R1+0x3a0] ;  /* 0x0003a00001087983 */ /* 0x002ea80000300800 */
[----:B------:R-:W2:Y:S04]  /*454c0*/  LDL.LU R9, [R1+0x3a4] ;  /* 0x0003a40001097983 */ /* 0x000ea80000300800 */
[----:B------:R-:W2:Y:S04]  /*454d0*/  LDL.LU R10, [R1+0x3a8] ;  /* 0x0003a800010a7983 */ /* 0x000ea80000300800 */
[----:B------:R-:W2:Y:S04]  /*454e0*/  LDL.LU R11, [R1+0x3ac] ;  /* 0x0003ac00010b7983 */ /* 0x000ea80000300800 */
[----:B------:R-:W3:Y:S04]  /*454f0*/  LDL.64 R52, [R1+0xb0] ;  /* 0x0000b00001347983 */ /* 0x000ee80000100a00 */
[----:B------:R-:W-:Y:S04]  /*45500*/  STL.64 [R1+0x32f8], R34 ;  /* 0x0032f82201007387 */ /* 0x000fe80000100a00 */
[----:B----4-:R-:W-:Y:S04]  /*45510*/  STL.64 [R1+0x32f0], R32 ;  /* 0x0032f02001007387 */ /* 0x010fe80000100a00 */
[----:B------:R-:W4:Y:S04]  /*45520*/  LDL.LU R20, [R1+0x350] ;  /* 0x0003500001147983 */ /* 0x000f280000300800 */
[----:B------:R-:W4:Y:S04]  /*45530*/  LDL.LU R21, [R1+0x354] ;  /* 0x0003540001157983 */ /* 0x000f280000300800 */
[----:B------:R-:W3:Y:S04]  /*45540*/  LDL.LU R22, [R1+0x358] ;  /* 0x0003580001167983 */ /* 0x000ee80000300800 */
[----:B------:R-:W3:Y:S01]  /*45550*/  LDL.LU R23, [R1+0x35c] ;  /* 0x00035c0001177983 */ /* 0x000ee20000300800 */
[----:B------:R-:W-:-:S02]  /*45560*/  IMAD.MOV.U32 R16, RZ, RZ, R43 ;  /* 0x000000ffff107224 */ /* 0x000fc400078e002b */
[----:B------:R-:W-:Y:S01]  /*45570*/  IMAD.MOV.U32 R17, RZ, RZ, R42 ;  /* 0x000000ffff117224 */ /* 0x000fe200078e002a */
[----:B--2---:R-:W-:Y:S01]  /*45580*/  HMMA.16816.F32.BF16 R8, R12, R56, R8 ;  /* 0x000000380c08723c */ /* 0x004fe20000041808 */
[----:B---3--:R-:W-:Y:S04]  /*45590*/  STL.64 [R1+0x3308], R22 ;  /* 0x0033081601007387 */ /* 0x008fe80000100a00 */
[----:B----4-:R-:W-:Y:S04]  /*455a0*/  STL.64 [R1+0x3300], R20 ;  /* 0x0033001401007387 */ /* 0x010fe80000100a00 */
[----:B------:R0:W-:Y:S04]  /*455b0*/  STL.64 [R1+0x3310], R16 ;  /* 0x0033101001007387 */ /* 0x0001e80000100a00 */
[----:B0-----:R-:W2:Y:S04]  /*455c0*/  LDL.LU R16, [R1+0x370] ;  /* 0x0003700001107983 */ /* 0x001ea80000300800 */
[----:B------:R-:W2:Y:S04]  /*455d0*/  LDL.LU R17, [R1+0x374] ;  /* 0x0003740001117983 */ /* 0x000ea80000300800 */
[----:B------:R-:W2:Y:S04]  /*455e0*/  LDL.LU R18, [R1+0x378] ;  /* 0x0003780001127983 */ /* 0x000ea80000300800 */
[----:B------:R-:W2:Y:S04]  /*455f0*/  LDL.LU R19, [R1+0x37c] ;  /* 0x00037c0001137983 */ /* 0x000ea80000300800 */
[----:B------:R-:W2:Y:S04]  /*45600*/  LDL.64 R20, [R1+0xa0] ;  /* 0x0000a00001147983 */ /* 0x000ea80000100a00 */
[----:B------:R-:W3:Y:S04]  /*45610*/  LDL.LU R32, [R1+0x360] ;  /* 0x0003600001207983 */ /* 0x000ee80000300800 */
[----:B------:R-:W3:Y:S04]  /*45620*/  LDL.LU R33, [R1+0x364] ;  /* 0x0003640001217983 */ /* 0x000ee80000300800 */
[----:B------:R-:W3:Y:S04]  /*45630*/  LDL.LU R34, [R1+0x368] ;  /* 0x0003680001227983 */ /* 0x000ee80000300800 */
[----:B------:R-:W3:Y:S04]  /*45640*/  LDL.LU R35, [R1+0x36c] ;  /* 0x00036c0001237983 */ /* 0x000ee80000300800 */
[----:B------:R-:W4:Y:S04]  /*45650*/  LDL.64 R28, [R1+0x80] ;  /* 0x00008000011c7983 */ /* 0x000f280000100a00 */
[----:B------:R-:W3:Y:S04]  /*45660*/  LDL.LU R36, [R1+0x340] ;  /* 0x0003400001247983 */ /* 0x000ee80000300800 */
[----:B------:R-:W3:Y:S04]  /*45670*/  LDL.LU R37, [R1+0x344] ;  /* 0x0003440001257983 */ /* 0x000ee80000300800 */
[----:B------:R-:W3:Y:S04]  /*45680*/  LDL.LU R38, [R1+0x348] ;  /* 0x0003480001267983 */ /* 0x000ee80000300800 */
[----:B------:R-:W3:Y:S04]  /*45690*/  LDL.LU R39, [R1+0x34c] ;  /* 0x00034c0001277983 */ /* 0x000ee80000300800 */
[----:B------:R-:W3:Y:S04]  /*456a0*/  LDL.64 R44, [R1+0x70] ;  /* 0x00007000012c7983 */ /* 0x000ee80000100a00 */
[----:B------:R-:W3:Y:S04]  /*456b0*/  LDL.LU R48, [R1+0x1c0] ;  /* 0x0001c00001307983 */ /* 0x000ee80000300800 */
[----:B------:R-:W3:Y:S04]  /*456c0*/  LDL.LU R49, [R1+0x1c4] ;  /* 0x0001c40001317983 */ /* 0x000ee80000300800 */
[----:B------:R-:W3:Y:S04]  /*456d0*/  LDL.LU R50, [R1+0x1c8] ;  /* 0x0001c80001327983 */ /* 0x000ee80000300800 */
[----:B------:R-:W3:Y:S04]  /*456e0*/  LDL.LU R51, [R1+0x1cc] ;  /* 0x0001cc0001337983 */ /* 0x000ee80000300800 */
[----:B------:R0:W-:Y:S01]  /*456f0*/  STL.64 [R1+0x3b8], R10 ;  /* 0x0003b80a01007387 */ /* 0x0001e20000100a00 */
[----:B------:R-:W-:-:S02]  /*45700*/  IMAD.MOV.U32 R42, RZ, RZ, R8 ;  /* 0x000000ffff2a7224 */ /* 0x000fc400078e0008 */
[----:B------:R-:W-:Y:S01]  /*45710*/  IMAD.MOV.U32 R43, RZ, RZ, R9 ;  /* 0x000000ffff2b7224 */ /* 0x000fe200078e0009 */
[----:B0-----:R-:W3:Y:S04]  /*45720*/  LDL.LU.64 R10, [R1+0x3320] ;  /* 0x00332000010a7983 */ /* 0x001ee80000300a00 */
[----:B------:R-:W3:Y:S01]  /*45730*/  LDL.LU.64 R8, [R1+0x3318] ;  /* 0x0033180001087983 */ /* 0x000ee20000300a00 */
[----:B------:R-:W-:Y:S01]  /*45740*/  HMMA.16816.F32.BF16 R24, R12, R24, R4 ;  /* 0x000000180c18723c */ /* 0x000fe20000041804 */
[----:B------:R-:W-:Y:S02]  /*45750*/  IMAD.MOV.U32 R4, RZ, RZ, R52 ;  /* 0x000000ffff047224 */ /* 0x000fe400078e0034 */
[----:B------:R-:W-:-:S15]  /*45760*/  IMAD.MOV.U32 R3, RZ, RZ, R53 ;  /* 0x000000ffff037224 */ /* 0x000fde00078e0035 */
[----:B------:R-:W-:Y:S01]  /*45770*/  NOP ;  /* 0x0000000000007918 */ /* 0x000fe20000000000 */
[----:B------:R0:W-:Y:S04]  /*45780*/  STL.64 [R1+0x3a0], R24 ;  /* 0x0003a01801007387 */ /* 0x0001e80000100a00 */
[----:B------:R1:W-:Y:S01]  /*45790*/  STL.64 [R1+0x3a8], R26 ;  /* 0x0003a81a01007387 */ /* 0x0003e20000100a00 */
[C---:B--2---:R-:W-:Y:S08]  /*457a0*/  HMMA.16816.F32.BF16 R16, R12.reuse, R20, R16 ;  /* 0x000000140c10723c */ /* 0x044ff00000041810 */
[----:B---3--:R-:W-:-:S15]  /*457b0*/  HMMA.16816.F32.BF16 R8, R12, R52, R8 ;  /* 0x000000340c08723c */ /* 0x008fde0000041808 */
[----:B------:R-:W-:-:S04]  /*457c0*/  NOP ;  /* 0x0000000000007918 */ /* 0x000fc80000000000 */
[----:B------:R2:W-:Y:S04]  /*457d0*/  STL.64 [R1+0x390], R8 ;  /* 0x0003900801007387 */ /* 0x0005e80000100a00 */
[----:B------:R3:W-:Y:S04]  /*457e0*/  STL.64 [R1+0x398], R10 ;  /* 0x0003980a01007387 */ /* 0x0007e80000100a00 */
[----:B0-----:R-:W4:Y:S04]  /*457f0*/  LDL.LU R24, [R1+0x320] ;  /* 0x0003200001187983 */ /* 0x001f280000300800 */
[----:B------:R-:W4:Y:S04]  /*45800*/  LDL.LU R25, [R1+0x324] ;  /* 0x0003240001197983 */ /* 0x000f280000300800 */
[----:B-1----:R-:W4:Y:S04]  /*45810*/  LDL.LU R26, [R1+0x328] ;  /* 0x00032800011a7983 */ /* 0x002f280000300800 */
[----:B------:R-:W4:Y:S04]  /*45820*/  LDL.LU R27, [R1+0x32c] ;  /* 0x00032c00011b7983 */ /* 0x000f280000300800 */
[----:B--2---:R-:W2:Y:S04]  /*45830*/  LDL.LU R8, [R1+0x2e0] ;  /* 0x0002e00001087983 */ /* 0x004ea80000300800 */
[----:B------:R-:W2:Y:S04]  /*45840*/  LDL.LU R9, [R1+0x2e4] ;  /* 0x0002e40001097983 */ /* 0x000ea80000300800 */
[----:B---3--:R-:W2:Y:S04]  /*45850*/  LDL.LU R10, [R1+0x2e8] ;  /* 0x0002e800010a7983 */ /* 0x008ea80000300800 */
[----:B------:R-:W2:Y:S04]  /*45860*/  LDL.LU R11, [R1+0x2ec] ;  /* 0x0002ec00010b7983 */ /* 0x000ea80000300800 */
[----:B------:R-:W3:Y:S04]  /*45870*/  LDL.LU R52, [R1+0x2d0] ;  /* 0x0002d00001347983 */ /* 0x000ee80000300800 */
[----:B------:R-:W3:Y:S04]  /*45880*/  LDL.LU R53, [R1+0x2d4] ;  /* 0x0002d40001357983 */ /* 0x000ee80000300800 */
[----:B------:R-:W3:Y:S04]  /*45890*/  LDL.LU R54, [R1+0x2d8] ;  /* 0x0002d80001367983 */ /* 0x000ee80000300800 */
[----:B------:R-:W3:Y:S04]  /*458a0*/  LDL.LU R55, [R1+0x2dc] ;  /* 0x0002dc0001377983 */ /* 0x000ee80000300800 */
[----:B------:R0:W-:Y:S04]  /*458b0*/  STL.64 [R1+0x380], R16 ;  /* 0x0003801001007387 */ /* 0x0001e80000100a00 */
[----:B------:R1:W-:Y:S04]  /*458c0*/  STL.64 [R1+0x388], R18 ;  /* 0x0003881201007387 */ /* 0x0003e80000100a00 */
[----:B0-----:R-:W1:Y:S01]  /*458d0*/  LDL.LU.64 R16, [R1+0x3310] ;  /* 0x0033100001107983 */ /* 0x001e620000300a00 */
[----:B------:R-:W-:-:S02]  /*458e0*/  IMAD.MOV.U32 R6, RZ, RZ, R20 ;  /* 0x000000ffff067224 */ /* 0x000fc400078e0014 */
[----:B------:R-:W-:Y:S01]  /*458f0*/  IMAD.MOV.U32 R5, RZ, RZ, R21 ;  /* 0x000000ffff057224 */ /* 0x000fe200078e0015 */
[----:B------:R-:W2:Y:S04]  /*45900*/  LDL.LU.64 R22, [R1+0x3308] ;  /* 0x0033080001167983 */ /* 0x000ea80000300a00 */
[----:B------:R-:W2:Y:S01]  /*45910*/  LDL.LU.64 R20, [R1+0x3300] ;  /* 0x0033000001147983 */ /* 0x000ea20000300a00 */
[----:B------:R-:W-:Y:S01]  /*45920*/  HMMA.16816.F32.BF16 R36, R12, R44, R36 ;  /* 0x0000002c0c24723c */ /* 0x000fe20000041824 */
[----:B----4-:R-:W-:Y:S02]  /*45930*/  IMAD.MOV.U32 R7, RZ, RZ, R29 ;  /* 0x000000ffff077224 */ /* 0x010fe400078e001d */
[----:B------:R-:W-:Y:S02]  /*45940*/  IMAD.MOV.U32 R2, RZ, RZ, R44 ;  /* 0x000000ffff027224 */ /* 0x000fe400078e002c */
[----:B------:R-:W-:-:S03]  /*45950*/  IMAD.MOV.U32 R0, RZ, RZ, R45 ;  /* 0x000000ffff007224 */ /* 0x000fc600078e002d */
[C---:B-1----:R-:W-:Y:S08]  /*45960*/  HMMA.16816.F32.BF16 R16, R12.reuse, R16, R32 ;  /* 0x000000100c10723c */ /* 0x042ff00000041820 */
[----:B--2---:R-:W-:Y:S01]  /*45970*/  HMMA.16816.F32.BF16 R20, R12, R28, R20 ;  /* 0x0000001c0c14723c */ /* 0x004fe20000041814 */
[----:B------:R-:W2:Y:S04]  /*45980*/  LDL.LU.64 R34, [R1+0x32f8] ;  /* 0x0032f80001227983 */ /* 0x000ea80000300a00 */
[----:B------:R-:W2:Y:S06]  /*45990*/  LDL.LU.64 R32, [R1+0x32f0] ;  /* 0x0032f00001207983 */ /* 0x000eac0000300a00 */
[----:B------:R0:W-:Y:S04]  /*459a0*/  STL.64 [R1+0x370], R16 ;  /* 0x0003701001007387 */ /* 0x0001e80000100a00 */
[----:B------:R-:W-:Y:S04]  /*459b0*/  STL.64 [R1+0x378], R18 ;  /* 0x0003781201007387 */ /* 0x000fe80000100a00 */
[----:B0-----:R-:W2:Y:S04]  /*459c0*/  LDL.LU.64 R16, [R1+0x32e8] ;  /* 0x0032e80001107983 */ /* 0x001ea80000300a00 */
[----:B------:R-:W-:Y:S04]  /*459d0*/  STL.64 [R1+0x360], R20 ;  /* 0x0003601401007387 */ /* 0x000fe80000100a00 */
[----:B------:R0:W-:Y:S04]  /*459e0*/  STL.64 [R1+0x368], R22 ;  /* 0x0003681601007387 */ /* 0x0001e80000100a00 */
[----:B0-----:R-:W4:Y:S04]  /*459f0*/  LDL.LU R22, [R1+0x32e0] ;  /* 0x0032e00001167983 */ /* 0x001f280000300800 */
[----:B------:R-:W3:Y:S01]  /*45a00*/  LDL.LU.64 R20, [R1+0x32d8] ;  /* 0x0032d80001147983 */ /* 0x000ee20000300a00 */
[----:B------:R-:W-:-:S03]  /*45a10*/  IMAD.MOV.U32 R23, RZ, RZ, R28 ;  /* 0x000000ffff177224 */ /* 0x000fc600078e001c */
[----:B------:R-:W3:Y:S04]  /*45a20*/  LDL.LU.64 R30, [R1+0x32d0] ;  /* 0x0032d000011e7983 */ /* 0x000ee80000300a00 */
[----:B------:R-:W3:Y:S04]  /*45a30*/  LDL.LU.64 R28, [R1+0x32c8] ;  /* 0x0032c800011c7983 */ /* 0x000ee80000300a00 */
[----:B------:R-:W-:Y:S04]  /*45a40*/  STL.64 [R1+0x350], R36 ;  /* 0x0003502401007387 */ /* 0x000fe80000100a00 */
[----:B------:R0:W-:Y:S04]  /*45a50*/  STL.64 [R1+0x358], R38 ;  /* 0x0003582601007387 */ /* 0x0001e80000100a00 */
[----:B0-----:R-:W3:Y:S04]  /*45a60*/  LDL.LU.64 R38, [R1+0x32c0] ;  /* 0x0032c00001267983 */ /* 0x001ee80000300a00 */
[----:B------:R-:W3:Y:S04]  /*45a70*/  LDL.LU.64 R36, [R1+0x32b8] ;  /* 0x0032b80001247983 */ /* 0x000ee80000300a00 */
[----:B------:R-:W3:Y:S04]  /*45a80*/  LDL.LU.64 R46, [R1+0x32b0] ;  /* 0x0032b000012e7983 */ /* 0x000ee80000300a00 */
[----:B------:R-:W3:Y:S01]  /*45a90*/  LDL.LU.64 R44, [R1+0x32a8] ;  /* 0x0032a800012c7983 */ /* 0x000ee20000300a00 */
[----:B--2---:R-:W-:Y:S03]  /*45aa0*/  HMMA.16816.F32.BF16 R16, R12, R16, R32 ;  /* 0x000000100c10723c */ /* 0x004fe60000041820 */
[----:B------:R-:W2:Y:S04]  /*45ab0*/  LDL.LU.64 R34, [R1+0x32a0] ;  /* 0x0032a00001227983 */ /* 0x000ea80000300a00 */
[----:B------:R-:W2:-:S12]  /*45ac0*/  LDL.LU.64 R32, [R1+0x3298] ;  /* 0x0032980001207983 */ /* 0x000e980000300a00 */
[----:B------:R-:W-:Y:S04]  /*45ad0*/  STL.64 [R1+0x340], R16 ;  /* 0x0003401001007387 */ /* 0x000fe80000100a00 */
[----:B------:R0:W-:Y:S04]  /*45ae0*/  STL.64 [R1+0x348], R18 ;  /* 0x0003481201007387 */ /* 0x0001e80000100a00 */
[----:B0-----:R-:W2:Y:S04]  /*45af0*/  LDL.LU.64 R18, [R1+0x3290] ;  /* 0x0032900001127983 */ /* 0x001ea80000300a00 */
[----:B------:R-:W2:Y:S01]  /*45b00*/  LDL.LU.64 R16, [R1+0x3288] ;  /* 0x0032880001107983 */ /* 0x000ea20000300a00 */
[----:B---3--:R-:W-:Y:S03]  /*45b10*/  HMMA.16816.F32.BF16 R12, R12, R44, R48 ;  /* 0x0000002c0c0c723c */ /* 0x008fe60000041830 */
[----:B------:R-:W2:Y:S04]  /*45b20*/  LDL.LU.64 R50, [R1+0x3280] ;  /* 0x0032800001327983 */ /* 0x000ea80000300a00 */
[----:B------:R-:W2:-:S12]  /*45b30*/  LDL.LU.64 R48, [R1+0x3278] ;  /* 0x0032780001307983 */ /* 0x000e980000300a00 */
[----:B------:R0:W-:Y:S04]  /*45b40*/  STL.64 [R1+0x1c0], R12 ;  /* 0x0001c00c01007387 */ /* 0x0001e80000100a00 */
[----:B------:R1:W-:Y:S04]  /*45b50*/  STL.64 [R1+0x1c8], R14 ;  /* 0x0001c80e01007387 */ /* 0x0003e80000100a00 */
[----:B0-----:R-:W3:Y:S04]  /*45b60*/  LDL.LU R12, [R1+0x2f0] ;  /* 0x0002f000010c7983 */ /* 0x001ee80000300800 */
[----:B------:R-:W3:Y:S04]  /*45b70*/  LDL.LU R13, [R1+0x2f4] ;  /* 0x0002f400010d7983 */ /* 0x000ee80000300800 */
[----:B-1----:R-:W3:Y:S04]  /*45b80*/  LDL.LU R14, [R1+0x2f8] ;  /* 0x0002f800010e7983 */ /* 0x002ee80000300800 */
[----:B------:R-:W3:Y:S04]  /*45b90*/  LDL.LU R15, [R1+0x2fc] ;  /* 0x0002fc00010f7983 */ /* 0x000ee80000300800 */
[----:B------:R-:W-:Y:S04]  /*45ba0*/  STL.64 [R1+0x31e0], R46 ;  /* 0x0031e02e01007387 */ /* 0x000fe80000100a00 */
        /* <DEDUP_REMOVED lines=13> */
[----:B0-----:R-:W2:Y:S04]  /*45c80*/  LDL.LU R16, [R1+0x310] ;  /* 0x0003100001107983 */ /* 0x001ea80000300800 */
[----:B------:R-:W2:Y:S04]  /*45c90*/  LDL.LU R17, [R1+0x314] ;  /* 0x0003140001117983 */ /* 0x000ea80000300800 */
[----:B------:R-:W2:Y:S04]  /*45ca0*/  LDL.LU R18, [R1+0x318] ;  /* 0x0003180001127983 */ /* 0x000ea80000300800 */
[----:B------:R-:W2:Y:S01]  /*45cb0*/  LDL.LU R19, [R1+0x31c] ;  /* 0x00031c0001137983 */ /* 0x000ea20000300800 */
[----:B------:R-:W0:Y:S03]  /*45cc0*/  S2R R58, SR_TID.X ;  /* 0x00000000003a7919 */ /* 0x000e260000002100 */
[----:B----4-:R-:W-:Y:S04]  /*45cd0*/  STL [R1+0x3218], R22 ;  /* 0x0032181601007387 */ /* 0x010fe80000100800 */
[----:B------:R-:W-:Y:S01]  /*45ce0*/  STL.64 [R1+0x3210], R20 ;  /* 0x0032101401007387 */ /* 0x000fe20000100a00 */
[C---:B---3--:R-:W-:Y:S08]  /*45cf0*/  HMMA.16816.F32.BF16 R12, R48.reuse, R28, R12 ;  /* 0x0000001c300c723c */ /* 0x048ff0000004180c */
[----:B------:R-:W-:Y:S01]  /*45d00*/  HMMA.16816.F32.BF16 R8, R48, R32, R8 ;  /* 0x000000203008723c */ /* 0x000fe20000041808 */
[----:B0-----:R-:W-:-:S05]  /*45d10*/  LOP3.LUT R59, R58, 0x7, RZ, 0xc0, !PT ;  /* 0x000000073a3b7812 */ /* 0x001fca00078ec0ff */
[----:B------:R-:W-:Y:S02]  /*45d20*/  IMAD R59, R59, 0x90, RZ ;  /* 0x000000903b3b7824 */ /* 0x000fe400078e02ff */
[----:B--2---:R-:W-:-:S15]  /*45d30*/  HMMA.16816.F32.BF16 R16, R48, R20, R16 ;  /* 0x000000143010723c */ /* 0x004fde0000041810 */
[----:B------:R-:W-:-:S04]  /*45d40*/  NOP ;  /* 0x0000000000007918 */ /* 0x000fc80000000000 */
[----:B------:R-:W-:Y:S04]  /*45d50*/  STL.64 [R1+0x320], R16 ;  /* 0x0003201001007387 */ /* 0x000fe80000100a00 */
[----:B------:R0:W-:Y:S02]  /*45d60*/  STL.64 [R1+0x328], R18 ;  /* 0x0003281201007387 */ /* 0x0001e40000100a00 */
[----:B0-----:R-:W-:Y:S02]  /*45d70*/  HMMA.16816.F32.BF16 R16, R48, R24, R44 ;  /* 0x000000183010723c */ /* 0x001fe4000004182c */
[----:B------:R-:W-:Y:S04]  /*45d80*/  STL.64 [R1+0x31b0], R26 ;  /* 0x0031b01a01007387 */ /* 0x000fe80000100a00 */
[----:B------:R-:W-:-:S13]  /*45d90*/  STL.64 [R1+0x31a8], R24 ;  /* 0x0031a81801007387 */ /* 0x000fda0000100a00 */
[----:B------:R-:W-:Y:S04]  /*45da0*/  STL.64 [R1+0x310], R16 ;  /* 0x0003101001007387 */ /* 0x000fe80000100a00 */
[----:B------:R-:W-:Y:S04]  /*45db0*/  STL.64 [R1+0x318], R18 ;  /* 0x0003181201007387 */ /* 0x000fe80000100a00 */
[----:B------:R-:W-:Y:S04]  /*45dc0*/  STL.64 [R1+0x31c0], R30 ;  /* 0x0031c01e01007387 */ /* 0x000fe80000100a00 */
[----:B------:R-:W-:Y:S04]  /*45dd0*/  STL.64 [R1+0x300], R12 ;  /* 0x0003000c01007387 */ /* 0x000fe80000100a00 */
[----:B------:R-:W-:Y:S04]  /*45de0*/  STL.64 [R1+0x308], R14 ;  /* 0x0003080e01007387 */ /* 0x000fe80000100a00 */
[----:B------:R-:W-:Y:S04]  /*45df0*/  STL.64 [R1+0x31b8], R28 ;  /* 0x0031b81c01007387 */ /* 0x000fe80000100a00 */
[----:B------:R-:W-:Y:S04]  /*45e00*/  STL.64 [R1+0x2f0], R8 ;  /* 0x0002f00801007387 */ /* 0x000fe80000100a00 */
[----:B------:R0:W-:Y:S02]  /*45e10*/  STL.64 [R1+0x2f8], R10 ;  /* 0x0002f80a01007387 */ /* 0x0001e40000100a00 */
[----:B0-----:R-:W-:-:S05]  /*45e20*/  IMAD.SHL.U32 R11, R58, 0x2, RZ ;  /* 0x000000023a0b7824 */ /* 0x001fca00078e00ff */
[----:B------:R-:W-:Y:S02]  /*45e30*/  LOP3.LUT R59, R59, 0x10, R11, 0x78, !PT ;  /* 0x000000103b3b7812 */ /* 0x000fe400078e780b */
[----:B------:R-:W-:Y:S01]  /*45e40*/  HMMA.16816.F32.BF16 R8, R48, R36, R52 ;  /* 0x000000243008723c */ /* 0x000fe20000041834 */
[----:B------:R-:W-:Y:S04]  /*45e50*/  STL.64 [R1+0x3200], R34 ;  /* 0x0032002201007387 */ /* 0x000fe80000100a00 */
[----:B------:R-:W-:Y:S01]  /*45e60*/  STL.64 [R1+0x31f8], R32 ;  /* 0x0031f82001007387 */ /* 0x000fe20000100a00 */
[----:B------:R-:W-:Y:S01]  /*45e70*/  MOV R12, R23 ;  /* 0x00000017000c7202 */ /* 0x000fe20000000f00 */
[----:B------:R-:W-:Y:S02]  /*45e80*/  IMAD.MOV.U32 R13, RZ, RZ, R7 ;  /* 0x000000ffff0d7224 */ /* 0x000fe400078e0007 */
[----:B------:R-:W-:Y:S01]  /*45e90*/  STL.64 [R1+0x3228], R38 ;  /* 0x0032282601007387 */ /* 0x000fe20000100a00 */
[----:B------:R-:W-:-:S02]  /*45ea0*/  IMAD.MOV.U32 R28, RZ, RZ, R6 ;  /* 0x000000ffff1c7224 */ /* 0x000fc400078e0006 */
[----:B------:R-:W-:Y:S01]  /*45eb0*/  IMAD.MOV.U32 R29, RZ, RZ, R5 ;  /* 0x000000ffff1d7224 */ /* 0x000fe200078e0005 */
[----:B------:R0:W-:Y:S06]  /*45ec0*/  STL.64 [R1+0x3220], R36 ;  /* 0x0032202401007387 */ /* 0x0001ec0000100a00 */
[----:B------:R-:W-:Y:S04]  /*45ed0*/  STL.64 [R1+0x2e0], R8 ;  /* 0x0002e00801007387 */ /* 0x000fe80000100a00 */
[----:B------:R-:W-:Y:S04]  /*45ee0*/  STL.64 [R1+0x2e8], R10 ;  /* 0x0002e80a01007387 */ /* 0x000fe80000100a00 */
[----:B------:R1:W-:Y:S04]  /*45ef0*/  STL.64 [R1+0x3230], R12 ;  /* 0x0032300c01007387 */ /* 0x0003e80000100a00 */
[----:B------:R-:W-:Y:S04]  /*45f00*/  STL.64 [R1+0x3238], R28 ;  /* 0x0032381c01007387 */ /* 0x000fe80000100a00 */
[----:B0-----:R-:W2:Y:S04]  /*45f10*/  LDL.LU R36, [R1+0x290] ;  /* 0x0002900001247983 */ /* 0x001ea80000300800 */
[----:B------:R-:W2:Y:S04]  /*45f20*/  LDL.LU R37, [R1+0x294] ;  /* 0x0002940001257983 */ /* 0x000ea80000300800 */
[----:B------:R-:W3:Y:S04]  /*45f30*/  LDL.LU R38, [R1+0x298] ;  /* 0x0002980001267983 */ /* 0x000ee80000300800 */
[----:B------:R-:W3:Y:S04]  /*45f40*/  LDL.LU R39, [R1+0x29c] ;  /* 0x00029c0001277983 */ /* 0x000ee80000300800 */
[----:B------:R-:W4:Y:S04]  /*45f50*/  LDL.LU R52, [R1+0x530] ;  /* 0x0005300001347983 */ /* 0x000f280000300800 */
[----:B------:R-:W4:Y:S04]  /*45f60*/  LDL.LU R53, [R1+0x534] ;  /* 0x0005340001357983 */ /* 0x000f280000300800 */
[----:B------:R-:W4:Y:S04]  /*45f70*/  LDL.LU R54, [R1+0x538] ;  /* 0x0005380001367983 */ /* 0x000f280000300800 */
[----:B------:R-:W4:Y:S01]  /*45f80*/  LDL.LU R55, [R1+0x53c] ;  /* 0x00053c0001377983 */ /* 0x000f220000300800 */
[----:B-1----:R-:W-:-:S02]  /*45f90*/  IMAD.MOV.U32 R12, RZ, RZ, R4 ;  /* 0x000000ffff0c7224 */ /* 0x002fc400078e0004 */
[----:B------:R-:W-:Y:S01]  /*45fa0*/  IMAD.MOV.U32 R13, RZ, RZ, R3 ;  /* 0x000000ffff0d7224 */ /* 0x000fe200078e0003 */
[----:B---3--:R-:W-:Y:S04]  /*45fb0*/  STL.64 [R1+0x3248], R38 ;  /* 0x0032482601007387 */ /* 0x008fe80000100a00 */
[----:B--2---:R-:W-:Y:S04]  /*45fc0*/  STL.64 [R1+0x3240], R36 ;  /* 0x0032402401007387 */ /* 0x004fe80000100a00 */
[----:B------:R0:W-:Y:S04]  /*45fd0*/  STL.64 [R1+0x3250], R12 ;  /* 0x0032500c01007387 */ /* 0x0001e80000100a00 */
[----:B0-----:R-:W2:Y:S04]  /*45fe0*/  LDL.LU R12, [R1+0x2b0] ;  /* 0x0002b000010c7983 */ /* 0x001ea80000300800 */
[----:B------:R-:W2:Y:S04]  /*45ff0*/  LDL.LU R13, [R1+0x2b4] ;  /* 0x0002b400010d7983 */ /* 0x000ea80000300800 */
[----:B------:R-:W3:Y:S04]  /*46000*/  LDL.LU R14, [R1+0x2b8] ;  /* 0x0002b800010e7983 */ /* 0x000ee80000300800 */
[----:B------:R-:W3:Y:S01]  /*46010*/  LDL.LU R15, [R1+0x2bc] ;  /* 0x0002bc00010f7983 */ /* 0x000ee20000300800 */
[----:B------:R-:W-:-:S05]  /*46020*/  IMAD.SHL.U32 R58, R58, 0x40, RZ ;  /* 0x000000403a3a7824 */ /* 0x000fca00078e00ff */
[----:B------:R-:W-:-:S04]  /*46030*/  LOP3.LUT R59, R59, 0x400, R58, 0xf8, !PT ;  /* 0x000004003b3b7812 */ /* 0x000fc800078ef83a */
[----:B------:R-:W-:-:S05]  /*46040*/  LOP3.LUT R59, R59, 0x60, RZ, 0x3c, !PT ;  /* 0x000000603b3b7812 */ /* 0x000fca00078e3cff */
[----:B------:R-:W0:Y:S04]  /*46050*/  LDSM.16.MT88.4 R8, [R59+UR5+0x9000] ;  /* 0x009000053b08783b */ /* 0x000e280008004200 */
[----:B---3--:R-:W-:Y:S04]  /*46060*/  STL.64 [R1+0x3260], R14 ;  /* 0x0032600e01007387 */ /* 0x008fe80000100a00 */
[----:B--2---:R1:W-:Y:S04]  /*46070*/  STL.64 [R1+0x3258], R12 ;  /* 0x0032580c01007387 */ /* 0x0043e80000100a00 */
[----:B-1----:R-:W2:Y:S04]  /*46080*/  LDL.LU R12, [R1+0x2c0] ;  /* 0x0002c000010c7983 */ /* 0x002ea80000300800 */
[----:B------:R-:W2:Y:S04]  /*46090*/  LDL.LU R13, [R1+0x2c4] ;  /* 0x0002c400010d7983 */ /* 0x000ea80000300800 */
[----:B------:R-:W2:Y:S04]  /*460a0*/  LDL.LU R14, [R1+0x2c8] ;  /* 0x0002c800010e7983 */ /* 0x000ea80000300800 */
[----:B------:R-:W2:Y:S01]  /*460b0*/  LDL.LU R15, [R1+0x2cc] ;  /* 0x0002cc00010f7983 */ /* 0x000ea20000300800 */
[C---:B----4-:R-:W-:Y:S03]  /*460c0*/  HMMA.16816.F32.BF16 R4, R48.reuse, R40, R52 ;  /* 0x000000283004723c */ /* 0x050fe60000041834 */
[----:B------:R-:W3:Y:S04]  /*460d0*/  LDL.LU.64 R36, [R1+0xc0] ;  /* 0x0000c00001247983 */ /* 0x000ee80000300a00 */
[----:B------:R-:W4:Y:S04]  /*460e0*/  LDL.LU R28, [R1+0x2a0] ;  /* 0x0002a000011c7983 */ /* 0x000f280000300800 */
[----:B------:R-:W4:Y:S04]  /*460f0*/  LDL.LU R29, [R1+0x2a4] ;  /* 0x0002a400011d7983 */ /* 0x000f280000300800 */
[----:B------:R-:W4:Y:S04]  /*46100*/  LDL.LU R30, [R1+0x2a8] ;  /* 0x0002a800011e7983 */ /* 0x000f280000300800 */
[----:B------:R-:W4:Y:S04]  /*46110*/  LDL.LU R31, [R1+0x2ac] ;  /* 0x0002ac00011f7983 */ /* 0x000f280000300800 */
        /* <DEDUP_REMOVED lines=8> */
[----:B0-----:R-:W-:Y:S04]  /*461a0*/  STL.64 [R1+0x30d8], R10 ;  /* 0x0030d80a01007387 */ /* 0x001fe80000100a00 */
[----:B------:R0:W-:Y:S04]  /*461b0*/  STL.64 [R1+0x30d0], R8 ;  /* 0x0030d00801007387 */ /* 0x0001e80000100a00 */
[----:B0-----:R-:W3:Y:S04]  /*461c0*/  LDL.64 R8, [R1+0x90] ;  /* 0x0000900001087983 */ /* 0x001ee80000100a00 */
[----:B------:R-:W3:Y:S04]  /*461d0*/  LDL.LU R52, [R1+0x250] ;  /* 0x0002500001347983 */ /* 0x000ee80000300800 */
[----:B------:R0:W-:Y:S04]  /*461e0*/  STL.64 [R1+0x2d0], R4 ;  /* 0x0002d00401007387 */ /* 0x0001e80000100a00 */
[----:B------:R1:W-:Y:S04]  /*461f0*/  STL.64 [R1+0x2d8], R6 ;  /* 0x0002d80601007387 */ /* 0x0003e80000100a00 */
[----:B------:R-:W3:Y:S04]  /*46200*/  LDL.LU R53, [R1+0x254] ;  /* 0x0002540001357983 */ /* 0x000ee80000300800 */
[----:B------:R-:W3:Y:S04]  /*46210*/  LDL.LU R54, [R1+0x258] ;  /* 0x0002580001367983 */ /* 0x000ee80000300800 */
[----:B------:R-:W3:Y:S04]  /*46220*/  LDL.LU R55, [R1+0x25c] ;  /* 0x00025c0001377983 */ /* 0x000ee80000300800 */
[----:B------:R-:W3:Y:S04]  /*46230*/  LDL.LU R32, [R1+0x260] ;  /* 0x0002600001207983 */ /* 0x000ee80000300800 */
[----:B------:R-:W3:Y:S04]  /*46240*/  LDL.LU R33, [R1+0x264] ;  /* 0x0002640001217983 */ /* 0x000ee80000300800 */
[----:B------:R-:W3:Y:S04]  /*46250*/  LDL.LU R34, [R1+0x268] ;  /* 0x0002680001227983 */ /* 0x000ee80000300800 */
[----:B------:R-:W3:Y:S04]  /*46260*/  LDL.LU R35, [R1+0x26c] ;  /* 0x00026c0001237983 */ /* 0x000ee80000300800 */
[----:B------:R-:W3:Y:S04]  /*46270*/  LDL.64 R44, [R1+0x60] ;  /* 0x00006000012c7983 */ /* 0x000ee80000100a00 */
[----:B0-----:R-:W3:Y:S04]  /*46280*/  LDL.LU R4, [R1+0x1b0] ;  /* 0x0001b00001047983 */ /* 0x001ee80000300800 */
[----:B------:R-:W3:Y:S04]  /*46290*/  LDL.LU R5, [R1+0x1b4] ;  /* 0x0001b40001057983 */ /* 0x000ee80000300800 */
[----:B-1----:R-:W3:Y:S04]  /*462a0*/  LDL.LU R6, [R1+0x1b8] ;  /* 0x0001b80001067983 */ /* 0x002ee80000300800 */
[----:B------:R-:W3:Y:S01]  /*462b0*/  LDL.LU R7, [R1+0x1bc] ;  /* 0x0001bc0001077983 */ /* 0x000ee20000300800 */
[----:B--2---:R-:W-:-:S15]  /*462c0*/  HMMA.16816.F32.BF16 R12, R48, R56, R12 ;  /* 0x00000038300c723c */ /* 0x004fde000004180c */
[----:B------:R-:W-:-:S04]  /*462d0*/  NOP ;  /* 0x0000000000007918 */ /* 0x000fc80000000000 */
[----:B------:R-:W-:Y:S04]  /*462e0*/  STL.64 [R1+0x2c0], R12 ;  /* 0x0002c00c01007387 */ /* 0x000fe80000100a00 */
[----:B------:R0:W-:Y:S04]  /*462f0*/  STL.64 [R1+0x2c8], R14 ;  /* 0x0002c80e01007387 */ /* 0x0001e80000100a00 */
[----:B0-----:R-:W3:Y:S04]  /*46300*/  LDL.LU.64 R14, [R1+0x3260] ;  /* 0x00326000010e7983 */ /* 0x001ee80000300a00 */
[----:B------:R-:W3:Y:S02]  /*46310*/  LDL.LU.64 R12, [R1+0x3258] ;  /* 0x00325800010c7983 */ /* 0x000ee40000300a00 */
[----:B---3--:R-:W-:-:S15]  /*46320*/  HMMA.16816.F32.BF16 R12, R48, R36, R12 ;  /* 0x00000024300c723c */ /* 0x008fde000004180c */
[----:B------:R-:W-:-:S04]  /*46330*/  NOP ;  /* 0x0000000000007918 */ /* 0x000fc80000000000 */
[----:B------:R0:W-:Y:S04]  /*46340*/  STL.64 [R1+0x2b0], R12 ;  /* 0x0002b00c01007387 */ /* 0x0001e80000100a00 */
[----:B------:R4:W-:Y:S04]  /*46350*/  STL.64 [R1+0x2b8], R14 ;  /* 0x0002b80e01007387 */ /* 0x0009e80000100a00 */
[----:B0-----:R-:W4:Y:S01]  /*46360*/  LDL.LU.64 R12, [R1+0x3250] ;  /* 0x00325000010c7983 */ /* 0x001f220000300a00 */
[----:B------:R-:W-:Y:S02]  /*46370*/  IMAD.MOV.U32 R16, RZ, RZ, R2 ;  /* 0x000000ffff107224 */ /* 0x000fe400078e0002 */
[----:B------:R-:W-:-:S02]  /*46380*/  IMAD.MOV.U32 R17, RZ, RZ, R0 ;  /* 0x000000ffff117224 */ /* 0x000fc400078e0000 */
[----:B------:R-:W-:Y:S02]  /*46390*/  IMAD.MOV.U32 R2, RZ, RZ, R36 ;  /* 0x000000ffff027224 */ /* 0x000fe400078e0024 */
[----:B------:R-:W-:Y:S01]  /*463a0*/  IMAD.MOV.U32 R0, RZ, RZ, R37 ;  /* 0x000000ffff007224 */ /* 0x000fe200078e0025 */
[----:B------:R-:W2:Y:S04]  /*463b0*/  LDL.LU.64 R38, [R1+0x3248] ;  /* 0x0032480001267983 */ /* 0x000ea80000300a00 */
[----:B------:R-:W2:Y:S01]  /*463c0*/  LDL.LU.64 R36, [R1+0x3240] ;  /* 0x0032400001247983 */ /* 0x000ea20000300a00 */
[----:B----4-:R-:W-:Y:S03]  /*463d0*/  HMMA.16816.F32.BF16 R12, R48, R12, R28 ;  /* 0x0000000c300c723c */ /* 0x010fe6000004181c */
[----:B------:R-:W2:-:S15]  /*463e0*/  LDL.LU.64 R28, [R1+0x3238] ;  /* 0x00323800011c7983 */ /* 0x000e9e0000300a00 */
[----:B------:R-:W-:Y:S01]  /*463f0*/  NOP ;  /* 0x0000000000007918 */ /* 0x000fe20000000000 */
[----:B------:R0:W-:Y:S04]  /*46400*/  STL.64 [R1+0x2a0], R12 ;  /* 0x0002a00c01007387 */ /* 0x0001e80000100a00 */
[----:B------:R1:W-:Y:S04]  /*46410*/  STL.64 [R1+0x2a8], R14 ;  /* 0x0002a80e01007387 */ /* 0x0003e80000100a00 */
[----:B0-----:R-:W3:Y:S01]  /*46420*/  LDL.LU.64 R12, [R1+0x3230] ;  /* 0x00323000010c7983 */ /* 0x001ee20000300a00 */
[----:B------:R-:W-:Y:S01]  /*46430*/  HMMA.16816.F32.BF16 R20, R48, R8, R20 ;  /* 0x000000083014723c */ /* 0x000fe20000041814 */
[----:B------:R-:W-:-:S07]  /*46440*/  IMAD.MOV.U32 R3, RZ, RZ, R9 ;  /* 0x000000ffff037224 */ /* 0x000fce00078e0009 */
[C---:B------:R-:W-:Y:S08]  /*46450*/  HMMA.16816.F32.BF16 R16, R48.reuse, R16, R32 ;  /* 0x000000103010723c */ /* 0x040ff00000041820 */
[----:B------:R-:W-:Y:S01]  /*46460*/  HMMA.16816.F32.BF16 R52, R48, R44, R52 ;  /* 0x0000002c3034723c */ /* 0x000fe20000041834 */
[----:B-1----:R-:W-:-:S07]  /*46470*/  IMAD.MOV.U32 R15, RZ, RZ, R61 ;  /* 0x000000ffff0f7224 */ /* 0x002fce00078e003d */
[----:B--2---:R-:W-:Y:S01]  /*46480*/  HMMA.16816.F32.BF16 R28, R48, R28, R36 ;  /* 0x0000001c301c723c */ /* 0x004fe20000041824 */
[----:B------:R-:W2:Y:S04]  /*46490*/  LDL.LU.64 R38, [R1+0x3228] ;  /* 0x0032280001267983 */ /* 0x000ea80000300a00 */
[----:B------:R-:W4:-:S14]  /*464a0*/  LDL.LU.64 R36, [R1+0x3220] ;  /* 0x0032200001247983 */ /* 0x000f1c0000300a00 */
[----:B------:R0:W-:Y:S04]  /*464b0*/  STL.64 [R1+0x290], R28 ;  /* 0x0002901c01007387 */ /* 0x0001e80000100a00 */
[----:B------:R1:W-:Y:S04]  /*464c0*/  STL.64 [R1+0x298], R30 ;  /* 0x0002981e01007387 */ /* 0x0003e80000100a00 */
[----:B0-----:R-:W2:Y:S04]  /*464d0*/  LDL.LU R28, [R1+0x1a0] ;  /* 0x0001a000011c7983 */ /* 0x001ea80000300800 */
[----:B------:R-:W2:Y:S04]  /*464e0*/  LDL.LU R29, [R1+0x1a4] ;  /* 0x0001a400011d7983 */ /* 0x000ea80000300800 */
[----:B-1----:R-:W2:Y:S04]  /*464f0*/  LDL.LU R30, [R1+0x1a8] ;  /* 0x0001a800011e7983 */ /* 0x002ea80000300800 */
[----:B------:R-:W2:Y:S04]  /*46500*/  LDL.LU R31, [R1+0x1ac] ;  /* 0x0001ac00011f7983 */ /* 0x000ea80000300800 */
[----:B------:R-:W-:Y:S04]  /*46510*/  STL.64 [R1+0x280], R20 ;  /* 0x0002801401007387 */ /* 0x000fe80000100a00 */
[----:B------:R0:W-:Y:S02]  /*46520*/  STL.64 [R1+0x288], R22 ;  /* 0x0002881601007387 */ /* 0x0001e40000100a00 */
[----:B0-----:R-:W-:-:S02]  /*46530*/  IMAD.MOV.U32 R23, RZ, RZ, R8 ;  /* 0x000000ffff177224 */ /* 0x001fc400078e0008 */
[----:B------:R-:W2:Y:S01]  /*46540*/  LDL.LU R22, [R1+0x3218] ;  /* 0x0032180001167983 */ /* 0x000ea20000300800 */
[----:B---3--:R-:W-:Y:S03]  /*46550*/  HMMA.16816.F32.BF16 R8, R48, R12, R24 ;  /* 0x0000000c3008723c */ /* 0x008fe60000041818 */
[----:B------:R-:W3:Y:S04]  /*46560*/  LDL.LU.64 R20, [R1+0x3210] ;  /* 0x0032100001147983 */ /* 0x000ee80000300a00 */
[----:B------:R-:W3:-:S12]  /*46570*/  LDL.LU R24, [R1+0x190] ;  /* 0x0001900001187983 */ /* 0x000ed80000300800 */
[----:B------:R0:W-:Y:S04]  /*46580*/  STL.64 [R1+0x270], R8 ;  /* 0x0002700801007387 */ /* 0x0001e80000100a00 */
[----:B------:R1:W-:Y:S04]  /*46590*/  STL.64 [R1+0x278], R10 ;  /* 0x0002780a01007387 */ /* 0x0003e80000100a00 */
[----:B------:R-:W3:Y:S04]  /*465a0*/  LDL.LU R25, [R1+0x194] ;  /* 0x0001940001197983 */ /* 0x000ee80000300800 */
[----:B------:R-:W3:Y:S04]  /*465b0*/  LDL.LU R26, [R1+0x198] ;  /* 0x00019800011a7983 */ /* 0x000ee80000300800 */
[----:B------:R-:W3:Y:S04]  /*465c0*/  LDL.LU R27, [R1+0x19c] ;  /* 0x00019c00011b7983 */ /* 0x000ee80000300800 */
[----:B0-----:R-:W4:Y:S04]  /*465d0*/  LDL.LU R8, [R1+0x150] ;  /* 0x0001500001087983 */ /* 0x001f280000300800 */
[----:B------:R-:W4:Y:S04]  /*465e0*/  LDL.LU R9, [R1+0x154] ;  /* 0x0001540001097983 */ /* 0x000f280000300800 */
[----:B-1----:R-:W4:Y:S04]  /*465f0*/  LDL.LU R10, [R1+0x158] ;  /* 0x00015800010a7983 */ /* 0x002f280000300800 */
[----:B------:R-:W4:Y:S04]  /*46600*/  LDL.LU R11, [R1+0x15c] ;  /* 0x00015c00010b7983 */ /* 0x000f280000300800 */
[----:B------:R-:W2:Y:S04]  /*46610*/  LDL.LU R12, [R1+0x140] ;  /* 0x00014000010c7983 */ /* 0x000ea80000300800 */
[----:B------:R-:W2:Y:S04]  /*46620*/  LDL.LU R13, [R1+0x144] ;  /* 0x00014400010d7983 */ /* 0x000ea80000300800 */
[----:B------:R-:W2:Y:S04]  /*46630*/  LDL.LU R14, [R1+0x148] ;  /* 0x00014800010e7983 */ /* 0x000ea80000300800 */
[----:B------:R-:W2:Y:S04]  /*46640*/  LDL.LU R61, [R1+0x3208] ;  /* 0x00320800013d7983 */ /* 0x000ea80000300800 */
[----:B------:R-:W2:Y:S04]  /*46650*/  LDL.LU.64 R34, [R1+0x3200] ;  /* 0x0032000001227983 */ /* 0x000ea80000300a00 */
[----:B------:R-:W2:Y:S04]  /*46660*/  LDL.LU.64 R32, [R1+0x31f8] ;  /* 0x0031f80001207983 */ /* 0x000ea80000300a00 */
[----:B------:R-:W-:Y:S04]  /*46670*/  STL.64 [R1+0x260], R16 ;  /* 0x0002601001007387 */ /* 0x000fe80000100a00 */
[----:B------:R0:W-:Y:S04]  /*46680*/  STL.64 [R1+0x268], R18 ;  /* 0x0002681201007387 */ /* 0x0001e80000100a00 */
[----:B0-----:R-:W2:Y:S04]  /*46690*/  LDL.LU.64 R18, [R1+0x31f0] ;  /* 0x0031f00001127983 */ /* 0x001ea80000300a00 */
[----:B------:R-:W2:Y:S04]  /*466a0*/  LDL.LU.64 R16, [R1+0x31e8] ;  /* 0x0031e80001107983 */ /* 0x000ea80000300a00 */
[----:B------:R0:W-:Y:S04]  /*466b0*/  STL.64 [R1+0x250], R52 ;  /* 0x0002503401007387 */ /* 0x0001e80000100a00 */
[----:B------:R-:W-:Y:S04]  /*466c0*/  STL.64 [R1+0x258], R54 ;  /* 0x0002583601007387 */ /* 0x000fe80000100a00 */
[----:B------:R-:W2:Y:S01]  /*466d0*/  LDL.LU.64 R46, [R1+0x31e0] ;  /* 0x0031e000012e7983 */ /* 0x000ea20000300a00 */
[----:B0-----:R-:W-:-:S02]  /*466e0*/  IMAD.MOV.U32 R53, RZ, RZ, R44 ;  /* 0x000000ffff357224 */ /* 0x001fc400078e002c */
[----:B------:R-:W-:Y:S02]  /*466f0*/  IMAD.MOV.U32 R52, RZ, RZ, R45 ;  /* 0x000000ffff347224 */ /* 0x000fe400078e002d */
[----:B------:R-:W2:Y:S02]  /*46700*/  LDL.LU.64 R44, [R1+0x31d8] ;  /* 0x0031d800012c7983 */ /* 0x000ea40000300a00 */
[----:B--2---:R-:W-:Y:S02]  /*46710*/  HMMA.16816.F32.BF16 R48, R48, R44, R4 ;  /* 0x0000002c3030723c */ /* 0x004fe40000041804 */
[----:B------:R-:W2:Y:S04]  /*46720*/  LDL.LU.64 R6, [R1+0x31d0] ;  /* 0x0031d00001067983 */ /* 0x000ea80000300a00 */
[----:B------:R-:W2:-:S13]  /*46730*/  LDL.LU.64 R4, [R1+0x31c8] ;  /* 0x0031c80001047983 */ /* 0x000e9a0000300a00 */
[----:B------:R0:W-:Y:S04]  /*46740*/  STL.64 [R1+0x1b0], R48 ;  /* 0x0001b03001007387 */ /* 0x0001e80000100a00 */
[----:B------:R1:W-:Y:S04]  /*46750*/  STL.64 [R1+0x1b8], R50 ;  /* 0x0001b83201007387 */ /* 0x0003e80000100a00 */
[----:B0-----:R-:W4:Y:S04]  /*46760*/  LDL.LU R48, [R1+0x160] ;  /* 0x0001600001307983 */ /* 0x001f280000300800 */
[----:B------:R-:W4:Y:S04]  /*46770*/  LDL.LU R49, [R1+0x164] ;  /* 0x0001640001317983 */ /* 0x000f280000300800 */
[----:B-1----:R-:W4:Y:S04]  /*46780*/  LDL.LU R50, [R1+0x168] ;  /* 0x0001680001327983 */ /* 0x002f280000300800 */
[----:B------:R-:W4:Y:S04]  /*46790*/  LDL.LU R51, [R1+0x16c] ;  /* 0x00016c0001337983 */ /* 0x000f280000300800 */
[----:B------:R-:W-:Y:S04]  /*467a0*/  STL.64 [R1+0x30e8], R46 ;  /* 0x0030e82e01007387 */ /* 0x000fe80000100a00 */
[----:B------:R0:W-:Y:S04]  /*467b0*/  STL.64 [R1+0x30e0], R44 ;  /* 0x0030e02c01007387 */ /* 0x0001e80000100a00 */
[----:B0-----:R-:W4:Y:S04]  /*467c0*/  LDL.LU R44, [R1+0x170] ;  /* 0x00017000012c7983 */ /* 0x001f280000300800 */
[----:B------:R-:W4:Y:S04]  /*467d0*/  LDL.LU R45, [R1+0x174] ;  /* 0x00017400012d7983 */ /* 0x000f280000300800 */
[----:B------:R-:W4:Y:S01]  /*467e0*/  LDL.LU R46, [R1+0x178] ;  /* 0x00017800012e7983 */ /* 0x000f220000300800 */
[----:B------:R-:W-:Y:S01]  /*467f0*/  IMAD.MOV.U32 R47, RZ, RZ, R61 ;  /* 0x000000ffff2f7224 */ /* 0x000fe200078e003d */
[C---:B--2---:R-:W-:Y:S08]  /*46800*/  HMMA.16816.F32.BF16 R28, R4.reuse, R16, R28 ;  /* 0x00000010041c723c */ /* 0x044ff0000004181c */
[----:B---3--:R-:W-:Y:S11]  /*46810*/  HMMA.16816.F32.BF16 R24, R4, R20, R24 ;  /* 0x000000140418723c */ /* 0x008ff60000041818 */
[----:B------:R-:W-:Y:S04]  /*46820*/  STL.64 [R1+0x1a0], R28 ;  /* 0x0001a01c01007387 */ /* 0x000fe80000100a00 */
[----:B------:R0:W-:Y:S01]  /*46830*/  STL [R1+0x1a8], R30 ;  /* 0x0001a81e01007387 */ /* 0x0001e20000100800 */
[----:B------:R-:W-:-:S03]  /*46840*/  MOV R61, R31 ;  /* 0x0000001f003d7202 */ /* 0x000fc60000000f00 */
[----:B0-----:R-:W2:Y:S04]  /*46850*/  LDL.LU.64 R30, [R1+0x31c0] ;  /* 0x0031c000011e7983 */ /* 0x001ea80000300a00 */
[----:B------:R-:W3:Y:S04]  /*46860*/  LDL.LU.64 R28, [R1+0x31b8] ;  /* 0x0031b800011c7983 */ /* 0x000ee80000300a00 */
[----:B------:R-:W-:Y:S04]  /*46870*/  STL.64 [R1+0x30f8], R18 ;  /* 0x0030f81201007387 */ /* 0x000fe80000100a00 */
[----:B------:R0:W-:Y:S04]  /*46880*/  STL.64 [R1+0x30f0], R16 ;  /* 0x0030f01001007387 */ /* 0x0001e80000100a00 */
[----:B0-----:R-:W2:Y:S04]  /*46890*/  LDL.LU R16, [R1+0x180] ;  /* 0x0001800001107983 */ /* 0x001ea80000300800 */
[----:B------:R-:W2:Y:S04]  /*468a0*/  LDL.LU R17, [R1+0x184] ;  /* 0x0001840001117983 */ /* 0x000ea80000300800 */
[----:B------:R-:W2:Y:S04]  /*468b0*/  LDL.LU R18, [R1+0x188] ;  /* 0x0001880001127983 */ /* 0x000ea80000300800 */
[----:B------:R-:W2:Y:S04]  /*468c0*/  LDL.LU R19, [R1+0x18c] ;  /* 0x00018c0001137983 */ /* 0x000ea80000300800 */
[----:B------:R-:W-:Y:S04]  /*468d0*/  STL [R1+0x2f48], R61 ;  /* 0x002f483d01007387 */ /* 0x000fe80000100800 */
[----:B------:R-:W-:Y:S04]  /*468e0*/  STL.64 [R1+0x190], R24 ;  /* 0x0001901801007387 */ /* 0x000fe80000100a00 */
[----:B------:R0:W-:Y:S04]  /*468f0*/  STL.64 [R1+0x198], R26 ;  /* 0x0001981a01007387 */ /* 0x0001e80000100a00 */
[----:B0-----:R-:W2:Y:S04]  /*46900*/  LDL.LU.64 R26, [R1+0x31b0] ;  /* 0x0031b000011a7983 */ /* 0x001ea80000300a00 */
[----:B------:R-:W2:Y:S04]  /*46910*/  LDL.LU.64 R24, [R1+0x31a8] ;  /* 0x0031a80001187983 */ /* 0x000ea80000300a00 */
[----:B------:R-:W-:Y:S04]  /*46920*/  STL [R1+0x3108], R22 ;  /* 0x0031081601007387 */ /* 0x000fe80000100800 */
[----:B------:R-:W-:Y:S01]  /*46930*/  STL.64 [R1+0x3100], R20 ;  /* 0x0031001401007387 */ /* 0x000fe20000100a00 */
[C---:B----4-:R-:W-:Y:S08]  /*46940*/  HMMA.16816.F32.BF16 R8, R4.reuse, R36, R8 ;  /* 0x000000240408723c */ /* 0x050ff00000041808 */
[----:B--2---:R-:W-:Y:S01]  /*46950*/  HMMA.16816.F32.BF16 R16, R4, R24, R16 ;  /* 0x000000180410723c */ /* 0x004fe20000041810 */
[----:B------:R-:W-:Y:S04]  /*46960*/  STL.64 [R1+0x3118], R26 ;  /* 0x0031181a01007387 */ /* 0x000fe80000100a00 */
[----:B------:R-:W-:-:S14]  /*46970*/  STL.64 [R1+0x3110], R24 ;  /* 0x0031101801007387 */ /* 0x000fdc0000100a00 */
[----:B------:R-:W-:Y:S04]  /*46980*/  STL.64 [R1+0x180], R16 ;  /* 0x0001801001007387 */ /* 0x000fe80000100a00 */
[----:B------:R3:W-:Y:S02]  /*46990*/  STL.64 [R1+0x188], R18 ;  /* 0x0001881201007387 */ /* 0x0007e40000100a00 */
[----:B---3--:R-:W-:Y:S02]  /*469a0*/  HMMA.16816.F32.BF16 R16, R4, R28, R44 ;  /* 0x0000001c0410723c */ /* 0x008fe4000004182c */
[----:B------:R-:W-:Y:S04]  /*469b0*/  STL.64 [R1+0x3128], R30 ;  /* 0x0031281e01007387 */ /* 0x000fe80000100a00 */
[----:B------:R-:W-:-:S13]  /*469c0*/  STL.64 [R1+0x3120], R28 ;  /* 0x0031201c01007387 */ /* 0x000fda0000100a00 */
[----:B------:R-:W-:Y:S04]  /*469d0*/  STL.64 [R1+0x170], R16 ;  /* 0x0001701001007387 */ /* 0x000fe80000100a00 */
[----:B------:R0:W-:Y:S02]  /*469e0*/  STL.64 [R1+0x178], R18 ;  /* 0x0001781201007387 */ /* 0x0001e40000100a00 */
[----:B0-----:R-:W-:-:S15]  /*469f0*/  HMMA.16816.F32.BF16 R16, R4, R32, R48 ;  /* 0x000000200410723c */ /* 0x001fde0000041830 */
[----:B------:R-:W-:-:S04]  /*46a00*/  NOP ;  /* 0x0000000000007918 */ /* 0x000fc80000000000 */
[----:B------:R-:W-:Y:S04]  /*46a10*/  STL.64 [R1+0x160], R16 ;  /* 0x0001601001007387 */ /* 0x000fe80000100a00 */
[----:B------:R-:W-:Y:S04]  /*46a20*/  STL [R1+0x168], R18 ;  /* 0x0001681201007387 */ /* 0x000fe80000100800 */
[----:B------:R-:W-:Y:S04]  /*46a30*/  STL.64 [R1+0x3138], R34 ;  /* 0x0031382201007387 */ /* 0x000fe80000100a00 */
[----:B------:R-:W-:Y:S04]  /*46a40*/  STL.64 [R1+0x3130], R32 ;  /* 0x0031302001007387 */ /* 0x000fe80000100a00 */
[----:B------:R-:W-:Y:S04]  /*46a50*/  STL.64 [R1+0x150], R8 ;  /* 0x0001500801007387 */ /* 0x000fe80000100a00 */
[----:B------:R0:W-:Y:S02]  /*46a60*/  STL.64 [R1+0x158], R10 ;  /* 0x0001580a01007387 */ /* 0x0001e40000100a00 */
[----:B0-----:R-:W-:Y:S02]  /*46a70*/  HMMA.16816.F32.BF16 R8, R4, R40, R12 ;  /* 0x000000280408723c */ /* 0x001fe4000004180c */
[----:B------:R-:W-:Y:S04]  /*46a80*/  STL.64 [R1+0x3148], R38 ;  /* 0x0031482601007387 */ /* 0x000fe80000100a00 */
[----:B------:R-:W-:Y:S04]  /*46a90*/  STL.64 [R1+0x3140], R36 ;  /* 0x0031402401007387 */ /* 0x000fe80000100a00 */
[----:B------:R-:W-:Y:S04]  /*46aa0*/  STL.64 [R1+0x3158], R42 ;  /* 0x0031582a01007387 */ /* 0x000fe80000100a00 */
[----:B------:R-:W-:Y:S05]  /*46ab0*/  STL.64 [R1+0x3150], R40 ;  /* 0x0031502801007387 */ /* 0x000fea0000100a00 */
[----:B------:R0:W-:Y:S04]  /*46ac0*/  STL.64 [R1+0x140], R8 ;  /* 0x0001400801007387 */ /* 0x0001e80000100a00 */
[----:B------:R1:W-:Y:S04]  /*46ad0*/  STL.64 [R1+0x148], R10 ;  /* 0x0001480a01007387 */ /* 0x0003e80000100a00 */
[----:B0-----:R-:W2:Y:S04]  /*46ae0*/  LDL.LU R8, [R1+0x4e0] ;  /* 0x0004e00001087983 */ /* 0x001ea80000300800 */
[----:B------:R-:W2:Y:S04]  /*46af0*/  LDL.LU R9, [R1+0x4e4] ;  /* 0x0004e40001097983 */ /* 0x000ea80000300800 */
[----:B-1----:R-:W3:Y:S04]  /*46b00*/  LDL.LU R10, [R1+0x4e8] ;  /* 0x0004e800010a7983 */ /* 0x002ee80000300800 */
[----:B------:R-:W3:Y:S01]  /*46b10*/  LDL.LU R11, [R1+0x4ec] ;  /* 0x0004ec00010b7983 */ /* 0x000ee20000300800 */
[----:B------:R-:W-:-:S02]  /*46b20*/  IMAD.MOV.U32 R44, RZ, RZ, R53 ;  /* 0x000000ffff2c7224 */ /* 0x000fc400078e0035 */
[----:B------:R-:W-:Y:S01]  /*46b30*/  IMAD.MOV.U32 R45, RZ, RZ, R52 ;  /* 0x000000ffff2d7224 */ /* 0x000fe200078e0034 */
[----:B---3--:R-:W-:Y:S04]  /*46b40*/  STL.64 [R1+0x3168], R10 ;  /* 0x0031680a01007387 */ /* 0x008fe80000100a00 */
[----:B--2---:R-:W-:Y:S04]  /*46b50*/  STL.64 [R1+0x3160], R8 ;  /* 0x0031600801007387 */ /* 0x004fe80000100a00 */
[----:B------:R-:W-:Y:S04]  /*46b60*/  STL.64 [R1+0x3170], R44 ;  /* 0x0031702c01007387 */ /* 0x000fe80000100a00 */
[----:B------:R-:W2:Y:S04]  /*46b70*/  LDL.LU R24, [R1+0x520] ;  /* 0x0005200001187983 */ /* 0x000ea80000300800 */
[----:B------:R-:W2:Y:S04]  /*46b80*/  LDL.LU R25, [R1+0x524] ;  /* 0x0005240001197983 */ /* 0x000ea80000300800 */
[----:B------:R-:W3:Y:S04]  /*46b90*/  LDL.LU R26, [R1+0x528] ;  /* 0x00052800011a7983 */ /* 0x000ee80000300800 */
[----:B------:R-:W3:Y:S01]  /*46ba0*/  LDL.LU R27, [R1+0x52c] ;  /* 0x00052c00011b7983 */ /* 0x000ee20000300800 */
[----:B------:R-:W0:Y:S03]  /*46bb0*/  S2R R58, SR_TID.X ;  /* 0x00000000003a7919 */ /* 0x000e260000002100 */
[----:B---3--:R-:W-:Y:S04]  /*46bc0*/  STL.64 [R1+0x3180], R26 ;  /* 0x0031801a01007387 */ /* 0x008fe80000100a00 */
[----:B--2---:R-:W-:Y:S04]  /*46bd0*/  STL.64 [R1+0x3178], R24 ;  /* 0x0031781801007387 */ /* 0x004fe80000100a00 */
[----:B------:R-:W2:Y:S04]  /*46be0*/  LDL.LU R32, [R1+0xe0] ;  /* 0x0000e00001207983 */ /* 0x000ea80000300800 */
[----:B------:R-:W2:Y:S04]  /*46bf0*/  LDL.LU R33, [R1+0xe4] ;  /* 0x0000e40001217983 */ /* 0x000ea80000300800 */
[----:B------:R-:W3:Y:S04]  /*46c00*/  LDL.LU R34, [R1+0xe8] ;  /* 0x0000e80001227983 */ /* 0x000ee80000300800 */
[----:B------:R-:W3:Y:S01]  /*46c10*/  LDL.LU R35, [R1+0xec] ;  /* 0x0000ec0001237983 */ /* 0x000ee20000300800 */
[C---:B0-----:R-:W-:Y:S01]  /*46c20*/  LOP3.LUT R59, R58.reuse, 0x7, RZ, 0xc0, !PT ;  /* 0x000000073a3b7812 */ /* 0x041fe200078ec0ff */
[----:B------:R-:W-:-:S04]  /*46c30*/  IMAD.SHL.U32 R55, R58, 0x2, RZ ;  /* 0x000000023a377824 */ /* 0x000fc800078e00ff */
[----:B------:R-:W-:-:S05]  /*46c40*/  IMAD R59, R59, 0x90, RZ ;  /* 0x000000903b3b7824 */ /* 0x000fca00078e02ff */
[----:B------:R-:W-:Y:S01]  /*46c50*/  LOP3.LUT R59, R59, 0x10, R55, 0x78, !PT ;  /* 0x000000103b3b7812 */ /* 0x000fe200078e7837 */
[----:B------:R-:W-:-:S05]  /*46c60*/  IMAD.SHL.U32 R58, R58, 0x40, RZ ;  /* 0x000000403a3a7824 */ /* 0x000fca00078e00ff */
[----:B------:R-:W-:-:S05]  /*46c70*/  LOP3.LUT R59, R59, 0x400, R58, 0xf8, !PT ;  /* 0x000004003b3b7812 */ /* 0x000fca00078ef83a */
[----:B------:R-:W0:Y:S04]  /*46c80*/  LDSM.16.MT88.4 R12, [R59+UR5+0x9800] ;  /* 0x009800053b0c783b */ /* 0x000e280008004200 */
[----:B---3--:R-:W-:Y:S04]  /*46c90*/  STL.64 [R1+0x31a0], R34 ;  /* 0x0031a02201007387 */ /* 0x008fe80000100a00 */
[----:B--2---:R1:W-:Y:S04]  /*46ca0*/  STL.64 [R1+0x3198], R32 ;  /* 0x0031982001007387 */ /* 0x0043e80000100a00 */
[----:B-1----:R-:W2:Y:S04]  /*46cb0*/  LDL.LU R32, [R1+0x130] ;  /* 0x0001300001207983 */ /* 0x002ea80000300800 */
[----:B------:R-:W2:Y:S04]  /*46cc0*/  LDL.LU R33, [R1+0x134] ;  /* 0x0001340001217983 */ /* 0x000ea80000300800 */
        /* <DEDUP_REMOVED lines=10> */
[----:B------:R-:W4:Y:S04]  /*46d70*/  LDL.LU.64 R24, [R1+0xb0] ;  /* 0x0000b00001187983 */ /* 0x000f280000300a00 */
[----:B------:R-:W4:Y:S04]  /*46d80*/  LDL.LU.64 R8, [R1+0xa0] ;  /* 0x0000a00001087983 */ /* 0x000f280000300a00 */
[----:B------:R-:W4:Y:S04]  /*46d90*/  LDL.LU R40, [R1+0xf0] ;  /* 0x0000f00001287983 */ /* 0x000f280000300800 */
[----:B------:R-:W4:Y:S04]  /*46da0*/  LDL.LU R41, [R1+0xf4] ;  /* 0x0000f40001297983 */ /* 0x000f280000300800 */
[----:B------:R-:W4:Y:S04]  /*46db0*/  LDL.LU R42, [R1+0xf8] ;  /* 0x0000f800012a7983 */ /* 0x000f280000300800 */
[----:B------:R-:W4:Y:S04]  /*46dc0*/  LDL.LU R43, [R1+0xfc] ;  /* 0x0000fc00012b7983 */ /* 0x000f280000300800 */
[----:B------:R-:W4:Y:S04]  /*46dd0*/  LDL.LU.64 R28, [R1+0x80] ;  /* 0x00008000011c7983 */ /* 0x000f280000300a00 */
[----:B------:R-:W4:Y:S04]  /*46de0*/  LDL.LU.64 R20, [R1+0x70] ;  /* 0x0000700001147983 */ /* 0x000f280000300a00 */
[----:B------:R-:W4:Y:S04]  /*46df0*/  LDL.LU R16, [R1+0x510] ;  /* 0x0005100001107983 */ /* 0x000f280000300800 */
[----:B------:R-:W4:Y:S01]  /*46e00*/  LDL.LU R17, [R1+0x514] ;  /* 0x0005140001117983 */ /* 0x000f220000300800 */
[----:B------:R-:W-:-:S03]  /*46e10*/  IMAD.MOV.U32 R61, RZ, RZ, R19 ;  /* 0x000000ffff3d7224 */ /* 0x000fc600078e0013 */
[----:B------:R-:W4:Y:S04]  /*46e20*/  LDL.LU R18, [R1+0x518] ;  /* 0x0005180001127983 */ /* 0x000f280000300800 */
[----:B------:R-:W4:Y:S04]  /*46e30*/  LDL.LU R19, [R1+0x51c] ;  /* 0x00051c0001137983 */ /* 0x000f280000300800 */
[----:B0-----:R-:W-:Y:S04]  /*46e40*/  STL.64 [R1+0x3010], R14 ;  /* 0x0030100e01007387 */ /* 0x001fe80000100a00 */
[----:B------:R0:W-:Y:S04]  /*46e50*/  STL.64 [R1+0x3008], R12 ;  /* 0x0030080c01007387 */ /* 0x0001e80000100a00 */
[----:B------:R-:W4:Y:S04]  /*46e60*/  LDL.LU R48, [R1+0x480] ;  /* 0x0004800001307983 */ /* 0x000f280000300800 */
[----:B------:R-:W4:Y:S04]  /*46e70*/  LDL.LU R49, [R1+0x484] ;  /* 0x0004840001317983 */ /* 0x000f280000300800 */
[----:B------:R-:W4:Y:S04]  /*46e80*/  LDL.LU R50, [R1+0x488] ;  /* 0x0004880001327983 */ /* 0x000f280000300800 */
[----:B------:R-:W4:Y:S01]  /*46e90*/  LDL.LU R51, [R1+0x48c] ;  /* 0x00048c0001337983 */ /* 0x000f220000300800 */
[----:B0-----:R-:W-:-:S02]  /*46ea0*/  IMAD.MOV.U32 R12, RZ, RZ, R2 ;  /* 0x000000ffff0c7224 */ /* 0x001fc400078e0002 */
[----:B------:R-:W-:Y:S01]  /*46eb0*/  IMAD.MOV.U32 R13, RZ, RZ, R0 ;  /* 0x000000ffff0d7224 */ /* 0x000fe200078e0000 */
[C---:B--2---:R-:W-:Y:S08]  /*46ec0*/  HMMA.16816.F32.BF16 R56, R4.reuse, R56, R32 ;  /* 0x000000380438723c */ /* 0x044ff00000041820 */
[C---:B---3--:R-:W-:Y:S01]  /*46ed0*/  HMMA.16816.F32.BF16 R52, R4.reuse, R12, R52 ;  /* 0x0000000c0434723c */ /* 0x048fe20000041834 */
[----:B------:R-:W2:Y:S04]  /*46ee0*/  LDL.LU.64 R34, [R1+0x31a0] ;  /* 0x0031a00001227983 */ /* 0x000ea80000300a00 */
[----:B------:R-:W2:Y:S06]  /*46ef0*/  LDL.LU.64 R32, [R1+0x3198] ;  /* 0x0031980001207983 */ /* 0x000eac0000300a00 */
[----:B------:R0:W-:Y:S04]  /*46f00*/  STL.64 [R1+0x130], R56 ;  /* 0x0001303801007387 */ /* 0x0001e80000100a00 */
[----:B------:R1:W-:Y:S04]  /*46f10*/  STL.64 [R1+0x138], R58 ;  /* 0x0001383a01007387 */ /* 0x0003e80000100a00 */
[----:B0-----:R-:W3:Y:S04]  /*46f20*/  LDL.LU.64 R56, [R1+0x3190] ;  /* 0x0031900001387983 */ /* 0x001ee80000300a00 */
[----:B-1----:R-:W3:Y:S04]  /*46f30*/  LDL.LU R58, [R1+0x478] ;  /* 0x00047800013a7983 */ /* 0x002ee80000300800 */
[----:B------:R-:W3:Y:S04]  /*46f40*/  LDL.LU R59, [R1+0x47c] ;  /* 0x00047c00013b7983 */ /* 0x000ee80000300800 */
[----:B------:R0:W-:Y:S04]  /*46f50*/  STL.64 [R1+0x120], R52 ;  /* 0x0001203401007387 */ /* 0x0001e80000100a00 */
[----:B------:R1:W-:Y:S04]  /*46f60*/  STL.64 [R1+0x128], R54 ;  /* 0x0001283601007387 */ /* 0x0003e80000100a00 */
[----:B0-----:R-:W2:Y:S04]  /*46f70*/  LDL.LU.64 R52, [R1+0x3188] ;  /* 0x0031880001347983 */ /* 0x001ea80000300a00 */
[----:B-1----:R-:W2:Y:S04]  /*46f80*/  LDL.LU R54, [R1+0x468] ;  /* 0x0004680001367983 */ /* 0x002ea80000300800 */
[----:B------:R-:W2:Y:S04]  /*46f90*/  LDL.LU R55, [R1+0x46c] ;  /* 0x00046c0001377983 */ /* 0x000ea80000300800 */
[----:B------:R0:W-:Y:S04]  /*46fa0*/  STL.64 [R1+0x30b0], R12 ;  /* 0x0030b00c01007387 */ /* 0x0001e80000100a00 */
[----:B0-----:R-:W2:Y:S04]  /*46fb0*/  LDL.LU R12, [R1+0x110] ;  /* 0x00011000010c7983 */ /* 0x001ea80000300800 */
[----:B------:R-:W2:Y:S04]  /*46fc0*/  LDL.LU R13, [R1+0x114] ;  /* 0x00011400010d7983 */ /* 0x000ea80000300800 */
[----:B------:R-:W2:Y:S04]  /*46fd0*/  LDL.LU R14, [R1+0x118] ;  /* 0x00011800010e7983 */ /* 0x000ea80000300800 */
[----:B------:R-:W2:Y:S01]  /*46fe0*/  LDL.LU R15, [R1+0x11c] ;  /* 0x00011c00010f7983 */ /* 0x000ea20000300800 */
[C---:B----4-:R-:W-:Y:S08]  /*46ff0*/  HMMA.16816.F32.BF16 R44, R4.reuse, R8, R44 ;  /* 0x00000008042c723c */ /* 0x050ff0000004182c */
[----:B--2---:R-:W-:-:S15]  /*47000*/  HMMA.16816.F32.BF16 R12, R4, R24, R12 ;  /* 0x00000018040c723c */ /* 0x004fde000004180c */
[----:B------:R-:W-:-:S04]  /*47010*/  NOP ;  /* 0x0000000000007918 */ /* 0x000fc80000000000 */
[----:B------:R0:W-:Y:S04]  /*47020*/  STL.64 [R1+0x110], R12 ;  /* 0x0001100c01007387 */ /* 0x0001e80000100a00 */
[----:B------:R-:W-:Y:S04]  /*47030*/  STL.64 [R1+0x118], R14 ;  /* 0x0001180e01007387 */ /* 0x000fe80000100a00 */
[----:B------:R-:W2:Y:S01]  /*47040*/  LDL.LU.64 R26, [R1+0x3180] ;  /* 0x00318000011a7983 */ /* 0x000ea20000300a00 */
[----:B0-----:R-:W-:Y:S02]  /*47050*/  IMAD.MOV.U32 R13, RZ, RZ, R24 ;  /* 0x000000ffff0d7224 */ /* 0x001fe400078e0018 */
[----:B------:R-:W-:-:S02]  /*47060*/  IMAD.MOV.U32 R12, RZ, RZ, R25 ;  /* 0x000000ffff0c7224 */ /* 0x000fc400078e0019 */
[----:B------:R-:W2:Y:S04]  /*47070*/  LDL.LU.64 R24, [R1+0x3178] ;  /* 0x0031780001187983 */ /* 0x000ea80000300a00 */
[----:B------:R0:W-:Y:S04]  /*47080*/  STL.64 [R1+0x100], R44 ;  /* 0x0001002c01007387 */ /* 0x0001e80000100a00 */
[----:B------:R-:W-:Y:S04]  /*47090*/  STL.64 [R1+0x108], R46 ;  /* 0x0001082e01007387 */ /* 0x000fe80000100a00 */
[----:B0-----:R-:W4:Y:S01]  /*470a0*/  LDL.LU.64 R44, [R1+0x3170] ;  /* 0x00317000012c7983 */ /* 0x001f220000300a00 */
[----:B------:R-:W-:-:S02]  /*470b0*/  IMAD.MOV.U32 R36, RZ, RZ, R23 ;  /* 0x000000ffff247224 */ /* 0x000fc400078e0017 */
[----:B------:R-:W-:Y:S01]  /*470c0*/  IMAD.MOV.U32 R37, RZ, RZ, R3 ;  /* 0x000000ffff257224 */ /* 0x000fe200078e0003 */
[C---:B------:R-:W-:Y:S08]  /*470d0*/  HMMA.16816.F32.BF16 R32, R4.reuse, R28, R32 ;  /* 0x0000001c0420723c */ /* 0x040ff00000041820 */
[----:B------:R-:W-:Y:S01]  /*470e0*/  HMMA.16816.F32.BF16 R36, R4, R36, R40 ;  /* 0x000000240424723c */ /* 0x000fe20000041828 */
[----:B------:R-:W-:-:S02]  /*470f0*/  IMAD.MOV.U32 R15, RZ, RZ, R8 ;  /* 0x000000ffff0f7224 */ /* 0x000fc400078e0008 */
[----:B------:R-:W-:Y:S01]  /*47100*/  IMAD.MOV.U32 R14, RZ, RZ, R9 ;  /* 0x000000ffff0e7224 */ /* 0x000fe200078e0009 */
[----:B------:R-:W3:Y:S04]  /*47110*/  LDL.LU.64 R10, [R1+0x3168] ;  /* 0x00316800010a7983 */ /* 0x000ee80000300a00 */
[----:B------:R-:W3:Y:S04]  /*47120*/  LDL.LU.64 R8, [R1+0x3160] ;  /* 0x0031600001087983 */ /* 0x000ee80000300a00 */
[----:B------:R-:W3:Y:S04]  /*47130*/  LDL.LU.64 R42, [R1+0x3158] ;  /* 0x00315800012a7983 */ /* 0x000ee80000300a00 */
[----:B------:R-:W3:Y:S01]  /*47140*/  LDL.LU.64 R40, [R1+0x3150] ;  /* 0x0031500001287983 */ /* 0x000ee20000300a00 */
[----:B------:R-:W-:-:S02]  /*47150*/  IMAD.MOV.U32 R3, RZ, RZ, R28 ;  /* 0x000000ffff037224 */ /* 0x000fc400078e001c */
[----:B------:R-:W-:Y:S01]  /*47160*/  IMAD.MOV.U32 R2, RZ, RZ, R29 ;  /* 0x000000ffff027224 */ /* 0x000fe200078e001d */
[----:B------:R-:W-:Y:S04]  /*47170*/  STL.64 [R1+0xf0], R36 ;  /* 0x0000f02401007387 */ /* 0x000fe80000100a00 */
[----:B------:R0:W-:Y:S04]  /*47180*/  STL.64 [R1+0xf8], R38 ;  /* 0x0000f82601007387 */ /* 0x0001e80000100a00 */
[----:B0-----:R-:W3:Y:S04]  /*47190*/  LDL.LU.64 R38, [R1+0x3148] ;  /* 0x0031480001267983 */ /* 0x001ee80000300a00 */
[----:B------:R-:W3:Y:S04]  /*471a0*/  LDL.LU.64 R36, [R1+0x3140] ;  /* 0x0031400001247983 */ /* 0x000ee80000300a00 */
[----:B------:R-:W-:Y:S04]  /*471b0*/  STL.64 [R1+0xe0], R32 ;  /* 0x0000e02001007387 */ /* 0x000fe80000100a00 */
[----:B------:R0:W-:Y:S01]  /*471c0*/  STL.64 [R1+0xe8], R34 ;  /* 0x0000e82201007387 */ /* 0x0001e20000100a00 */
[----:B------:R-:W-:Y:S01]  /*471d0*/  MOV R0, R20 ;  /* 0x0000001400007202 */ /* 0x000fe20000000f00 */
[----:B------:R-:W-:-:S02]  /*471e0*/  IMAD.MOV.U32 R23, RZ, RZ, R21 ;  /* 0x000000ffff177224 */ /* 0x000fc400078e0015 */
[----:B0-----:R-:W3:Y:S04]  /*471f0*/  LDL.LU.64 R34, [R1+0x3138] ;  /* 0x0031380001227983 */ /* 0x001ee80000300a00 */
[----:B------:R-:W3:Y:S04]  /*47200*/  LDL.LU.64 R32, [R1+0x3130] ;  /* 0x0031300001207983 */ /* 0x000ee80000300a00 */
[----:B------:R-:W3:Y:S04]  /*47210*/  LDL.LU.64 R30, [R1+0x3128] ;  /* 0x00312800011e7983 */ /* 0x000ee80000300a00 */
[----:B------:R-:W3:Y:S01]  /*47220*/  LDL.LU.64 R28, [R1+0x3120] ;  /* 0x00312000011c7983 */ /* 0x000ee20000300a00 */
[C---:B--2---:R-:W-:Y:S08]  /*47230*/  HMMA.16816.F32.BF16 R24, R4.reuse, R20, R24 ;  /* 0x000000140418723c */ /* 0x044ff00000041818 */
[C---:B----4-:R-:W-:Y:S11]  /*47240*/  HMMA.16816.F32.BF16 R44, R4.reuse, R44, R16 ;  /* 0x0000002c042c723c */ /* 0x050ff60000041810 */
[----:B------:R-:W-:Y:S04]  /*47250*/  STL.64 [R1+0x50], R24 ;  /* 0x0000501801007387 */ /* 0x000fe80000100a00 */
[----:B------:R0:W-:Y:S04]  /*47260*/  STL.64 [R1+0x58], R26 ;  /* 0x0000581a01007387 */ /* 0x0001e80000100a00 */
[----:B0-----:R-:W2:Y:S04]  /*47270*/  LDL.LU.64 R26, [R1+0x3118] ;  /* 0x00311800011a7983 */ /* 0x001ea80000300a00 */
[----:B------:R-:W4:Y:S04]  /*47280*/  LDL.LU.64 R24, [R1+0x3110] ;  /* 0x0031100001187983 */ /* 0x000f280000300a00 */
[----:B------:R-:W2:Y:S04]  /*47290*/  LDL.LU R22, [R1+0x3108] ;  /* 0x0031080001167983 */ /* 0x000ea80000300800 */
[----:B------:R-:W2:Y:S04]  /*472a0*/  LDL.LU.64 R20, [R1+0x3100] ;  /* 0x0031000001147983 */ /* 0x000ea80000300a00 */
[----:B------:R-:W2:Y:S04]  /*472b0*/  LDL.LU.64 R18, [R1+0x30f8] ;  /* 0x0030f80001127983 */ /* 0x000ea80000300a00 */
[----:B------:R-:W2:Y:S04]  /*472c0*/  LDL.LU.64 R16, [R1+0x30f0] ;  /* 0x0030f00001107983 */ /* 0x000ea80000300a00 */
[----:B------:R-:W-:Y:S04]  /*472d0*/  STL.64 [R1+0x40], R44 ;  /* 0x0000402c01007387 */ /* 0x000fe80000100a00 */
[----:B------:R0:W-:Y:S04]  /*472e0*/  STL.64 [R1+0x48], R46 ;  /* 0x0000482e01007387 */ /* 0x0001e80000100a00 */
[----:B0-----:R-:W2:Y:S04]  /*472f0*/  LDL.LU.64 R46, [R1+0x30e8] ;  /* 0x0030e800012e7983 */ /* 0x001ea80000300a00 */
[----:B------:R-:W3:Y:S02]  /*47300*/  LDL.LU.64 R44, [R1+0x30e0] ;  /* 0x0030e000012c7983 */ /* 0x000ee40000300a00 */
[----:B---3--:R-:W-:Y:S02]  /*47310*/  HMMA.16816.F32.BF16 R4, R4, R44, R8 ;  /* 0x0000002c0404723c */ /* 0x008fe40000041808 */
[----:B------:R-:W3:Y:S04]  /*47320*/  LDL.LU.64 R10, [R1+0x30d8] ;  /* 0x0030d800010a7983 */ /* 0x000ee80000300a00 */
[----:B------:R-:W3:-:S13]  /*47330*/  LDL.LU.64 R8, [R1+0x30d0] ;  /* 0x0030d00001087983 */ /* 0x000eda0000300a00 */
[----:B------:R0:W-:Y:S04]  /*47340*/  STL.64 [R1+0x30], R4 ;  /* 0x0000300401007387 */ /* 0x0001e80000100a00 */
[----:B------:R1:W-:Y:S04]  /*47350*/  STL.64 [R1+0x38], R6 ;  /* 0x0000380601007387 */ /* 0x0003e80000100a00 */
[----:B0-----:R-:W4:Y:S04]  /*47360*/  LDL.LU R4, [R1+0x4a0] ;  /* 0x0004a00001047983 */ /* 0x001f280000300800 */
[----:B------:R-:W4:Y:S04]  /*47370*/  LDL.LU R5, [R1+0x4a4] ;  /* 0x0004a40001057983 */ /* 0x000f280000300800 */
[----:B-1----:R-:W4:Y:S04]  /*47380*/  LDL.LU R6, [R1+0x4a8] ;  /* 0x0004a80001067983 */ /* 0x002f280000300800 */
[----:B------:R-:W4:Y:S04]  /*47390*/  LDL.LU R7, [R1+0x4ac] ;  /* 0x0004ac0001077983 */ /* 0x000f280000300800 */
[----:B--2---:R-:W-:Y:S04]  /*473a0*/  STL.64 [R1+0x3050], R46 ;  /* 0x0030502e01007387 */ /* 0x004fe80000100a00 */
[----:B------:R0:W-:Y:S04]  /*473b0*/  STL.64 [R1+0x3048], R44 ;  /* 0x0030482c01007387 */ /* 0x0001e80000100a00 */
[----:B0-----:R-:W2:Y:S04]  /*473c0*/  LDL.LU R44, [R1+0x4c0] ;  /* 0x0004c000012c7983 */ /* 0x001ea80000300800 */
[----:B------:R-:W2:Y:S04]  /*473d0*/  LDL.LU R45, [R1+0x4c4] ;  /* 0x0004c400012d7983 */ /* 0x000ea80000300800 */
[----:B------:R-:W2:Y:S04]  /*473e0*/  LDL.LU R46, [R1+0x4c8] ;  /* 0x0004c800012e7983 */ /* 0x000ea80000300800 */
[----:B------:R-:W2:Y:S01]  /*473f0*/  LDL.LU R47, [R1+0x4cc] ;  /* 0x0004cc00012f7983 */ /* 0x000ea20000300800 */
[C---:B---3--:R-:W-:Y:S08]  /*47400*/  HMMA.16816.F32.BF16 R56, R8.reuse, R28, R56 ;  /* 0x0000001c0838723c */ /* 0x048ff00000041838 */
[----:B--2---:R-:W-:-:S15]  /*47410*/  HMMA.16816.F32.BF16 R44, R8, R16, R44 ;  /* 0x00000010082c723c */ /* 0x004fde000004182c */
[----:B------:R-:W-:-:S04]  /*47420*/  NOP ;  /* 0x0000000000007918 */ /* 0x000fc80000000000 */
[----:B------:R-:W-:Y:S04]  /*47430*/  STL.64 [R1+0x20], R44 ;  /* 0x0000202c01007387 */ /* 0x000fe80000100a00 */
[----:B------:R4:W-:Y:S02]  /*47440*/  STL.64 [R1+0x28], R46 ;  /* 0x0000282e01007387 */ /* 0x0009e40000100a00 */
[C---:B----4-:R-:W-:Y:S08]  /*47450*/  HMMA.16816.F32.BF16 R44, R8.reuse, R20, R4 ;  /* 0x00000014082c723c */ /* 0x050ff00000041804 */
[----:B------:R-:W-:Y:S11]  /*47460*/  HMMA.16816.F32.BF16 R4, R8, R24, R48 ;  /* 0x000000180804723c */ /* 0x000ff60000041830 */
[----:B------:R-:W-:Y:S08]  /*47470*/  STL.64 [R1+0x10], R44 ;  /* 0x0000102c01007387 */ /* 0x000ff00000100a00 */
[----:B------:R-:W-:-:S02]  /*47480*/  IMAD.MOV.U32 R25, RZ, RZ, R6 ;  /* 0x000000ffff197224 */ /* 0x000fc400078e0006 */
[----:B------:R-:W-:Y:S01]  /*47490*/  IMAD.MOV.U32 R24, RZ, RZ, R7 ;  /* 0x000000ffff187224 */ /* 0x000fe200078e0007 */
[----:B------:R-:W-:Y:S04]  /*474a0*/  STL.64 [R1+0x18], R46 ;  /* 0x0000182e01007387 */ /* 0x000fe80000100a00 */
[----:B------:R-:W-:Y:S04]  /*474b0*/  STL.64 [R1], R4 ;  /* 0x0000000401007387 */ /* 0x000fe80000100a00 */
[----:B------:R-:W-:Y:S04]  /*474c0*/  STL.64 [R1+0x2fe0], R26 ;  /* 0x002fe01a01007387 */ /* 0x000fe80000100a00 */
[----:B------:R-:W-:Y:S04]  /*474d0*/  STL.64 [R1+0x2fd8], R24 ;  /* 0x002fd81801007387 */ /* 0x000fe80000100a00 */
[----:B------:R-:W-:Y:S04]  /*474e0*/  STL.64 [R1+0x3058], R30 ;  /* 0x0030581e01007387 */ /* 0x000fe80000100a00 */
[----:B------:R-:W-:Y:S04]  /*474f0*/  STL.64 [R1+0x2db8], R58 ;  /* 0x002db83a01007387 */ /* 0x000fe80000100a00 */
[----:B------:R0:W-:Y:S04]  /*47500*/  STL.64 [R1+0x2db0], R56 ;  /* 0x002db03801007387 */ /* 0x0001e80000100a00 */
[----:B0-----:R-:W2:Y:S04]  /*47510*/  LDL.LU.64 R56, [R1+0xd0] ;  /* 0x0000d00001387983 */ /* 0x001ea80000300a00 */
[----:B------:R-:W3:Y:S04]  /*47520*/  LDL.LU.64 R58, [R1+0xd8] ;  /* 0x0000d800013a7983 */ /* 0x000ee80000300a00 */
[----:B---3--:R-:W-:Y:S04]  /*47530*/  STL.64 [R1+0x30c0], R58 ;  /* 0x0030c03a01007387 */ /* 0x008fe80000100a00 */
[----:B--2---:R-:W-:Y:S04]  /*47540*/  STL.64 [R1+0x30b8], R56 ;  /* 0x0030b83801007387 */ /* 0x004fe80000100a00 */
[----:B------:R-:W-:Y:S04]  /*47550*/  STL.64 [R1+0x3060], R34 ;  /* 0x0030602201007387 */ /* 0x000fe80000100a00 */
[----:B------:R-:W2:Y:S04]  /*47560*/  LDL.LU R4, [R1+0x3c0] ;  /* 0x0003c00001047983 */ /* 0x000ea80000300800 */
[----:B------:R-:W2:Y:S04]  /*47570*/  LDL.LU R5, [R1+0x3c4] ;  /* 0x0003c40001057983 */ /* 0x000ea80000300800 */
[----:B------:R-:W3:Y:S04]  /*47580*/  LDL.LU R6, [R1+0x3c8] ;  /* 0x0003c80001067983 */ /* 0x000ee80000300800 */
[----:B------:R-:W3:Y:S04]  /*47590*/  LDL.LU R7, [R1+0x3cc] ;  /* 0x0003cc0001077983 */ /* 0x000ee80000300800 */
[----:B---3--:R-:W-:Y:S04]  /*475a0*/  STL.64 [R1+0x3078], R6 ;  /* 0x0030780601007387 */ /* 0x008fe80000100a00 */
[----:B--2---:R0:W-:Y:S04]  /*475b0*/  STL.64 [R1+0x3070], R4 ;  /* 0x0030700401007387 */ /* 0x0041e80000100a00 */
[----:B------:R-:W2:Y:S04]  /*475c0*/  LDL.LU R24, [R1+0x3f0] ;  /* 0x0003f00001187983 */ /* 0x000ea80000300800 */
[----:B------:R-:W2:Y:S04]  /*475d0*/  LDL.LU R25, [R1+0x3f4] ;  /* 0x0003f40001197983 */ /* 0x000ea80000300800 */
[----:B------:R-:W3:Y:S04]  /*475e0*/  LDL.LU R26, [R1+0x3f8] ;  /* 0x0003f800011a7983 */ /* 0x000ee80000300800 */
[----:B------:R-:W3:Y:S01]  /*475f0*/  LDL.LU R27, [R1+0x3fc] ;  /* 0x0003fc00011b7983 */ /* 0x000ee20000300800 */
[----:B0-----:R-:W-:-:S02]  /*47600*/  IMAD.MOV.U32 R4, RZ, RZ, R15 ;  /* 0x000000ffff047224 */ /* 0x001fc400078e000f */
[----:B------:R-:W-:Y:S01]  /*47610*/  IMAD.MOV.U32 R5, RZ, RZ, R14 ;  /* 0x000000ffff057224 */ /* 0x000fe200078e000e */
[----:B---3--:R-:W-:Y:S04]  /*47620*/  STL.64 [R1+0x3088], R26 ;  /* 0x0030881a01007387 */ /* 0x008fe80000100a00 */
[----:B--2---:R0:W-:Y:S04]  /*47630*/  STL.64 [R1+0x3080], R24 ;  /* 0x0030801801007387 */ /* 0x0041e80000100a00 */
[----:B------:R1:W-:Y:S04]  /*47640*/  STL.64 [R1+0x3090], R4 ;  /* 0x0030900401007387 */ /* 0x0003e80000100a00 */
[----:B0-----:R-:W2:Y:S04]  /*47650*/  LDL.LU R24, [R1+0x400] ;  /* 0x0004000001187983 */ /* 0x001ea80000300800 */
[----:B------:R-:W2:Y:S04]  /*47660*/  LDL.LU R25, [R1+0x404] ;  /* 0x0004040001197983 */ /* 0x000ea80000300800 */
[----:B------:R-:W3:Y:S04]  /*47670*/  LDL.LU R26, [R1+0x408] ;  /* 0x00040800011a7983 */ /* 0x000ee80000300800 */
[----:B------:R-:W3:Y:S01]  /*47680*/  LDL.LU R27, [R1+0x40c] ;  /* 0x00040c00011b7983 */ /* 0x000ee20000300800 */
[----:B-1----:R-:W-:-:S02]  /*47690*/  IMAD.MOV.U32 R4, RZ, RZ, R13 ;  /* 0x000000ffff047224 */ /* 0x002fc400078e000d */
[----:B------:R-:W-:Y:S01]  /*476a0*/  IMAD.MOV.U32 R5, RZ, RZ, R12 ;  /* 0x000000ffff057224 */ /* 0x000fe200078e000c */
[----:B---3--:R-:W-:Y:S04]  /*476b0*/  STL.64 [R1+0x30a0], R26 ;  /* 0x0030a01a01007387 */ /* 0x008fe80000100a00 */
[----:B--2---:R-:W-:Y:S04]  /*476c0*/  STL.64 [R1+0x3098], R24 ;  /* 0x0030981801007387 */ /* 0x004fe80000100a00 */
[----:B------:R-:W2:Y:S04]  /*476d0*/  LDL.LU R48, [R1+0x450] ;  /* 0x0004500001307983 */ /* 0x000ea80000300800 */
        /* <DEDUP_REMOVED lines=10> */
[----:B------:R-:W4:Y:S01]  /*47780*/  LDL.LU R15, [R1+0x44c] ;  /* 0x00044c00010f7983 */ /* 0x000f220000300800 */
[----:B------:R-:W-:Y:S03]  /*47790*/  HMMA.16816.F32.BF16 R52, R8, R32, R52 ;  /* 0x000000200834723c */ /* 0x000fe60000041834 */
[----:B------:R0:W-:Y:S01]  /*477a0*/  STL.64 [R1+0x30a8], R4 ;  /* 0x0030a80401007387 */ /* 0x0001e20000100a00 */
[----:B------:R-:W-:-:S03]  /*477b0*/  IMAD.MOV.U32 R28, RZ, RZ, R3 ;  /* 0x000000ffff1c7224 */ /* 0x000fc600078e0003 */
        /* <DEDUP_REMOVED lines=13> */
[----:B------:R-:W-:-:S03]  /*47890*/  IMAD.MOV.U32 R29, RZ, RZ, R2 ;  /* 0x000000ffff1d7224 */ /* 0x000fc600078e0002 */
[----:B------:R-:W4:Y:S04]  /*478a0*/  LDL.LU R2, [R1+0x30c8] ;  /* 0x0030c80001027983 */ /* 0x000f280000300800 */
[----:B------:R-:W4:Y:S04]  /*478b0*/  LDL.LU R32, [R1+0x3e0] ;  /* 0x0003e00001207983 */ /* 0x000f280000300800 */
[----:B------:R-:W4:Y:S04]  /*478c0*/  LDL.LU R33, [R1+0x3e4] ;  /* 0x0003e40001217983 */ /* 0x000f280000300800 */
[----:B------:R-:W4:Y:S04]  /*478d0*/  LDL.LU R34, [R1+0x3e8] ;  /* 0x0003e80001227983 */ /* 0x000f280000300800 */
[----:B------:R-:W4:Y:S04]  /*478e0*/  LDL.LU R35, [R1+0x3ec] ;  /* 0x0003ec0001237983 */ /* 0x000f280000300800 */
[----:B------:R-:W-:Y:S04]  /*478f0*/  STL.64 [R1+0x2dc8], R54 ;  /* 0x002dc83601007387 */ /* 0x000fe80000100a00 */
[----:B------:R0:W-:Y:S04]  /*47900*/  STL.64 [R1+0x2dc0], R52 ;  /* 0x002dc03401007387 */ /* 0x0001e80000100a00 */
[----:B0-----:R-:W4:Y:S04]  /*47910*/  LDL.LU.64 R52, [R1+0x90] ;  /* 0x0000900001347983 */ /* 0x001f280000300a00 */
[----:B------:R-:W4:Y:S01]  /*47920*/  LDL.64 R54, [R1+0x98] ;  /* 0x0000980001367983 */ /* 0x000f220000100a00 */
[C---:B--2---:R-:W-:Y:S08]  /*47930*/  HMMA.16816.F32.BF16 R48, R8.reuse, R36, R48 ;  /* 0x000000240830723c */ /* 0x044ff00000041830 */
[----:B---3--:R-:W-:Y:S11]  /*47940*/  HMMA.16816.F32.BF16 R56, R8, R40, R56 ;  /* 0x000000280838723c */ /* 0x008ff60000041838 */
[----:B------:R-:W-:Y:S04]  /*47950*/  STL.64 [R1+0x2dd8], R50 ;  /* 0x002dd83201007387 */ /* 0x000fe80000100a00 */
[----:B------:R0:W-:Y:S04]  /*47960*/  STL.64 [R1+0x2dd0], R48 ;  /* 0x002dd03001007387 */ /* 0x0001e80000100a00 */
[----:B------:R-:W-:-:S02]  /*47970*/  IMAD.MOV.U32 R17, RZ, RZ, R58 ;  /* 0x000000ffff117224 */ /* 0x000fc400078e003a */
[----:B------:R-:W-:Y:S02]  /*47980*/  IMAD.MOV.U32 R16, RZ, RZ, R59 ;  /* 0x000000ffff107224 */ /* 0x000fe400078e003b */
[----:B------:R-:W-:Y:S02]  /*47990*/  IMAD.MOV.U32 R21, RZ, RZ, R56 ;  /* 0x000000ffff157224 */ /* 0x000fe400078e0038 */
[----:B------:R-:W-:Y:S01]  /*479a0*/  IMAD.MOV.U32 R20, RZ, RZ, R57 ;  /* 0x000000ffff147224 */ /* 0x000fe200078e0039 */
[----:B0-----:R-:W2:Y:S04]  /*479b0*/  LDL.LU.64 R48, [R1+0x60] ;  /* 0x0000600001307983 */ /* 0x001ea80000300a00 */
[----:B------:R-:W3:Y:S04]  /*479c0*/  LDL.LU.64 R50, [R1+0x68] ;  /* 0x0000680001327983 */ /* 0x000ee80000300a00 */
[----:B------:R-:W2:Y:S04]  /*479d0*/  LDL.LU.64 R58, [R1+0x30c0] ;  /* 0x0030c000013a7983 */ /* 0x000ea80000300a00 */
[----:B------:R-:W4:Y:S02]  /*479e0*/  LDL.LU.64 R56, [R1+0x30b8] ;  /* 0x0030b80001387983 */ /* 0x000f240000300a00 */
[----:B----4-:R-:W-:-:S15]  /*479f0*/  HMMA.16816.F32.BF16 R12, R8, R56, R12 ;  /* 0x00000038080c723c */ /* 0x010fde000004180c */
[----:B------:R-:W-:-:S04]  /*47a00*/  NOP ;  /* 0x0000000000007918 */ /* 0x000fc80000000000 */
[----:B------:R0:W-:Y:S04]  /*47a10*/  STL.64 [R1+0x440], R12 ;  /* 0x0004400c01007387 */ /* 0x0001e80000100a00 */
[----:B------:R1:W-:Y:S04]  /*47a20*/  STL.64 [R1+0x448], R14 ;  /* 0x0004480e01007387 */ /* 0x0003e80000100a00 */
[----:B0-----:R-:W1:Y:S02]  /*47a30*/  LDL.LU.64 R12, [R1+0x30b0] ;  /* 0x0030b000010c7983 */ /* 0x001e640000300a00 */
[----:B-1----:R-:W-:Y:S02]  /*47a40*/  HMMA.16816.F32.BF16 R12, R8, R12, R4 ;  /* 0x0000000c080c723c */ /* 0x002fe40000041804 */
[----:B------:R-:W4:-:S15]  /*47a50*/  LDL.LU.64 R4, [R1+0x30a8] ;  /* 0x0030a80001047983 */ /* 0x000f1e0000300a00 */
[----:B------:R-:W-:Y:S02]  /*47a60*/  NOP ;  /* 0x0000000000007918 */ /* 0x000fe40000000000 */
[----:B------:R0:W-:Y:S04]  /*47a70*/  STL.64 [R1+0x430], R12 ;  /* 0x0004300c01007387 */ /* 0x0001e80000100a00 */
[----:B------:R1:W-:Y:S04]  /*47a80*/  STL.64 [R1+0x438], R14 ;  /* 0x0004380e01007387 */ /* 0x0003e80000100a00 */
[----:B0-----:R-:W2:Y:S04]  /*47a90*/  LDL.LU R12, [R1+0x240] ;  /* 0x00024000010c7983 */ /* 0x001ea80000300800 */
[----:B------:R-:W2:Y:S04]  /*47aa0*/  LDL.LU R13, [R1+0x244] ;  /* 0x00024400010d7983 */ /* 0x000ea80000300800 */
[----:B-1----:R-:W2:Y:S04]  /*47ab0*/  LDL.LU R14, [R1+0x248] ;  /* 0x00024800010e7983 */ /* 0x002ea80000300800 */
[----:B------:R-:W2:Y:S01]  /*47ac0*/  LDL.LU R15, [R1+0x24c] ;  /* 0x00024c00010f7983 */ /* 0x000ea20000300800 */
[----:B----4-:R-:W-:Y:S03]  /*47ad0*/  HMMA.16816.F32.BF16 R4, R8, R4, R24 ;  /* 0x000000040804723c */ /* 0x010fe60000041818 */
[----:B------:R-:W4:Y:S04]  /*47ae0*/  LDL.LU.64 R26, [R1+0x30a0] ;  /* 0x0030a000011a7983 */ /* 0x000f280000300a00 */
[----:B------:R-:W4:-:S12]  /*47af0*/  LDL.LU.64 R24, [R1+0x3098] ;  /* 0x0030980001187983 */ /* 0x000f180000300a00 */
[----:B------:R0:W-:Y:S04]  /*47b00*/  STL.64 [R1+0x4e0], R4 ;  /* 0x0004e00401007387 */ /* 0x0001e80000100a00 */
[----:B------:R4:W-:Y:S04]  /*47b10*/  STL.64 [R1+0x4e8], R6 ;  /* 0x0004e80601007387 */ /* 0x0009e80000100a00 */
[----:B0-----:R-:W4:Y:S02]  /*47b20*/  LDL.LU.64 R4, [R1+0x3090] ;  /* 0x0030900001047983 */ /* 0x001f240000300a00 */
[C---:B----4-:R-:W-:Y:S02]  /*47b30*/  HMMA.16816.F32.BF16 R4, R8.reuse, R4, R24 ;  /* 0x000000040804723c */ /* 0x050fe40000041818 */
[----:B------:R-:W4:Y:S04]  /*47b40*/  LDL.LU.64 R26, [R1+0x3088] ;  /* 0x00308800011a7983 */ /* 0x000f280000300a00 */
[----:B------:R-:W4:Y:S02]  /*47b50*/  LDL.LU.64 R24, [R1+0x3080] ;  /* 0x0030800001187983 */ /* 0x000f240000300a00 */
[C---:B------:R-:W-:Y:S11]  /*47b60*/  HMMA.16816.F32.BF16 R28, R8.reuse, R28, R32 ;  /* 0x0000001c081c723c */ /* 0x040ff60000041820 */
[----:B------:R-:W-:Y:S04]  /*47b70*/  STL.64 [R1+0x400], R4 ;  /* 0x0004000401007387 */ /* 0x000fe80000100a00 */
[----:B------:R0:W-:Y:S04]  /*47b80*/  STL.64 [R1+0x408], R6 ;  /* 0x0004080601007387 */ /* 0x0001e80000100a00 */
[----:B0-----:R-:W2:Y:S04]  /*47b90*/  LDL.LU.64 R6, [R1+0x3078] ;  /* 0x0030780001067983 */ /* 0x001ea80000300a00 */
[----:B------:R-:W2:Y:S01]  /*47ba0*/  LDL.LU.64 R4, [R1+0x3070] ;  /* 0x0030700001047983 */ /* 0x000ea20000300a00 */
[----:B----4-:R-:W-:Y:S01]  /*47bb0*/  HMMA.16816.F32.BF16 R24, R8, R52, R24 ;  /* 0x000000340818723c */ /* 0x010fe20000041818 */
[----:B------:R-:W-:Y:S01]  /*47bc0*/  IMAD.MOV.U32 R52, RZ, RZ, R0 ;  /* 0x000000ffff347224 */ /* 0x000fe200078e0000 */
[----:B------:R-:W-:-:S15]  /*47bd0*/  MOV R53, R23 ;  /* 0x0000001700357202 */ /* 0x000fde0000000f00 */
[----:B------:R-:W-:Y:S02]  /*47be0*/  NOP ;  /* 0x0000000000007918 */ /* 0x000fe40000000000 */
[----:B------:R0:W-:Y:S04]  /*47bf0*/  STL.64 [R1+0x3f0], R24 ;  /* 0x0003f01801007387 */ /* 0x0001e80000100a00 */
[----:B------:R1:W-:Y:S01]  /*47c00*/  STL [R1+0x3f8], R26 ;  /* 0x0003f81a01007387 */ /* 0x0003e20000100800 */
[----:B------:R-:W-:-:S03]  /*47c10*/  IMAD.MOV.U32 R40, RZ, RZ, R27 ;  /* 0x000000ffff287224 */ /* 0x000fc600078e001b */
[----:B0-----:R-:W4:Y:S04]  /*47c20*/  LDL.LU R24, [R1+0x230] ;  /* 0x0002300001187983 */ /* 0x001f280000300800 */
[----:B------:R-:W4:Y:S04]  /*47c30*/  LDL.LU R25, [R1+0x234] ;  /* 0x0002340001197983 */ /* 0x000f280000300800 */
[----:B-1----:R-:W4:Y:S04]  /*47c40*/  LDL.LU R26, [R1+0x238] ;  /* 0x00023800011a7983 */ /* 0x002f280000300800 */
[----:B------:R-:W4:Y:S04]  /*47c50*/  LDL.LU R27, [R1+0x23c] ;  /* 0x00023c00011b7983 */ /* 0x000f280000300800 */
[----:B------:R-:W-:Y:S04]  /*47c60*/  STL.64 [R1+0x2fa8], R54 ;  /* 0x002fa83601007387 */ /* 0x000fe80000100a00 */
[----:B------:R-:W3:Y:S04]  /*47c70*/  LDL.LU R0, [R1+0x306c] ;  /* 0x00306c0001007983 */ /* 0x000ee80000300800 */
[----:B------:R-:W3:Y:S04]  /*47c80*/  LDL.LU R23, [R1+0x3068] ;  /* 0x0030680001177983 */ /* 0x000ee80000300800 */
[----:B------:R-:W-:Y:S04]  /*47c90*/  STL [R1+0x2da0], R40 ;  /* 0x002da02801007387 */ /* 0x000fe80000100800 */
[----:B------:R-:W3:Y:S04]  /*47ca0*/  LDL.LU.64 R34, [R1+0x3060] ;  /* 0x0030600001227983 */ /* 0x000ee80000300a00 */
[----:B------:R-:W-:Y:S04]  /*47cb0*/  STL.64 [R1+0x3e0], R28 ;  /* 0x0003e01c01007387 */ /* 0x000fe80000100a00 */
[----:B------:R0:W-:Y:S04]  /*47cc0*/  STL.64 [R1+0x3e8], R30 ;  /* 0x0003e81e01007387 */ /* 0x0001e80000100a00 */
[----:B0-----:R-:W3:Y:S01]  /*47cd0*/  LDL.LU.64 R30, [R1+0x3058] ;  /* 0x00305800011e7983 */ /* 0x001ee20000300a00 */
[C---:B------:R-:W-:Y:S08]  /*47ce0*/  HMMA.16816.F32.BF16 R52, R8.reuse, R52, R44 ;  /* 0x000000340834723c */ /* 0x040ff0000004182c */
[----:B--2---:R-:W-:Y:S01]  /*47cf0*/  HMMA.16816.F32.BF16 R4, R8, R48, R4 ;  /* 0x000000300804723c */ /* 0x004fe20000041804 */
[----:B------:R-:W2:Y:S04]  /*47d00*/  LDL.LU.64 R46, [R1+0x3050] ;  /* 0x00305000012e7983 */ /* 0x000ea80000300a00 */
[----:B------:R-:W2:Y:S06]  /*47d10*/  LDL.LU.64 R44, [R1+0x3048] ;  /* 0x00304800012c7983 */ /* 0x000eac0000300a00 */
[----:B------:R0:W-:Y:S04]  /*47d20*/  STL.64 [R1+0x3d0], R52 ;  /* 0x0003d03401007387 */ /* 0x0001e80000100a00 */
[----:B------:R1:W-:Y:S01]  /*47d30*/  STL.64 [R1+0x3d8], R54 ;  /* 0x0003d83601007387 */ /* 0x0003e20000100a00 */
[----:B0-----:R-:W-:-:S03]  /*47d40*/  IMAD.MOV.U32 R52, RZ, RZ, R22 ;  /* 0x000000ffff347224 */ /* 0x001fc600078e0016 */
[----:B------:R-:W4:Y:S04]  /*47d50*/  LDL.LU R22, [R1+0x3040] ;  /* 0x0030400001167983 */ /* 0x000f280000300800 */
[----:B------:R-:W-:Y:S04]  /*47d60*/  STL.64 [R1+0x3c0], R4 ;  /* 0x0003c00401007387 */ /* 0x000fe80000100a00 */
[----:B------:R-:W-:Y:S01]  /*47d70*/  STL.64 [R1+0x3c8], R6 ;  /* 0x0003c80601007387 */ /* 0x000fe20000100a00 */
[----:B-1----:R-:W-:Y:S02]  /*47d80*/  IMAD.MOV.U32 R54, RZ, RZ, R60 ;  /* 0x000000ffff367224 */ /* 0x002fe400078e003c */
[----:B---3--:R-:W-:-:S02]  /*47d90*/  IMAD.MOV.U32 R53, RZ, RZ, R31 ;  /* 0x000000ffff357224 */ /* 0x008fc400078e001f */
[----:B------:R-:W3:Y:S04]  /*47da0*/  LDL.LU R31, [R1+0x303c] ;  /* 0x00303c00011f7983 */ /* 0x000ee80000300800 */
[----:B------:R-:W3:Y:S01]  /*47db0*/  LDL.LU R60, [R1+0x3038] ;  /* 0x00303800013c7983 */ /* 0x000ee20000300800 */
[----:B--2---:R-:W-:Y:S01]  /*47dc0*/  HMMA.16816.F32.BF16 R8, R8, R44, R12 ;  /* 0x0000002c0808723c */ /* 0x004fe2000004180c */
[----:B------:R-:W-:Y:S02]  /*47dd0*/  IMAD.MOV.U32 R55, RZ, RZ, R30 ;  /* 0x000000ffff377224 */ /* 0x000fe400078e001e */
[----:B------:R-:W2:Y:S04]  /*47de0*/  LDL.LU R30, [R1+0x3034] ;  /* 0x00303400011e7983 */ /* 0x000ea80000300800 */
[----:B------:R0:W-:Y:S04]  /*47df0*/  STL.64 [R1+0x2f88], R50 ;  /* 0x002f883201007387 */ /* 0x0001e80000100a00 */
[----:B------:R-:W2:Y:S01]  /*47e00*/  LDL.LU R48, [R1+0x200] ;  /* 0x0002000001307983 */ /* 0x000ea20000300800 */
[----:B------:R-:W-:-:S03]  /*47e10*/  IMAD.MOV.U32 R49, RZ, RZ, R0 ;  /* 0x000000ffff317224 */ /* 0x000fc600078e0000 */
[----:B------:R-:W2:Y:S01]  /*47e20*/  LDL.LU R0, [R1+0x3030] ;  /* 0x0030300001007983 */ /* 0x000ea20000300800 */
[----:B0-----:R-:W-:Y:S02]  /*47e30*/  IMAD.MOV.U32 R50, RZ, RZ, R2 ;  /* 0x000000ffff327224 */ /* 0x001fe400078e0002 */
[----:B------:R-:W-:Y:S01]  /*47e40*/  IMAD.MOV.U32 R51, RZ, RZ, R3 ;  /* 0x000000ffff337224 */ /* 0x000fe200078e0003 */
[----:B------:R-:W2:Y:S04]  /*47e50*/  LDL.LU R2, [R1+0x302c] ;  /* 0x00302c0001027983 */ /* 0x000ea80000300800 */
[----:B------:R-:W2:Y:S04]  /*47e60*/  LDL.LU R3, [R1+0x3028] ;  /* 0x0030280001037983 */ /* 0x000ea80000300800 */
[----:B---3--:R-:W0:Y:S04]  /*47e70*/  LDSM.16.MT88.4 R4, [R60+UR5+0x9800] ;  /* 0x009800053c04783b */ /* 0x008e280008004200 */
[----:B0-----:R-:W-:Y:S04]  /*47e80*/  STL.64 [R1+0x2f78], R6 ;  /* 0x002f780601007387 */ /* 0x001fe80000100a00 */
[----:B------:R0:W-:Y:S02]  /*47e90*/  STL.64 [R1+0x2f70], R4 ;  /* 0x002f700401007387 */ /* 0x0001e40000100a00 */
[----:B0-----:R-:W-:-:S02]  /*47ea0*/  IMAD.MOV.U32 R4, RZ, RZ, R46 ;  /* 0x000000ffff047224 */ /* 0x001fc400078e002e */
[----:B------:R-:W-:Y:S01]  /*47eb0*/  IMAD.MOV.U32 R5, RZ, RZ, R47 ;  /* 0x000000ffff057224 */ /* 0x000fe200078e002f */
[----:B------:R-:W3:Y:S04]  /*47ec0*/  LDL.LU R46, [R1+0x3024] ;  /* 0x00302400012e7983 */ /* 0x000ee80000300800 */
[----:B------:R-:W3:Y:S01]  /*47ed0*/  LDL.LU R47, [R1+0x3020] ;  /* 0x00302000012f7983 */ /* 0x000ee20000300800 */
[----:B------:R-:W-:Y:S02]  /*47ee0*/  IMAD.MOV.U32 R6, RZ, RZ, R38 ;  /* 0x000000ffff067224 */ /* 0x000fe400078e0026 */
[----:B------:R-:W-:Y:S01]  /*47ef0*/  IMAD.MOV.U32 R7, RZ, RZ, R39 ;  /* 0x000000ffff077224 */ /* 0x000fe200078e0027 */
[----:B------:R-:W4:Y:S04]  /*47f00*/  LDL.LU R38, [R1+0x301c] ;  /* 0x00301c0001267983 */ /* 0x000f280000300800 */
[----:B------:R-:W4:Y:S04]  /*47f10*/  LDL.LU R39, [R1+0x3018] ;  /* 0x0030180001277983 */ /* 0x000f280000300800 */
[----:B------:R-:W-:Y:S04]  /*47f20*/  STL [R1+0x2da4], R60 ;  /* 0x002da43c01007387 */ /* 0x000fe80000100800 */
[----:B------:R-:W4:Y:S04]  /*47f30*/  LDL.LU.64 R14, [R1+0x3010] ;  /* 0x00301000010e7983 */ /* 0x000f280000300a00 */
[----:B------:R-:W4:Y:S04]  /*47f40*/  LDL.LU.64 R12, [R1+0x3008] ;  /* 0x00300800010c7983 */ /* 0x000f280000300a00 */
[----:B------:R0:W-:Y:S04]  /*47f50*/  STL.64 [R1+0x240], R8 ;  /* 0x0002400801007387 */ /* 0x0001e80000100a00 */
[----:B------:R1:W-:Y:S01]  /*47f60*/  STL.64 [R1+0x248], R10 ;  /* 0x0002480a01007387 */ /* 0x0003e20000100a00 */
[----:B0-----:R-:W-:-:S02]  /*47f70*/  IMAD.MOV.U32 R8, RZ, RZ, R34 ;  /* 0x000000ffff087224 */ /* 0x001fc400078e0022 */
[----:B------:R-:W-:Y:S01]  /*47f80*/  IMAD.MOV.U32 R9, RZ, RZ, R18 ;  /* 0x000000ffff097224 */ /* 0x000fe200078e0012 */
[----:B------:R-:W4:Y:S04]  /*47f90*/  LDL.LU R34, [R1+0x3004] ;  /* 0x0030040001227983 */ /* 0x000f280000300800 */
[----:B------:R-:W4:Y:S01]  /*47fa0*/  LDL.LU R18, [R1+0x3000] ;  /* 0x0030000001127983 */ /* 0x000f220000300800 */
[----:B-1----:R-:W-:-:S03]  /*47fb0*/  IMAD.MOV.U32 R10, RZ, RZ, R19 ;  /* 0x000000ffff0a7224 */ /* 0x002fc600078e0013 */
[----:B------:R-:W4:Y:S01]  /*47fc0*/  LDL.LU R19, [R1+0x2ffc] ;  /* 0x002ffc0001137983 */ /* 0x000f220000300800 */
[----:B------:R-:W-:-:S03]  /*47fd0*/  IMAD.MOV.U32 R11, RZ, RZ, R35 ;  /* 0x000000ffff0b7224 */ /* 0x000fc600078e0023 */
[----:B------:R-:W4:Y:S01]  /*47fe0*/  LDL.LU R35, [R1+0x2ff8] ;  /* 0x002ff80001237983 */ /* 0x000f220000300800 */
[----:B--2---:R-:W-:Y:S01]  /*47ff0*/  MOV R44, R30 ;  /* 0x0000001e002c7202 */ /* 0x004fe20000000f00 */
[----:B------:R-:W-:Y:S02]  /*48000*/  IMAD.MOV.U32 R45, RZ, RZ, R31 ;  /* 0x000000ffff2d7224 */ /* 0x000fe400078e001f */
[----:B---3--:R0:W-:Y:S04]  /*48010*/  STL.64 [R1+0x2f80], R46 ;  /* 0x002f802e01007387 */ /* 0x0081e80000100a00 */
[----:B------:R-:W2:Y:S04]  /*48020*/  LDL.LU R30, [R1+0x2ff4] ;  /* 0x002ff400011e7983 */ /* 0x000ea80000300800 */
[----:B------:R-:W2:Y:S01]  /*48030*/  LDL.LU R31, [R1+0x2ff0] ;  /* 0x002ff000011f7983 */ /* 0x000ea20000300800 */
[----:B----4-:R-:W-:Y:S01]  /*48040*/  HMMA.16816.F32.BF16 R24, R12, R18, R24 ;  /* 0x000000120c18723c */ /* 0x010fe20000041818 */
[----:B0-----:R-:W-:-:S02]  /*48050*/  IMAD.MOV.U32 R46, RZ, RZ, R22 ;  /* 0x000000ffff2e7224 */ /* 0x001fc400078e0016 */
[----:B------:R-:W-:Y:S01]  /*48060*/  IMAD.MOV.U32 R47, RZ, RZ, R23 ;  /* 0x000000ffff2f7224 */ /* 0x000fe200078e0017 */
[----:B------:R-:W3:Y:S04]  /*48070*/  LDL.LU R22, [R1+0x2fec] ;  /* 0x002fec0001167983 */ /* 0x000ee80000300800 */
[----:B------:R-:W3:Y:S11]  /*48080*/  LDL.LU R23, [R1+0x2fe8] ;  /* 0x002fe80001177983 */ /* 0x000ef60000300800 */
[----:B------:R-:W-:Y:S04]  /*48090*/  STL.64 [R1+0x230], R24 ;  /* 0x0002301801007387 */ /* 0x000fe80000100a00 */
[----:B------:R0:W-:Y:S04]  /*480a0*/  STL.64 [R1+0x238], R26 ;  /* 0x0002381a01007387 */ /* 0x0001e80000100a00 */
[----:B0-----:R-:W4:Y:S04]  /*480b0*/  LDL.LU.64 R26, [R1+0x2fe0] ;  /* 0x002fe000011a7983 */ /* 0x001f280000300a00 */
[----:B------:R-:W2:Y:S04]  /*480c0*/  LDL.LU.64 R24, [R1+0x2fd8] ;  /* 0x002fd80001187983 */ /* 0x000ea80000300a00 */
[----:B------:R0:W-:Y:S04]  /*480d0*/  STL.64 [R1+0x2f98], R18 ;  /* 0x002f981201007387 */ /* 0x0001e80000100a00 */
[----:B------:R1:W-:Y:S01]  /*480e0*/  STL.64 [R1+0x2f90], R16 ;  /* 0x002f901001007387 */ /* 0x0003e20000100a00 */
[----:B0-----:R-:W-:-:S02]  /*480f0*/  IMAD.MOV.U32 R18, RZ, RZ, R2 ;  /* 0x000000ffff127224 */ /* 0x001fc400078e0002 */
[----:B-1----:R-:W-:Y:S02]  /*48100*/  IMAD.MOV.U32 R17, RZ, RZ, R3 ;  /* 0x000000ffff117224 */ /* 0x002fe400078e0003 */
[----:B------:R-:W-:Y:S02]  /*48110*/  IMAD.MOV.U32 R19, RZ, RZ, R0 ;  /* 0x000000ffff137224 */ /* 0x000fe400078e0000 */
[----:B----4-:R-:W-:Y:S02]  /*48120*/  IMAD.MOV.U32 R16, RZ, RZ, R27 ;  /* 0x000000ffff107224 */ /* 0x010fe400078e001b */
[----:B------:R-:W4:Y:S05]  /*48130*/  LDL.LU R27, [R1+0x2fd0] ;  /* 0x002fd000011b7983 */ /* 0x000f2a0000300800 */
[----:B---3--:R-:W-:-:S15]  /*48140*/  HMMA.16816.F32.BF16 R16, R12, R22, R16 ;  /* 0x000000160c10723c */ /* 0x008fde0000041810 */
[----:B------:R-:W-:-:S04]  /*48150*/  NOP ;  /* 0x0000000000007918 */ /* 0x000fc80000000000 */
[----:B------:R-:W-:Y:S02]  /*48160*/  IMAD.MOV.U32 R3, RZ, RZ, R17 ;  /* 0x000000ffff037224 */ /* 0x000fe400078e0011 */
[----:B------:R-:W-:Y:S01]  /*48170*/  IMAD.MOV.U32 R2, RZ, RZ, R18 ;  /* 0x000000ffff027224 */ /* 0x000fe200078e0012 */
[----:B------:R4:W-:Y:S01]  /*48180*/  STL [R1+0x220], R16 ;  /* 0x0002201001007387 */ /* 0x0009e20000100800 */
[----:B------:R-:W-:-:S03]  /*48190*/  IMAD.MOV.U32 R0, RZ, RZ, R19 ;  /* 0x000000ffff007224 */ /* 0x000fc600078e0013 */
[----:B------:R-:W-:Y:S04]  /*481a0*/  STL.64 [R1+0x2f68], R22 ;  /* 0x002f681601007387 */ /* 0x000fe80000100a00 */
[----:B------:R-:W-:Y:S04]  /*481b0*/  STL.64 [R1+0x2f60], R20 ;  /* 0x002f601401007387 */ /* 0x000fe80000100a00 */
[----:B------:R-:W-:Y:S04]  /*481c0*/  STL [R1+0x2d70], R0 ;  /* 0x002d700001007387 */ /* 0x000fe80000100800 */
[----:B------:R-:W-:Y:S04]  /*481d0*/  STL [R1+0x2d6c], R2 ;  /* 0x002d6c0201007387 */ /* 0x000fe80000100800 */
[----:B------:R-:W-:Y:S01]  /*481e0*/  STL [R1+0x2d68], R3 ;  /* 0x002d680301007387 */ /* 0x000fe20000100800 */
[----:B----4-:R-:W-:Y:S03]  /*481f0*/  HMMA.16816.F32.BF16 R16, R12, R26, R44 ;  /* 0x0000001a0c10723c */ /* 0x010fe6000004182c */
[----:B------:R-:W-:Y:S04]  /*48200*/  STL.64 [R1+0x2f58], R26 ;  /* 0x002f581a01007387 */ /* 0x000fe80000100a00 */
[----:B--2---:R-:W-:-:S12]  /*48210*/  STL.64 [R1+0x2f50], R24 ;  /* 0x002f501801007387 */ /* 0x004fd80000100a00 */
[----:B------:R-:W-:Y:S04]  /*48220*/  STL.64 [R1+0x210], R16 ;  /* 0x0002101001007387 */ /* 0x000fe80000100a00 */
[----:B------:R0:W-:Y:S02]  /*48230*/  STL.64 [R1+0x218], R18 ;  /* 0x0002181201007387 */ /* 0x0001e40000100a00 */
[----:B0-----:R-:W-:Y:S01]  /*48240*/  HMMA.16816.F32.BF16 R16, R12, R30, R48 ;  /* 0x0000001e0c10723c */ /* 0x001fe20000041830 */
[----:B------:R-:W-:Y:S02]  /*48250*/  IMAD.MOV.U32 R48, RZ, RZ, R42 ;  /* 0x000000ffff307224 */ /* 0x000fe400078e002a */
[----:B------:R-:W2:Y:S01]  /*48260*/  LDL.LU R42, [R1+0x2fcc] ;  /* 0x002fcc00012a7983 */ /* 0x000ea20000300800 */
[----:B------:R-:W-:-:S15]  /*48270*/  IMAD.MOV.U32 R49, RZ, RZ, R43 ;  /* 0x000000ffff317224 */ /* 0x000fde00078e002b */
[----:B------:R-:W-:Y:S04]  /*48280*/  STL.64 [R1+0x200], R16 ;  /* 0x0002001001007387 */ /* 0x000fe80000100a00 */
[----:B------:R-:W-:Y:S04]  /*48290*/  STL.64 [R1+0x208], R18 ;  /* 0x0002081201007387 */ /* 0x000fe80000100a00 */
[----:B------:R-:W2:Y:S01]  /*482a0*/  LDL.LU R43, [R1+0x2fc8] ;  /* 0x002fc800012b7983 */ /* 0x000ea20000300800 */
[----:B------:R-:W0:Y:S01]  /*482b0*/  S2R R28, SR_TID.X ;  /* 0x00000000001c7919 */ /* 0x000e220000002100 */
[C---:B------:R-:W-:Y:S02]  /*482c0*/  HMMA.16816.F32.BF16 R8, R12.reuse, R34, R8 ;  /* 0x000000220c08723c */ /* 0x040fe40000041808 */
[----:B------:R-:W3:Y:S04]  /*482d0*/  LDL.LU R50, [R1+0x3b8] ;  /* 0x0003b80001327983 */ /* 0x000ee80000300800 */
[----:B------:R-:W3:Y:S04]  /*482e0*/  LDL.LU R51, [R1+0x3bc] ;  /* 0x0003bc0001337983 */ /* 0x000ee80000300800 */
[----:B------:R-:W-:Y:S01]  /*482f0*/  STL.64 [R1+0x2fa0], R30 ;  /* 0x002fa01e01007387 */ /* 0x000fe20000100a00 */
[----:B------:R-:W-:Y:S03]  /*48300*/  HMMA.16816.F32.BF16 R4, R12, R38, R4 ;  /* 0x000000260c04723c */ /* 0x000fe60000041804 */
[----:B------:R-:W-:Y:S05]  /*48310*/  STL.64 [R1+0x2fb0], R34 ;  /* 0x002fb02201007387 */ /* 0x000fea0000100a00 */
[----:B------:R-:W-:Y:S04]  /*48320*/  STL.64 [R1+0x1f0], R8 ;  /* 0x0001f00801007387 */ /* 0x000fe80000100a00 */
[----:B------:R2:W-:Y:S01]  /*48330*/  STL.64 [R1+0x1f8], R10 ;  /* 0x0001f80a01007387 */ /* 0x0005e20000100a00 */
[C---:B0-----:R-:W-:Y:S01]  /*48340*/  LOP3.LUT R29, R28.reuse, 0x7, RZ, 0xc0, !PT ;  /* 0x000000071c1d7812 */ /* 0x041fe200078ec0ff */
[----:B------:R-:W-:-:S04]  /*48350*/  IMAD.SHL.U32 R33, R28, 0x2, RZ ;  /* 0x000000021c217824 */ /* 0x000fc800078e00ff */
[----:B------:R-:W-:Y:S02]  /*48360*/  IMAD R29, R29, 0x90, RZ ;  /* 0x000000901d1d7824 */ /* 0x000fe400078e02ff */
[----:B------:R-:W-:-:S03]  /*48370*/  IMAD.SHL.U32 R28, R28, 0x40, RZ ;  /* 0x000000401c1c7824 */ /* 0x000fc600078e00ff */
[----:B------:R-:W-:Y:S01]  /*48380*/  LOP3.LUT R29, R29, 0x10, R33, 0x78, !PT ;  /* 0x000000101d1d7812 */ /* 0x000fe200078e7821 */
[----:B------:R-:W-:Y:S03]  /*48390*/  STL.64 [R1+0x2fb8], R38 ;  /* 0x002fb82601007387 */ /* 0x000fe60000100a00 */
[----:B------:R-:W-:Y:S01]  /*483a0*/  LOP3.LUT R29, R29, 0x400, R28, 0xf8, !PT ;  /* 0x000004001d1d7812 */ /* 0x000fe200078ef81c */
[----:B------:R-:W-:Y:S04]  /*483b0*/  STL.64 [R1+0x1e0], R4 ;  /* 0x0001e00401007387 */ /* 0x000fe80000100a00 */
[----:B------:R0:W-:Y:S01]  /*483c0*/  STL.64 [R1+0x1e8], R6 ;  /* 0x0001e80601007387 */ /* 0x0001e20000100a00 */
[----:B------:R-:W-:Y:S01]  /*483d0*/  LOP3.LUT R29, R29, 0x40, RZ, 0x3c, !PT ;  /* 0x000000401d1d7812 */ /* 0x000fe200078e3cff */
[----:B--2---:R-:W-:Y:S02]  /*483e0*/  HMMA.16816.F32.BF16 R8, R12, R42, R52 ;  /* 0x0000002a0c08723c */ /* 0x004fe40000041834 */
[----:B------:R1:W-:Y:S04]  /*483f0*/  STL.64 [R1+0x2fc0], R42 ;  /* 0x002fc02a01007387 */ /* 0x0003e80000100a00 */
[----:B0-----:R-:W2:-:S13]  /*48400*/  LDL R6, [R1+0xc8] ;  /* 0x0000c80001067983 */ /* 0x001e9a0000100800 */
[----:B------:R-:W-:Y:S04]  /*48410*/  STL.64 [R1+0x1d0], R8 ;  /* 0x0001d00801007387 */ /* 0x000fe80000100a00 */
[----:B------:R-:W-:Y:S04]  /*48420*/  STL.64 [R1+0x1d8], R10 ;  /* 0x0001d80a01007387 */ /* 0x000fe80000100a00 */
[----:B------:R-:W0:Y:S04]  /*48430*/  LDSM.16.MT88.4 R8, [R29+UR5+0x9800] ;  /* 0x009800051d08783b */ /* 0x000e280008004200 */
[----:B------:R-:W2:Y:S04]  /*48440*/  LDL R7, [R1+0xcc] ;  /* 0x0000cc0001077983 */ /* 0x000ea80000100800 */
[----:B------:R-:W2:Y:S04]  /*48450*/  LDL.LU R40, [R1+0x3a0] ;  /* 0x0003a00001287983 */ /* 0x000ea80000300800 */
[----:B------:R-:W2:Y:S04]  /*48460*/  LDL.LU R41, [R1+0x3a4] ;  /* 0x0003a40001297983 */ /* 0x000ea80000300800 */
[----:B-1----:R-:W2:Y:S04]  /*48470*/  LDL.LU R42, [R1+0x3a8] ;  /* 0x0003a800012a7983 */ /* 0x002ea80000300800 */
[----:B------:R-:W2:Y:S04]  /*48480*/  LDL.LU R43, [R1+0x3ac] ;  /* 0x0003ac00012b7983 */ /* 0x000ea80000300800 */
[----:B------:R-:W4:Y:S04]  /*48490*/  LDL.LU R36, [R1+0x390] ;  /* 0x0003900001247983 */ /* 0x000f280000300800 */
[----:B------:R-:W4:Y:S04]  /*484a0*/  LDL.LU R37, [R1+0x394] ;  /* 0x0003940001257983 */ /* 0x000f280000300800 */
[----:B------:R-:W4:Y:S04]  /*484b0*/  LDL.LU R38, [R1+0x398] ;  /* 0x0003980001267983 */ /* 0x000f280000300800 */
[----:B------:R-:W4:Y:S04]  /*484c0*/  LDL.LU R39, [R1+0x39c] ;  /* 0x00039c0001277983 */ /* 0x000f280000300800 */
[----:B------:R-:W4:Y:S04]  /*484d0*/  LDL.64 R34, [R1+0xb8] ;  /* 0x0000b80001227983 */ /* 0x000f280000100a00 */
[----:B------:R-:W4:Y:S04]  /*484e0*/  LDL.64 R54, [R1+0xa8] ;  /* 0x0000a80001367983 */ /* 0x000f280000100a00 */
[----:B------:R-:W4:Y:S04]  /*484f0*/  LDL.LU R20, [R1+0x370] ;  /* 0x0003700001147983 */ /* 0x000f280000300800 */
[----:B------:R-:W4:Y:S04]  /*48500*/  LDL.LU R21, [R1+0x374] ;  /* 0x0003740001157983 */ /* 0x000f280000300800 */
[----:B------:R-:W4:Y:S04]  /*48510*/  LDL.LU R22, [R1+0x378] ;  /* 0x0003780001167983 */ /* 0x000f280000300800 */
[----:B------:R-:W4:Y:S04]  /*48520*/  LDL.LU R23, [R1+0x37c] ;  /* 0x00037c0001177983 */ /* 0x000f280000300800 */
[----:B0-----:R-:W-:Y:S04]  /*48530*/  STL.64 [R1+0x2ea0], R10 ;  /* 0x002ea00a01007387 */ /* 0x001fe80000100a00 */
[----:B------:R0:W-:Y:S04]  /*48540*/  STL.64 [R1+0x2e98], R8 ;  /* 0x002e980801007387 */ /* 0x0001e80000100a00 */
[----:B0-----:R-:W4:Y:S04]  /*48550*/  LDL.LU R8, [R1+0x380] ;  /* 0x0003800001087983 */ /* 0x001f280000300800 */
[----:B------:R-:W4:Y:S04]  /*48560*/  LDL.LU R9, [R1+0x384] ;  /* 0x0003840001097983 */ /* 0x000f280000300800 */
[----:B------:R-:W4:Y:S04]  /*48570*/  LDL.LU R10, [R1+0x388] ;  /* 0x00038800010a7983 */ /* 0x000f280000300800 */
[----:B------:R-:W4:Y:S01]  /*48580*/  LDL.LU R11, [R1+0x38c] ;  /* 0x00038c00010b7983 */ /* 0x000f220000300800 */
[----:B---3--:R-:W-:Y:S03]  /*48590*/  HMMA.16816.F32.BF16 R16, R12, R58, R48 ;  /* 0x0000003a0c10723c */ /* 0x008fe60000041830 */
[----:B------:R-:W3:-:S15]  /*485a0*/  LDL R50, [R1+0x78] ;  /* 0x0000780001327983 */ /* 0x000ede0000100800 */
[----:B------:R-:W-:Y:S01]  /*485b0*/  NOP ;  /* 0x0000000000007918 */ /* 0x000fe20000000000 */
[----:B------:R0:W-:Y:S04]  /*485c0*/  STL.64 [R1+0x3b0], R16 ;  /* 0x0003b01001007387 */ /* 0x0001e80000100a00 */
[----:B------:R1:W-:Y:S04]  /*485d0*/  STL.64 [R1+0x3b8], R18 ;  /* 0x0003b81201007387 */ /* 0x0003e80000100a00 */
[----:B------:R-:W3:Y:S04]  /*485e0*/  LDL R51, [R1+0x7c] ;  /* 0x00007c0001337983 */ /* 0x000ee80000100800 */
        /* <DEDUP_REMOVED lines=8> */
[----:B------:R-:W3:Y:S04]  /*48670*/  LDL.LU R19, [R1+0x35c] ;  /* 0x00035c0001137983 */ /* 0x000ee80000300800 */
[----:B------:R-:W3:Y:S04]  /*48680*/  LDL.LU R44, [R1+0x340] ;  /* 0x00034000012c7983 */ /* 0x000ee80000300800 */
[----:B------:R-:W3:Y:S04]  /*48690*/  LDL.LU R45, [R1+0x344] ;  /* 0x00034400012d7983 */ /* 0x000ee80000300800 */
[----:B------:R-:W3:Y:S04]  /*486a0*/  LDL.LU R46, [R1+0x348] ;  /* 0x00034800012e7983 */ /* 0x000ee80000300800 */
[----:B------:R-:W3:Y:S01]  /*486b0*/  LDL.LU R47, [R1+0x34c] ;  /* 0x00034c00012f7983 */ /* 0x000ee20000300800 */
[C---:B--2---:R-:W-:Y:S08]  /*486c0*/  HMMA.16816.F32.BF16 R4, R12.reuse, R6, R40 ;  /* 0x000000060c04723c */ /* 0x044ff00000041828 */
[----:B----4-:R-:W-:Y:S01]  /*486d0*/  HMMA.16816.F32.BF16 R36, R12, R34, R36 ;  /* 0x000000220c24723c */ /* 0x010fe20000041824 */
[----:B------:R-:W2:Y:S01]  /*486e0*/  LDL.LU.64 R42, [R1+0x2fc0] ;  /* 0x002fc000012a7983 */ /* 0x000ea20000300a00 */
[----:B------:R-:W-:Y:S01]  /*486f0*/  IMAD.MOV.U32 R2, RZ, RZ, R34 ;  /* 0x000000ffff027224 */ /* 0x000fe200078e0022 */
[----:B------:R-:W-:Y:S01]  /*48700*/  MOV R0, R35 ;  /* 0x0000002300007202 */ /* 0x000fe20000000f00 */
[----:B------:R-:W-:-:S07]  /*48710*/  IMAD.MOV.U32 R3, RZ, RZ, R55 ;  /* 0x000000ffff037224 */ /* 0x000fce00078e0037 */
[----:B------:R0:W-:Y:S04]  /*48720*/  STL.64 [R1+0x3a0], R4 ;  /* 0x0003a00401007387 */ /* 0x0001e80000100a00 */
[----:B------:R1:W-:Y:S04]  /*48730*/  STL.64 [R1+0x3a8], R6 ;  /* 0x0003a80601007387 */ /* 0x0003e80000100a00 */
[----:B0-----:R-:W4:Y:S04]  /*48740*/  LDL.LU R4, [R1+0x1c0] ;  /* 0x0001c00001047983 */ /* 0x001f280000300800 */
[----:B------:R-:W4:Y:S04]  /*48750*/  LDL.LU R5, [R1+0x1c4] ;  /* 0x0001c40001057983 */ /* 0x000f280000300800 */
[----:B-1----:R-:W4:Y:S04]  /*48760*/  LDL.LU R6, [R1+0x1c8] ;  /* 0x0001c80001067983 */ /* 0x002f280000300800 */
[----:B------:R-:W4:Y:S04]  /*48770*/  LDL.LU R7, [R1+0x1cc] ;  /* 0x0001cc0001077983 */ /* 0x000f280000300800 */
[----:B------:R-:W-:Y:S01]  /*48780*/  STL.64 [R1+0x390], R36 ;  /* 0x0003902401007387 */ /* 0x000fe20000100a00 */
[----:B------:R-:W-:Y:S03]  /*48790*/  HMMA.16816.F32.BF16 R8, R12, R54, R8 ;  /* 0x000000360c08723c */ /* 0x000fe60000041808 */
[----:B------:R0:W-:Y:S04]  /*487a0*/  STL.64 [R1+0x398], R38 ;  /* 0x0003982601007387 */ /* 0x0001e80000100a00 */
[----:B0-----:R-:W2:Y:S04]  /*487b0*/  LDL.LU.64 R38, [R1+0x2fb8] ;  /* 0x002fb80001267983 */ /* 0x001ea80000300a00 */
[----:B------:R-:W2:Y:S08]  /*487c0*/  LDL.LU.64 R34, [R1+0x2fb0] ;  /* 0x002fb00001227983 */ /* 0x000eb00000300a00 */
[----:B------:R0:W-:Y:S04]  /*487d0*/  STL.64 [R1+0x380], R8 ;  /* 0x0003800801007387 */ /* 0x0001e80000100a00 */
[----:B------:R1:W-:Y:S01]  /*487e0*/  STL.64 [R1+0x388], R10 ;  /* 0x0003880a01007387 */ /* 0x0003e20000100a00 */
[----:B0-----:R-:W-:-:S03]  /*487f0*/  IMAD.MOV.U32 R8, RZ, RZ, R54 ;  /* 0x000000ffff087224 */ /* 0x001fc600078e0036 */
[----:B------:R-:W2:Y:S01]  /*48800*/  LDL.LU.64 R54, [R1+0x2fa8] ;  /* 0x002fa80001367983 */ /* 0x000ea20000300a00 */
[C---:B---3--:R-:W-:Y:S08]  /*48810*/  HMMA.16816.F32.BF16 R28, R12.reuse, R26, R28 ;  /* 0x0000001a0c1c723c */ /* 0x048ff0000004181c */
[----:B------:R-:W-:Y:S01]  /*48820*/  HMMA.16816.F32.BF16 R48, R12, R50, R16 ;  /* 0x000000320c30723c */ /* 0x000fe20000041810 */
[----:B-1----:R-:W-:-:S07]  /*48830*/  IMAD.MOV.U32 R11, RZ, RZ, R27 ;  /* 0x000000ffff0b7224 */ /* 0x002fce00078e001b */
[----:B--2---:R-:W-:Y:S01]  /*48840*/  HMMA.16816.F32.BF16 R20, R12, R54, R20 ;  /* 0x000000360c14723c */ /* 0x004fe20000041814 */
[----:B------:R-:W-:Y:S02]  /*48850*/  IMAD.MOV.U32 R10, RZ, RZ, R54 ;  /* 0x000000ffff0a7224 */ /* 0x000fe400078e0036 */
[----:B------:R-:W-:-:S15]  /*48860*/  IMAD.MOV.U32 R9, RZ, RZ, R55 ;  /* 0x000000ffff097224 */ /* 0x000fde00078e0037 */
[----:B------:R-:W-:Y:S01]  /*48870*/  NOP ;  /* 0x0000000000007918 */ /* 0x000fe20000000000 */
[----:B------:R0:W-:Y:S04]  /*48880*/  STL.64 [R1+0x370], R20 ;  /* 0x0003701401007387 */ /* 0x0001e80000100a00 */
[----:B------:R1:W-:Y:S04]  /*48890*/  STL.64 [R1+0x378], R22 ;  /* 0x0003781601007387 */ /* 0x0003e80000100a00 */
[----:B------:R-:W2:Y:S04]  /*488a0*/  LDL.LU R52, [R1+0x2c0] ;  /* 0x0002c00001347983 */ /* 0x000ea80000300800 */
[----:B------:R-:W2:Y:S04]  /*488b0*/  LDL.LU R53, [R1+0x2c4] ;  /* 0x0002c40001357983 */ /* 0x000ea80000300800 */
[----:B------:R-:W2:Y:S04]  /*488c0*/  LDL.LU R54, [R1+0x2c8] ;  /* 0x0002c80001367983 */ /* 0x000ea80000300800 */
[----:B------:R-:W2:Y:S04]  /*488d0*/  LDL.LU R55, [R1+0x2cc] ;  /* 0x0002cc0001377983 */ /* 0x000ea80000300800 */
[----:B0-----:R-:W3:Y:S04]  /*488e0*/  LDL.LU R20, [R1+0x330] ;  /* 0x0003300001147983 */ /* 0x001ee80000300800 */
[----:B------:R-:W3:Y:S04]  /*488f0*/  LDL.LU R21, [R1+0x334] ;  /* 0x0003340001157983 */ /* 0x000ee80000300800 */
[----:B-1----:R-:W3:Y:S04]  /*48900*/  LDL.LU R22, [R1+0x338] ;  /* 0x0003380001167983 */ /* 0x002ee80000300800 */
[----:B------:R-:W3:Y:S04]  /*48910*/  LDL.LU R23, [R1+0x33c] ;  /* 0x00033c0001177983 */ /* 0x000ee80000300800 */
[----:B------:R-:W-:Y:S04]  /*48920*/  STL.64 [R1+0x360], R28 ;  /* 0x0003601c01007387 */ /* 0x000fe80000100a00 */
[----:B------:R0:W-:Y:S04]  /*48930*/  STL.64 [R1+0x368], R30 ;  /* 0x0003681e01007387 */ /* 0x0001e80000100a00 */
[----:B0-----:R-:W2:Y:S04]  /*48940*/  LDL.LU.64 R30, [R1+0x2fa0] ;  /* 0x002fa000011e7983 */ /* 0x001ea80000300a00 */
[----:B------:R-:W2:Y:S01]  /*48950*/  LDL.LU R24, [R1+0x320] ;  /* 0x0003200001187983 */ /* 0x000ea20000300800 */
[----:B------:R-:W-:-:S03]  /*48960*/  IMAD.MOV.U32 R28, RZ, RZ, R26 ;  /* 0x000000ffff1c7224 */ /* 0x000fc600078e001a */
[----:B------:R-:W2:Y:S04]  /*48970*/  LDL.LU R25, [R1+0x324] ;  /* 0x0003240001197983 */ /* 0x000ea80000300800 */
[----:B------:R-:W2:Y:S04]  /*48980*/  LDL.LU R26, [R1+0x328] ;  /* 0x00032800011a7983 */ /* 0x000ea80000300800 */
[----:B------:R-:W2:Y:S04]  /*48990*/  LDL.LU R27, [R1+0x32c] ;  /* 0x00032c00011b7983 */ /* 0x000ea80000300800 */
[----:B------:R-:W3:Y:S04]  /*489a0*/  LDL.LU.64 R18, [R1+0x2f98] ;  /* 0x002f980001127983 */ /* 0x000ee80000300a00 */
[----:B------:R-:W2:Y:S04]  /*489b0*/  LDL.LU.64 R16, [R1+0x2f90] ;  /* 0x002f900001107983 */ /* 0x000ea80000300a00 */
[----:B------:R-:W-:Y:S04]  /*489c0*/  STL.64 [R1+0x350], R48 ;  /* 0x0003503001007387 */ /* 0x000fe80000100a00 */
[----:B------:R0:W-:Y:S04]  /*489d0*/  STL.64 [R1+0x358], R50 ;  /* 0x0003583201007387 */ /* 0x0001e80000100a00 */
[----:B0-----:R-:W2:Y:S02]  /*489e0*/  LDL.LU.64 R50, [R1+0x2f88] ;  /* 0x002f880001327983 */ /* 0x001ea40000300a00 */
[----:B--2---:R-:W-:-:S15]  /*489f0*/  HMMA.16816.F32.BF16 R44, R12, R50, R44 ;  /* 0x000000320c2c723c */ /* 0x004fde000004182c */
[----:B------:R-:W-:-:S04]  /*48a00*/  NOP ;  /* 0x0000000000007918 */ /* 0x000fc80000000000 */
[----:B------:R-:W-:Y:S04]  /*48a10*/  STL.64 [R1+0x340], R44 ;  /* 0x0003402c01007387 */ /* 0x000fe80000100a00 */
[----:B------:R0:W-:Y:S04]  /*48a20*/  STL.64 [R1+0x348], R46 ;  /* 0x0003482e01007387 */ /* 0x0001e80000100a00 */
[----:B0-----:R-:W4:Y:S04]  /*48a30*/  LDL.LU.64 R46, [R1+0x2f80] ;  /* 0x002f8000012e7983 */ /* 0x001f280000300a00 */
[----:B------:R0:W-:Y:S04]  /*48a40*/  STL.64 [R1+0x2eb8], R50 ;  /* 0x002eb83201007387 */ /* 0x0001e80000100a00 */
[----:B------:R-:W2:Y:S04]  /*48a50*/  LDL.LU R48, [R1+0x2d0] ;  /* 0x0002d00001307983 */ /* 0x000ea80000300800 */
[----:B------:R-:W2:Y:S04]  /*48a60*/  LDL.LU R49, [R1+0x2d4] ;  /* 0x0002d40001317983 */ /* 0x000ea80000300800 */
[----:B0-----:R-:W2:Y:S04]  /*48a70*/  LDL.LU R50, [R1+0x2d8] ;  /* 0x0002d80001327983 */ /* 0x001ea80000300800 */
[----:B------:R-:W2:Y:S01]  /*48a80*/  LDL.LU R51, [R1+0x2dc] ;  /* 0x0002dc0001337983 */ /* 0x000ea20000300800 */
[----:B------:R-:W0:Y:S02]  /*48a90*/  S2R R33, SR_TID.X ;  /* 0x0000000000217919 */ /* 0x000e240000002100 */
[----:B0-----:R-:W-:Y:S01]  /*48aa0*/  LOP3.LUT R29, R33, 0x7, RZ, 0xc0, !PT ;  /* 0x00000007211d7812 */ /* 0x001fe200078ec0ff */
[----:B----4-:R-:W-:Y:S01]  /*48ab0*/  HMMA.16816.F32.BF16 R12, R12, R46, R4 ;  /* 0x0000002e0c0c723c */ /* 0x010fe20000041804 */
[----:B------:R-:W3:Y:S04]  /*48ac0*/  LDL.LU.64 R6, [R1+0x2f78] ;  /* 0x002f780001067983 */ /* 0x000ee80000300a00 */
[----:B------:R-:W3:Y:S01]  /*48ad0*/  LDL.LU.64 R4, [R1+0x2f70] ;  /* 0x002f700001047983 */ /* 0x000ee20000300a00 */
[----:B------:R-:W-:-:S02]  /*48ae0*/  IMAD R29, R29, 0x90, RZ ;  /* 0x000000901d1d7824 */ /* 0x000fc400078e02ff */
[C---:B------:R-:W-:Y:S02]  /*48af0*/  IMAD.SHL.U32 R32, R33.reuse, 0x2, RZ ;  /* 0x0000000221207824 */ /* 0x040fe400078e00ff */
[----:B------:R-:W-:-:S03]  /*48b00*/  IMAD.SHL.U32 R33, R33, 0x40, RZ ;  /* 0x0000004021217824 */ /* 0x000fc600078e00ff */
[----:B------:R-:W-:-:S04]  /*48b10*/  LOP3.LUT R29, R29, 0x10, R32, 0x78, !PT ;  /* 0x000000101d1d7812 */ /* 0x000fc800078e7820 */
[----:B------:R-:W-:-:S04]  /*48b20*/  LOP3.LUT R29, R29, 0x400, R33, 0xf8, !PT ;  /* 0x000004001d1d7812 */ /* 0x000fc800078ef821 */
[----:B------:R-:W-:Y:S01]  /*48b30*/  LOP3.LUT R29, R29, 0x60, RZ, 0x3c, !PT ;  /* 0x000000601d1d7812 */ /* 0x000fe200078e3cff */
[----:B------:R-:W-:Y:S01]  /*48b40*/  IMAD.MOV.U32 R44, RZ, RZ, R12 ;  /* 0x000000ffff2c7224 */ /* 0x000fe200078e000c */
[----:B------:R-:W-:Y:S01]  /*48b50*/  STL.64 [R1+0x468], R14 ;  /* 0x0004680e01007387 */ /* 0x000fe20000100a00 */
[----:B------:R-:W-:-:S03]  /*48b60*/  IMAD.MOV.U32 R45, RZ, RZ, R13 ;  /* 0x000000ffff2d7224 */ /* 0x000fc600078e000d */
[----:B------:R-:W0:Y:S04]  /*48b70*/  LDSM.16.MT88.4 R12, [R29+UR5+0x9800] ;  /* 0x009800051d0c783b */ /* 0x000e280008004200 */
[----:B------:R-:W-:Y:S04]  /*48b80*/  STL.64 [R1+0x2eb0], R46 ;  /* 0x002eb02e01007387 */ /* 0x000fe80000100a00 */
[----:B------:R1:W-:Y:S04]  /*48b90*/  STL.64 [R1+0x2ea8], R44 ;  /* 0x002ea82c01007387 */ /* 0x0003e80000100a00 */
[----:B-1----:R-:W4:Y:S04]  /*48ba0*/  LDL.LU R44, [R1+0x2e0] ;  /* 0x0002e000012c7983 */ /* 0x002f280000300800 */
[----:B------:R-:W4:Y:S04]  /*48bb0*/  LDL.LU R45, [R1+0x2e4] ;  /* 0x0002e400012d7983 */ /* 0x000f280000300800 */
[----:B------:R-:W4:Y:S04]  /*48bc0*/  LDL.LU R46, [R1+0x2e8] ;  /* 0x0002e800012e7983 */ /* 0x000f280000300800 */
[----:B------:R-:W4:Y:S04]  /*48bd0*/  LDL.LU R47, [R1+0x2ec] ;  /* 0x0002ec00012f7983 */ /* 0x000f280000300800 */
[----:B0-----:R-:W-:Y:S04]  /*48be0*/  STL.64 [R1+0x2de8], R14 ;  /* 0x002de80e01007387 */ /* 0x001fe80000100a00 */
        /* <DEDUP_REMOVED lines=27> */
[----:B------:R-:W2:Y:S04]  /*48da0*/  LDL.LU R22, [R1+0x318] ;  /* 0x0003180001167983 */ /* 0x000ea80000300800 */
[----:B------:R-:W2:Y:S04]  /*48db0*/  LDL.LU R23, [R1+0x31c] ;  /* 0x00031c0001177983 */ /* 0x000ea80000300800 */
[----:B---3--:R-:W-:Y:S01]  /*48dc0*/  STL.64 [R1+0x2ee8], R26 ;  /* 0x002ee81a01007387 */ /* 0x008fe20000100a00 */
[----:B--2---:R-:W-:Y:S03]  /*48dd0*/  HMMA.16816.F32.BF16 R20, R4, R26, R20 ;  /* 0x0000001a0414723c */ /* 0x004fe60000041814 */
[----:B----4-:R-:W-:-:S15]  /*48de0*/  STL.64 [R1+0x2ee0], R24 ;  /* 0x002ee01801007387 */ /* 0x010fde0000100a00 */
[----:B------:R-:W-:Y:S01]  /*48df0*/  NOP ;  /* 0x0000000000007918 */ /* 0x000fe20000000000 */
[----:B------:R-:W-:Y:S04]  /*48e00*/  STL.64 [R1+0x310], R20 ;  /* 0x0003101401007387 */ /* 0x000fe80000100a00 */
[----:B------:R0:W-:Y:S02]  /*48e10*/  STL.64 [R1+0x318], R22 ;  /* 0x0003181601007387 */ /* 0x0001e40000100a00 */
[C---:B0-----:R-:W-:Y:S08]  /*48e20*/  HMMA.16816.F32.BF16 R20, R4.reuse, R30, R16 ;  /* 0x0000001e0414723c */ /* 0x041ff00000041810 */
[C---:B------:R-:W-:Y:S08]  /*48e30*/  HMMA.16816.F32.BF16 R16, R4.reuse, R34, R12 ;  /* 0x000000220410723c */ /* 0x040ff0000004180c */
[C---:B------:R-:W-:Y:S01]  /*48e40*/  HMMA.16816.F32.BF16 R12, R4.reuse, R38, R44 ;  /* 0x00000026040c723c */ /* 0x040fe2000004182c */
[----:B------:R-:W-:Y:S04]  /*48e50*/  STL.64 [R1+0x2ef0], R30 ;  /* 0x002ef01e01007387 */ /* 0x000fe80000100a00 */
[----:B------:R-:W-:Y:S04]  /*48e60*/  STL.64 [R1+0x300], R20 ;  /* 0x0003001401007387 */ /* 0x000fe80000100a00 */
[----:B------:R-:W-:Y:S04]  /*48e70*/  STL.64 [R1+0x308], R22 ;  /* 0x0003081601007387 */ /* 0x000fe80000100a00 */
[----:B------:R-:W-:Y:S04]  /*48e80*/  STL.64 [R1+0x2ef8], R34 ;  /* 0x002ef82201007387 */ /* 0x000fe80000100a00 */
[----:B------:R-:W-:Y:S04]  /*48e90*/  STL.64 [R1+0x2f0], R16 ;  /* 0x0002f01001007387 */ /* 0x000fe80000100a00 */
[----:B------:R0:W-:Y:S04]  /*48ea0*/  STL.64 [R1+0x2f8], R18 ;  /* 0x0002f81201007387 */ /* 0x0001e80000100a00 */
[----:B------:R-:W-:Y:S04]  /*48eb0*/  STL.64 [R1+0x2f00], R38 ;  /* 0x002f002601007387 */ /* 0x000fe80000100a00 */
[----:B------:R-:W-:Y:S04]  /*48ec0*/  STL.64 [R1+0x2e0], R12 ;  /* 0x0002e00c01007387 */ /* 0x000fe80000100a00 */
[----:B------:R1:W-:Y:S01]  /*48ed0*/  STL.64 [R1+0x2e8], R14 ;  /* 0x0002e80e01007387 */ /* 0x0003e20000100a00 */
[C---:B0-----:R-:W-:Y:S08]  /*48ee0*/  HMMA.16816.F32.BF16 R16, R4.reuse, R42, R48 ;  /* 0x0000002a0410723c */ /* 0x041ff00000041830 */
[----:B-1----:R-:W-:Y:S01]  /*48ef0*/  HMMA.16816.F32.BF16 R12, R4, R58, R52 ;  /* 0x0000003a040c723c */ /* 0x002fe20000041834 */
[----:B------:R-:W-:Y:S10]  /*48f00*/  STL.64 [R1+0x2e90], R42 ;  /* 0x002e902a01007387 */ /* 0x000ff40000100a00 */
[----:B------:R0:W-:Y:S04]  /*48f10*/  STL.64 [R1+0x2d0], R16 ;  /* 0x0002d01001007387 */ /* 0x0001e80000100a00 */
[----:B------:R1:W-:Y:S04]  /*48f20*/  STL.64 [R1+0x2d8], R18 ;  /* 0x0002d81201007387 */ /* 0x0003e80000100a00 */
[----:B0-----:R-:W2:Y:S04]  /*48f30*/  LDL.LU R16, [R1+0x260] ;  /* 0x0002600001107983 */ /* 0x001ea80000300800 */
[----:B------:R-:W-:Y:S04]  /*48f40*/  STL.64 [R1+0x2c0], R12 ;  /* 0x0002c00c01007387 */ /* 0x000fe80000100a00 */
[----:B------:R-:W-:Y:S04]  /*48f50*/  STL.64 [R1+0x2c8], R14 ;  /* 0x0002c80e01007387 */ /* 0x000fe80000100a00 */
        /* <DEDUP_REMOVED lines=12> */
[----:B------:R-:W-:-:S02]  /*49020*/  IMAD.MOV.U32 R30, RZ, RZ, R10 ;  /* 0x000000ffff1e7224 */ /* 0x000fc400078e000a */
[----:B------:R-:W-:Y:S01]  /*49030*/  IMAD.MOV.U32 R31, RZ, RZ, R9 ;  /* 0x000000ffff1f7224 */ /* 0x000fe200078e0009 */
[----:B---3--:R-:W-:Y:S04]  /*49040*/  STL.64 [R1+0x2f28], R26 ;  /* 0x002f281a01007387 */ /* 0x008fe80000100a00 */
[----:B--2---:R0:W-:Y:S04]  /*49050*/  STL.64 [R1+0x2f20], R24 ;  /* 0x002f201801007387 */ /* 0x0041e80000100a00 */
[----:B------:R-:W-:Y:S04]  /*49060*/  STL.64 [R1+0x2f30], R30 ;  /* 0x002f301e01007387 */ /* 0x000fe80000100a00 */
[----:B------:R-:W2:Y:S04]  /*49070*/  LDL.LU R32, [R1+0x280] ;  /* 0x0002800001207983 */ /* 0x000ea80000300800 */
[----:B------:R-:W2:Y:S04]  /*49080*/  LDL.LU R33, [R1+0x284] ;  /* 0x0002840001217983 */ /* 0x000ea80000300800 */
[----:B------:R-:W3:Y:S04]  /*49090*/  LDL.LU R34, [R1+0x288] ;  /* 0x0002880001227983 */ /* 0x000ee80000300800 */
[----:B------:R-:W3:Y:S04]  /*490a0*/  LDL.LU R35, [R1+0x28c] ;  /* 0x00028c0001237983 */ /* 0x000ee80000300800 */
[----:B---3--:R-:W-:Y:S04]  /*490b0*/  STL.64 [R1+0x2f40], R34 ;  /* 0x002f402201007387 */ /* 0x008fe80000100a00 */
[----:B--2---:R1:W-:Y:S04]  /*490c0*/  STL.64 [R1+0x2f38], R32 ;  /* 0x002f382001007387 */ /* 0x0043e80000100a00 */
[----:B0-----:R-:W2:Y:S04]  /*490d0*/  LDL.LU R24, [R1+0x2a0] ;  /* 0x0002a00001187983 */ /* 0x001ea80000300800 */
[----:B------:R-:W2:Y:S04]  /*490e0*/  LDL.LU R25, [R1+0x2a4] ;  /* 0x0002a40001197983 */ /* 0x000ea80000300800 */
[----:B------:R-:W2:Y:S04]  /*490f0*/  LDL.LU R26, [R1+0x2a8] ;  /* 0x0002a800011a7983 */ /* 0x000ea80000300800 */
[----:B------:R-:W2:Y:S04]  /*49100*/  LDL.LU R27, [R1+0x2ac] ;  /* 0x0002ac00011b7983 */ /* 0x000ea80000300800 */
[----:B-1----:R-:W3:Y:S04]  /*49110*/  LDL.LU R32, [R1+0x2b0] ;  /* 0x0002b00001207983 */ /* 0x002ee80000300800 */
[----:B------:R-:W3:Y:S04]  /*49120*/  LDL.LU R33, [R1+0x2b4] ;  /* 0x0002b40001217983 */ /* 0x000ee80000300800 */
[----:B------:R-:W3:Y:S04]  /*49130*/  LDL.LU R34, [R1+0x2b8] ;  /* 0x0002b80001227983 */ /* 0x000ee80000300800 */
[----:B------:R-:W3:Y:S04]  /*49140*/  LDL.LU R35, [R1+0x2bc] ;  /* 0x0002bc0001237983 */ /* 0x000ee80000300800 */
[----:B------:R-:W3:Y:S04]  /*49150*/  LDL.64 R30, [R1+0xc8] ;  /* 0x0000c800011e7983 */ /* 0x000ee80000100a00 */
[----:B------:R-:W4:Y:S04]  /*49160*/  LDL.LU R16, [R1+0x290] ;  /* 0x0002900001107983 */ /* 0x000f280000300800 */
[----:B------:R-:W4:Y:S04]  /*49170*/  LDL.LU R17, [R1+0x294] ;  /* 0x0002940001117983 */ /* 0x000f280000300800 */
[----:B------:R-:W4:Y:S04]  /*49180*/  LDL.LU R18, [R1+0x298] ;  /* 0x0002980001127983 */ /* 0x000f280000300800 */
[----:B------:R-:W4:Y:S04]  /*49190*/  LDL.LU R19, [R1+0x29c] ;  /* 0x00029c0001137983 */ /* 0x000f280000300800 */
[----:B------:R-:W4:Y:S04]  /*491a0*/  LDL.64 R50, [R1+0x78] ;  /* 0x0000780001327983 */ /* 0x000f280000100a00 */
[----:B------:R-:W4:Y:S04]  /*491b0*/  LDL.LU R44, [R1+0x250] ;  /* 0x00025000012c7983 */ /* 0x000f280000300800 */
[----:B------:R-:W4:Y:S04]  /*491c0*/  LDL.LU R45, [R1+0x254] ;  /* 0x00025400012d7983 */ /* 0x000f280000300800 */
[----:B------:R-:W4:Y:S01]  /*491d0*/  LDL.LU R46, [R1+0x258] ;  /* 0x00025800012e7983 */ /* 0x000f220000300800 */
[----:B------:R-:W-:-:S03]  /*491e0*/  IMAD.MOV.U32 R38, RZ, RZ, R8 ;  /* 0x000000ffff267224 */ /* 0x000fc600078e0008 */
[----:B------:R-:W4:Y:S04]  /*491f0*/  LDL.LU R47, [R1+0x25c] ;  /* 0x00025c00012f7983 */ /* 0x000f280000300800 */
[----:B------:R-:W4:Y:S04]  /*49200*/  LDL.LU R8, [R1+0x1b0] ;  /* 0x0001b00001087983 */ /* 0x000f280000300800 */
[----:B------:R-:W4:Y:S01]  /*49210*/  LDL.LU R9, [R1+0x1b4] ;  /* 0x0001b40001097983 */ /* 0x000f220000300800 */
[----:B------:R-:W-:Y:S02]  /*49220*/  IMAD.MOV.U32 R22, RZ, RZ, R2 ;  /* 0x000000ffff167224 */ /* 0x000fe400078e0002 */
[----:B------:R-:W-:Y:S01]  /*49230*/  IMAD.MOV.U32 R23, RZ, RZ, R0 ;  /* 0x000000ffff177224 */ /* 0x000fe200078e0000 */
        /* <DEDUP_REMOVED lines=15> */
[----:B------:R0:W-:Y:S04]  /*49330*/  STL.64 [R1+0x2e88], R58 ;  /* 0x002e883a01007387 */ /* 0x0001e80000100a00 */
[----:B------:R-:W4:Y:S04]  /*49340*/  LDL.LU R56, [R1+0x190] ;  /* 0x0001900001387983 */ /* 0x000f280000300800 */
[----:B------:R-:W4:Y:S01]  /*49350*/  LDL.LU R57, [R1+0x194] ;  /* 0x0001940001397983 */ /* 0x000f220000300800 */
[----:B------:R-:W-:-:S03]  /*49360*/  MOV R39, R3 ;  /* 0x0000000300277202 */ /* 0x000fc60000000f00 */
[----:B0-----:R-:W4:Y:S04]  /*49370*/  LDL.LU R58, [R1+0x198] ;  /* 0x00019800013a7983 */ /* 0x001f280000300800 */
[----:B------:R-:W4:Y:S01]  /*49380*/  LDL.LU R59, [R1+0x19c] ;  /* 0x00019c00013b7983 */ /* 0x000f220000300800 */
[C---:B--2---:R-:W-:Y:S08]  /*49390*/  HMMA.16816.F32.BF16 R20, R4.reuse, R22, R24 ;  /* 0x000000160414723c */ /* 0x044ff00000041818 */
[----:B---3--:R-:W-:Y:S01]  /*493a0*/  HMMA.16816.F32.BF16 R32, R4, R30, R32 ;  /* 0x0000001e0420723c */ /* 0x008fe20000041820 */
[----:B------:R-:W-:-:S02]  /*493b0*/  IMAD.MOV.U32 R2, RZ, RZ, R30 ;  /* 0x000000ffff027224 */ /* 0x000fc400078e001e */
[----:B------:R-:W-:-:S05]  /*493c0*/  IMAD.MOV.U32 R0, RZ, RZ, R31 ;  /* 0x000000ffff007224 */ /* 0x000fca00078e001f */
[C---:B----4-:R-:W-:Y:S11]  /*493d0*/  HMMA.16816.F32.BF16 R36, R4.reuse, R38, R16 ;  /* 0x000000260424723c */ /* 0x050ff60000041810 */
[----:B------:R-:W-:Y:S04]  /*493e0*/  STL.64 [R1+0x2b0], R32 ;  /* 0x0002b02001007387 */ /* 0x000fe80000100a00 */
[----:B------:R0:W-:Y:S04]  /*493f0*/  STL.64 [R1+0x2b8], R34 ;  /* 0x0002b82201007387 */ /* 0x0001e80000100a00 */
[----:B0-----:R-:W2:Y:S04]  /*49400*/  LDL.LU.64 R34, [R1+0x2f40] ;  /* 0x002f400001227983 */ /* 0x001ea80000300a00 */
[----:B------:R-:W2:Y:S04]  /*49410*/  LDL.LU.64 R32, [R1+0x2f38] ;  /* 0x002f380001207983 */ /* 0x000ea80000300a00 */
[----:B------:R-:W2:Y:S04]  /*49420*/  LDL.LU.64 R30, [R1+0x2f30] ;  /* 0x002f3000011e7983 */ /* 0x000ea80000300a00 */
[----:B------:R-:W3:Y:S04]  /*49430*/  LDL.LU.64 R26, [R1+0x2f28] ;  /* 0x002f2800011a7983 */ /* 0x000ee80000300a00 */
[----:B------:R-:W3:Y:S04]  /*49440*/  LDL.LU.64 R24, [R1+0x2f20] ;  /* 0x002f200001187983 */ /* 0x000ee80000300a00 */
[----:B------:R-:W-:Y:S04]  /*49450*/  STL.64 [R1+0x2a0], R20 ;  /* 0x0002a01401007387 */ /* 0x000fe80000100a00 */
[----:B------:R0:W-:Y:S04]  /*49460*/  STL.64 [R1+0x2a8], R22 ;  /* 0x0002a81601007387 */ /* 0x0001e80000100a00 */
[----:B0-----:R-:W3:Y:S04]  /*49470*/  LDL.LU.64 R22, [R1+0x2f18] ;  /* 0x002f180001167983 */ /* 0x001ee80000300a00 */
[----:B------:R-:W4:Y:S04]  /*49480*/  LDL.LU.64 R18, [R1+0x2f10] ;  /* 0x002f100001127983 */ /* 0x000f280000300a00 */
[----:B------:R-:W4:Y:S04]  /*49490*/  LDL.LU.64 R16, [R1+0x2f08] ;  /* 0x002f080001107983 */ /* 0x000f280000300a00 */
[----:B------:R-:W-:Y:S04]  /*494a0*/  STL.64 [R1+0x290], R36 ;  /* 0x0002902401007387 */ /* 0x000fe80000100a00 */
[----:B------:R0:W-:Y:S04]  /*494b0*/  STL.64 [R1+0x298], R38 ;  /* 0x0002982601007387 */ /* 0x0001e80000100a00 */
[----:B0-----:R-:W4:Y:S01]  /*494c0*/  LDL.LU.64 R38, [R1+0x2f00] ;  /* 0x002f000001267983 */ /* 0x001f220000300a00 */
[----:B------:R-:W-:Y:S01]  /*494d0*/  IMAD.MOV.U32 R3, RZ, RZ, R51 ;  /* 0x000000ffff037224 */ /* 0x000fe200078e0033 */
[C---:B--2---:R-:W-:Y:S02]  /*494e0*/  HMMA.16816.F32.BF16 R28, R4.reuse, R30, R32 ;  /* 0x0000001e041c723c */ /* 0x044fe40000041820 */
[----:B------:R-:W2:Y:S06]  /*494f0*/  LDL.LU.64 R34, [R1+0x2ef8] ;  /* 0x002ef80001227983 */ /* 0x000eac0000300a00 */
[C---:B---3--:R-:W-:Y:S08]  /*49500*/  HMMA.16816.F32.BF16 R20, R4.reuse, R22, R24 ;  /* 0x000000160414723c */ /* 0x048ff00000041818 */
[----:B----4-:R-:W-:Y:S03]  /*49510*/  HMMA.16816.F32.BF16 R16, R4, R50, R16 ;  /* 0x000000320410723c */ /* 0x010fe60000041810 */
[----:B------:R-:W-:Y:S04]  /*49520*/  STL.64 [R1+0x280], R28 ;  /* 0x0002801c01007387 */ /* 0x000fe80000100a00 */
[----:B------:R0:W-:Y:S04]  /*49530*/  STL.64 [R1+0x288], R30 ;  /* 0x0002881e01007387 */ /* 0x0001e80000100a00 */
[----:B0-----:R-:W3:Y:S04]  /*49540*/  LDL.LU.64 R30, [R1+0x2ef0] ;  /* 0x002ef000011e7983 */ /* 0x001ee80000300a00 */
[----:B------:R-:W4:Y:S04]  /*49550*/  LDL.LU.64 R26, [R1+0x2ee8] ;  /* 0x002ee800011a7983 */ /* 0x000f280000300a00 */
[----:B------:R-:W2:Y:S04]  /*49560*/  LDL.LU.64 R24, [R1+0x2ee0] ;  /* 0x002ee00001187983 */ /* 0x000ea80000300a00 */
[----:B------:R-:W-:Y:S04]  /*49570*/  STL.64 [R1+0x270], R20 ;  /* 0x0002701401007387 */ /* 0x000fe80000100a00 */
[----:B------:R0:W-:Y:S01]  /*49580*/  STL.64 [R1+0x278], R22 ;  /* 0x0002781601007387 */ /* 0x0001e20000100a00 */
[----:B------:R-:W-:-:S03]  /*49590*/  IMAD.MOV.U32 R28, RZ, RZ, R50 ;  /* 0x000000ffff1c7224 */ /* 0x000fc600078e0032 */
[----:B0-----:R-:W2:Y:S04]  /*495a0*/  LDL.LU.64 R22, [R1+0x2ed8] ;  /* 0x002ed80001167983 */ /* 0x001ea80000300a00 */
[----:B------:R-:W2:Y:S04]  /*495b0*/  LDL.LU.64 R20, [R1+0x2ed0] ;  /* 0x002ed00001147983 */ /* 0x000ea80000300a00 */
[----:B------:R-:W-:Y:S04]  /*495c0*/  STL.64 [R1+0x260], R16 ;  /* 0x0002601001007387 */ /* 0x000fe80000100a00 */
[----:B------:R0:W-:Y:S04]  /*495d0*/  STL.64 [R1+0x268], R18 ;  /* 0x0002681201007387 */ /* 0x0001e80000100a00 */
[----:B0-----:R-:W2:Y:S04]  /*495e0*/  LDL.LU.64 R18, [R1+0x2ec8] ;  /* 0x002ec80001127983 */ /* 0x001ea80000300a00 */
[----:B------:R-:W2:Y:S04]  /*495f0*/  LDL.LU.64 R16, [R1+0x2ec0] ;  /* 0x002ec00001107983 */ /* 0x000ea80000300a00 */
[----:B------:R-:W2:Y:S02]  /*49600*/  LDL.LU.64 R50, [R1+0x2eb8] ;  /* 0x002eb80001327983 */ /* 0x000ea40000300a00 */
[----:B--2---:R-:W-:-:S15]  /*49610*/  HMMA.16816.F32.BF16 R44, R4, R50, R44 ;  /* 0x00000032042c723c */ /* 0x004fde000004182c */
[----:B------:R-:W-:-:S04]  /*49620*/  NOP ;  /* 0x0000000000007918 */ /* 0x000fc80000000000 */
[----:B------:R-:W-:Y:S04]  /*49630*/  STL.64 [R1+0x250], R44 ;  /* 0x0002502c01007387 */ /* 0x000fe80000100a00 */
[----:B------:R0:W-:Y:S04]  /*49640*/  STL.64 [R1+0x258], R46 ;  /* 0x0002582e01007387 */ /* 0x0001e80000100a00 */
[----:B0-----:R-:W2:Y:S04]  /*49650*/  LDL.LU.64 R46, [R1+0x2eb0] ;  /* 0x002eb000012e7983 */ /* 0x001ea80000300a00 */
[----:B------:R-:W3:Y:S04]  /*49660*/  LDL.LU.64 R44, [R1+0x2ea8] ;  /* 0x002ea800012c7983 */ /* 0x000ee80000300a00 */
[----:B------:R0:W-:Y:S04]  /*49670*/  STL.64 [R1+0x2df0], R50 ;  /* 0x002df03201007387 */ /* 0x0001e80000100a00 */
[----:B------:R-:W3:Y:S04]  /*49680*/  LDL.LU R48, [R1+0x1a0] ;  /* 0x0001a00001307983 */ /* 0x000ee80000300800 */
[----:B------:R-:W4:Y:S04]  /*49690*/  LDL.LU R49, [R1+0x1a4] ;  /* 0x0001a40001317983 */ /* 0x000f280000300800 */
[----:B0-----:R-:W4:Y:S01]  /*496a0*/  LDL.LU R50, [R1+0x1a8] ;  /* 0x0001a80001327983 */ /* 0x001f220000300800 */
[----:B--2---:R-:W-:Y:S03]  /*496b0*/  HMMA.16816.F32.BF16 R4, R4, R46, R8 ;  /* 0x0000002e0404723c */ /* 0x004fe60000041808 */
[----:B------:R-:W4:Y:S04]  /*496c0*/  LDL.LU.64 R10, [R1+0x2ea0] ;  /* 0x002ea000010a7983 */ /* 0x000f280000300a00 */
[----:B------:R-:W4:Y:S01]  /*496d0*/  LDL.LU.64 R8, [R1+0x2e98] ;  /* 0x002e980001087983 */ /* 0x000f220000300a00 */
[----:B------:R-:W-:-:S03]  /*496e0*/  IMAD.MOV.U32 R51, RZ, RZ, R61 ;  /* 0x000000ffff337224 */ /* 0x000fc600078e003d */
[----:B------:R-:W-:Y:S04]  /*496f0*/  STL.64 [R1+0x2e00], R46 ;  /* 0x002e002e01007387 */ /* 0x000fe80000100a00 */
[----:B---3--:R-:W-:Y:S04]  /*49700*/  STL.64 [R1+0x2df8], R44 ;  /* 0x002df82c01007387 */ /* 0x008fe80000100a00 */
[----:B------:R-:W-:Y:S04]  /*49710*/  STL.64 [R1+0x1c0], R4 ;  /* 0x0001c00401007387 */ /* 0x000fe80000100a00 */
[----:B------:R4:W-:Y:S04]  /*49720*/  STL.64 [R1+0x1c8], R6 ;  /* 0x0001c80601007387 */ /* 0x0009e80000100a00 */
[----:B------:R-:W-:Y:S04]  /*49730*/  STL.64 [R1+0x2e10], R18 ;  /* 0x002e101201007387 */ /* 0x000fe80000100a00 */
[----:B------:R-:W-:Y:S01]  /*49740*/  STL.64 [R1+0x2e08], R16 ;  /* 0x002e081001007387 */ /* 0x000fe20000100a00 */
[----:B----4-:R-:W-:-:S15]  /*49750*/  HMMA.16816.F32.BF16 R4, R8, R18, R48 ;  /* 0x000000120804723c */ /* 0x010fde0000041830 */
[----:B------:R-:W-:-:S04]  /*49760*/  NOP ;  /* 0x0000000000007918 */ /* 0x000fc80000000000 */
[----:B------:R-:W-:Y:S04]  /*49770*/  STL.64 [R1+0x1b0], R4 ;  /* 0x0001b00401007387 */ /* 0x000fe80000100a00 */
[----:B------:R0:W-:Y:S02]  /*49780*/  STL.64 [R1+0x1b8], R6 ;  /* 0x0001b80601007387 */ /* 0x0001e40000100a00 */
[----:B0-----:R-:W-:-:S15]  /*49790*/  HMMA.16816.F32.BF16 R4, R8, R22, R56 ;  /* 0x000000160804723c */ /* 0x001fde0000041838 */
[----:B------:R-:W-:-:S04]  /*497a0*/  NOP ;  /* 0x0000000000007918 */ /* 0x000fc80000000000 */
[----:B------:R-:W-:Y:S04]  /*497b0*/  STL.64 [R1+0x1a0], R4 ;  /* 0x0001a00401007387 */ /* 0x000fe80000100a00 */
[----:B------:R0:W-:Y:S01]  /*497c0*/  STL [R1+0x1a8], R6 ;  /* 0x0001a80601007387 */ /* 0x0001e20000100800 */
[----:B------:R-:W-:Y:S02]  /*497d0*/  IMAD.MOV.U32 R61, RZ, RZ, R7 ;  /* 0x000000ffff3d7224 */ /* 0x000fe400078e0007 */
[C---:B0-----:R-:W-:Y:S01]  /*497e0*/  HMMA.16816.F32.BF16 R4, R8.reuse, R26, R40 ;  /* 0x0000001a0804723c */ /* 0x041fe20000041828 */
[----:B------:R-:W-:Y:S04]  /*497f0*/  STL.64 [R1+0x2e20], R22 ;  /* 0x002e201601007387 */ /* 0x000fe80000100a00 */
[----:B------:R-:W-:Y:S04]  /*49800*/  STL.64 [R1+0x2e18], R20 ;  /* 0x002e181401007387 */ /* 0x000fe80000100a00 */
[----:B------:R-:W-:Y:S04]  /*49810*/  STL [R1+0x2c40], R61 ;  /* 0x002c403d01007387 */ /* 0x000fe80000100800 */
        /* <DEDUP_REMOVED lines=10> */
[----:B------:R0:W-:Y:S04]  /*498c0*/  STL.64 [R1+0x2e38], R30 ;  /* 0x002e381e01007387 */ /* 0x0001e80000100a00 */
[----:B------:R-:W-:Y:S04]  /*498d0*/  STL [R1+0x2c70], R61 ;  /* 0x002c703d01007387 */ /* 0x000fe80000100800 */
[----:B------:R-:W-:Y:S04]  /*498e0*/  STL.64 [R1+0x2e40], R34 ;  /* 0x002e402201007387 */ /* 0x000fe80000100a00 */
[----:B------:R-:W2:Y:S06]  /*498f0*/  LDL.LU R12, [R1+0x40] ;  /* 0x00004000010c7983 */ /* 0x000eac0000300800 */
[----:B------:R-:W-:Y:S04]  /*49900*/  STL.64 [R1+0x170], R4 ;  /* 0x0001700401007387 */ /* 0x000fe80000100a00 */
[----:B------:R-:W-:Y:S04]  /*49910*/  STL.64 [R1+0x178], R6 ;  /* 0x0001780601007387 */ /* 0x000fe80000100a00 */
[----:B------:R-:W2:Y:S04]  /*49920*/  LDL.LU R13, [R1+0x44] ;  /* 0x00004400010d7983 */ /* 0x000ea80000300800 */
[----:B------:R-:W3:Y:S04]  /*49930*/  LDL.LU R14, [R1+0x48] ;  /* 0x00004800010e7983 */ /* 0x000ee80000300800 */
        /* <DEDUP_REMOVED lines=8> */
[----:B0-----:R-:W3:Y:S04]  /*499c0*/  LDL.LU R30, [R1+0xf8] ;  /* 0x0000f800011e7983 */ /* 0x001ee80000300800 */
[----:B------:R-:W3:Y:S04]  /*499d0*/  LDL.LU R31, [R1+0xfc] ;  /* 0x0000fc00011f7983 */ /* 0x000ee80000300800 */
[----:B---3--:R-:W-:Y:S04]  /*499e0*/  STL.64 [R1+0x2e68], R30 ;  /* 0x002e681e01007387 */ /* 0x008fe80000100a00 */
[----:B--2---:R0:W-:Y:S04]  /*499f0*/  STL.64 [R1+0x2e60], R28 ;  /* 0x002e601c01007387 */ /* 0x0041e80000100a00 */
[----:B0-----:R-:W2:Y:S04]  /*49a00*/  LDL.LU R28, [R1+0x110] ;  /* 0x00011000011c7983 */ /* 0x001ea80000300800 */
[----:B------:R-:W2:Y:S04]  /*49a10*/  LDL.LU R29, [R1+0x114] ;  /* 0x00011400011d7983 */ /* 0x000ea80000300800 */
        /* <DEDUP_REMOVED lines=14> */
[----:B---3--:R-:W-:Y:S04]  /*49b00*/  STL.64 [R1+0x2e78], R30 ;  /* 0x002e781e01007387 */ /* 0x008fe80000100a00 */
[----:B--2---:R-:W-:Y:S04]  /*49b10*/  STL.64 [R1+0x2e70], R28 ;  /* 0x002e701c01007387 */ /* 0x004fe80000100a00 */
[----:B------:R-:W2:Y:S01]  /*49b20*/  LDL.LU.64 R50, [R1+0xb8] ;  /* 0x0000b80001327983 */ /* 0x000ea20000300a00 */
[C---:B----4-:R-:W-:Y:S03]  /*49b30*/  HMMA.16816.F32.BF16 R40, R8.reuse, R38, R40 ;  /* 0x000000260828723c */ /* 0x050fe60000041828 */
[----:B--2---:R0:W-:Y:S04]  /*49b40*/  STL.64 [R1+0x2e80], R50 ;  /* 0x002e803201007387 */ /* 0x0041e80000100a00 */
[----:B------:R-:W2:Y:S04]  /*49b50*/  LDL.LU R48, [R1+0x120] ;  /* 0x0001200001307983 */ /* 0x000ea80000300800 */
[----:B------:R-:W2:Y:S04]  /*49b60*/  LDL.LU R49, [R1+0x124] ;  /* 0x0001240001317983 */ /* 0x000ea80000300800 */
[----:B0-----:R-:W2:Y:S04]  /*49b70*/  LDL.LU R50, [R1+0x128] ;  /* 0x0001280001327983 */ /* 0x001ea80000300800 */
[----:B------:R-:W2:Y:S04]  /*49b80*/  LDL.LU R51, [R1+0x12c] ;  /* 0x00012c0001337983 */ /* 0x000ea80000300800 */
[----:B------:R-:W3:Y:S04]  /*49b90*/  LDL.LU R12, [R1+0x100] ;  /* 0x00010000010c7983 */ /* 0x000ee80000300800 */
[----:B------:R-:W3:Y:S04]  /*49ba0*/  LDL.LU R13, [R1+0x104] ;  /* 0x00010400010d7983 */ /* 0x000ee80000300800 */
[----:B------:R-:W3:Y:S04]  /*49bb0*/  LDL.LU R14, [R1+0x108] ;  /* 0x00010800010e7983 */ /* 0x000ee80000300800 */
[----:B------:R-:W3:Y:S04]  /*49bc0*/  LDL.LU R15, [R1+0x10c] ;  /* 0x00010c00010f7983 */ /* 0x000ee80000300800 */
[----:B------:R-:W3:Y:S04]  /*49bd0*/  LDL.LU.64 R34, [R1+0xa8] ;  /* 0x0000a80001227983 */ /* 0x000ee80000300a00 */
[----:B------:R-:W4:Y:S04]  /*49be0*/  LDL.LU.64 R26, [R1+0x98] ;  /* 0x00009800011a7983 */ /* 0x000f280000300a00 */
[----:B------:R-:W2:Y:S04]  /*49bf0*/  LDL.LU R20, [R1+0xe0] ;  /* 0x0000e00001147983 */ /* 0x000ea80000300800 */
[----:B------:R-:W2:Y:S04]  /*49c00*/  LDL.LU R21, [R1+0xe4] ;  /* 0x0000e40001157983 */ /* 0x000ea80000300800 */
[----:B------:R-:W2:Y:S04]  /*49c10*/  LDL.LU R22, [R1+0xe8] ;  /* 0x0000e80001167983 */ /* 0x000ea80000300800 */
[----:B------:R-:W2:Y:S04]  /*49c20*/  LDL.LU R23, [R1+0xec] ;  /* 0x0000ec0001177983 */ /* 0x000ea80000300800 */
[----:B------:R-:W2:Y:S04]  /*49c30*/  LDL.LU.64 R18, [R1+0x88] ;  /* 0x0000880001127983 */ /* 0x000ea80000300a00 */
        /* <DEDUP_REMOVED lines=8> */
[----:B------:R-:W-:Y:S04]  /*49cc0*/  STL.64 [R1+0x160], R40 ;  /* 0x0001602801007387 */ /* 0x000fe80000100a00 */
[----:B------:R0:W-:Y:S04]  /*49cd0*/  STL.64 [R1+0x168], R42 ;  /* 0x0001682a01007387 */ /* 0x0001e80000100a00 */
[----:B0-----:R-:W2:Y:S02]  /*49ce0*/  LDL.LU.64 R42, [R1+0x2e90] ;  /* 0x002e9000012a7983 */ /* 0x001ea40000300a00 */
[----:B--2---:R-:W-:-:S15]  /*49cf0*/  HMMA.16816.F32.BF16 R56, R8, R42, R56 ;  /* 0x0000002a0838723c */ /* 0x004fde0000041838 */
[----:B------:R-:W-:-:S04]  /*49d00*/  NOP ;  /* 0x0000000000007918 */ /* 0x000fc80000000000 */
[----:B------:R-:W-:Y:S04]  /*49d10*/  STL.64 [R1+0x450], R56 ;  /* 0x0004503801007387 */ /* 0x000fe80000100a00 */
[----:B------:R0:W-:Y:S01]  /*49d20*/  STL [R1+0x458], R58 ;  /* 0x0004583a01007387 */ /* 0x0001e20000100800 */
[----:B------:R-:W-:-:S03]  /*49d30*/  IMAD.MOV.U32 R61, RZ, RZ, R59 ;  /* 0x000000ffff3d7224 */ /* 0x000fc600078e003b */
[----:B0-----:R-:W2:Y:S01]  /*49d40*/  LDL.LU.64 R58, [R1+0x2e88] ;  /* 0x002e8800013a7983 */ /* 0x001ea20000300a00 */
[----:B------:R-:W-:Y:S02]  /*49d50*/  IMAD.MOV.U32 R30, RZ, RZ, R2 ;  /* 0x000000ffff1e7224 */ /* 0x000fe400078e0002 */
[----:B------:R-:W-:-:S07]  /*49d60*/  IMAD.MOV.U32 R31, RZ, RZ, R0 ;  /* 0x000000ffff1f7224 */ /* 0x000fce00078e0000 */
[C---:B------:R-:W-:Y:S01]  /*49d70*/  HMMA.16816.F32.BF16 R28, R8.reuse, R30, R48 ;  /* 0x0000001e081c723c */ /* 0x040fe20000041830 */
[----:B------:R-:W-:Y:S07]  /*49d80*/  STL [R1+0x2d34], R61 ;  /* 0x002d343d01007387 */ /* 0x000fee0000100800 */
[----:B--2---:R-:W-:-:S15]  /*49d90*/  HMMA.16816.F32.BF16 R4, R8, R58, R4 ;  /* 0x0000003a0804723c */ /* 0x004fde0000041804 */
[----:B------:R-:W-:-:S04]  /*49da0*/  NOP ;  /* 0x0000000000007918 */ /* 0x000fc80000000000 */
[----:B------:R0:W-:Y:S04]  /*49db0*/  STL.64 [R1+0x4d0], R4 ;  /* 0x0004d00401007387 */ /* 0x0001e80000100a00 */
[----:B------:R-:W-:Y:S04]  /*49dc0*/  STL.64 [R1+0x4d8], R6 ;  /* 0x0004d80601007387 */ /* 0x000fe80000100a00 */
[----:B------:R-:W2:Y:S04]  /*49dd0*/  LDL.LU R56, [R1+0x20] ;  /* 0x0000200001387983 */ /* 0x000ea80000300800 */
[----:B------:R-:W2:Y:S01]  /*49de0*/  LDL.LU R57, [R1+0x24] ;  /* 0x0000240001397983 */ /* 0x000ea20000300800 */
[----:B0-----:R-:W-:Y:S01]  /*49df0*/  MOV R5, R58 ;  /* 0x0000003a00057202 */ /* 0x001fe20000000f00 */
[----:B------:R-:W-:-:S02]  /*49e00*/  IMAD.MOV.U32 R4, RZ, RZ, R59 ;  /* 0x000000ffff047224 */ /* 0x000fc400078e003b */
[----:B------:R-:W2:Y:S04]  /*49e10*/  LDL.LU R58, [R1+0x28] ;  /* 0x00002800013a7983 */ /* 0x000ea80000300800 */
[----:B------:R-:W2:Y:S04]  /*49e20*/  LDL.LU R59, [R1+0x2c] ;  /* 0x00002c00013b7983 */ /* 0x000ea80000300800 */
[----:B------:R-:W-:Y:S04]  /*49e30*/  STL [R1+0x2da8], R5 ;  /* 0x002da80501007387 */ /* 0x000fe80000100800 */
[----:B------:R-:W2:Y:S04]  /*49e40*/  LDL.LU.64 R50, [R1+0x2e80] ;  /* 0x002e800001327983 */ /* 0x000ea80000300a00 */
[----:B------:R-:W-:Y:S04]  /*49e50*/  STL.64 [R1+0x4c0], R28 ;  /* 0x0004c01c01007387 */ /* 0x000fe80000100a00 */
[----:B------:R0:W-:Y:S04]  /*49e60*/  STL.64 [R1+0x4c8], R30 ;  /* 0x0004c81e01007387 */ /* 0x0001e80000100a00 */
[----:B0-----:R-:W2:Y:S04]  /*49e70*/  LDL.LU.64 R30, [R1+0x2e78] ;  /* 0x002e7800011e7983 */ /* 0x001ea80000300a00 */
[----:B------:R-:W2:Y:S02]  /*49e80*/  LDL.LU.64 R28, [R1+0x2e70] ;  /* 0x002e7000011c7983 */ /* 0x000ea40000300a00 */
[----:B--2---:R-:W-:Y:S01]  /*49e90*/  HMMA.16816.F32.BF16 R28, R8, R50, R28 ;  /* 0x00000032081c723c */ /* 0x004fe2000004181c */
[----:B------:R-:W-:-:S02]  /*49ea0*/  IMAD.MOV.U32 R7, RZ, RZ, R50 ;  /* 0x000000ffff077224 */ /* 0x000fc400078e0032 */
[----:B------:R-:W-:-:S15]  /*49eb0*/  IMAD.MOV.U32 R6, RZ, RZ, R51 ;  /* 0x000000ffff067224 */ /* 0x000fde00078e0033 */
[----:B------:R-:W-:Y:S01]  /*49ec0*/  NOP ;  /* 0x0000000000007918 */ /* 0x000fe20000000000 */
[----:B------:R-:W-:Y:S04]  /*49ed0*/  STL.64 [R1+0x4b0], R28 ;  /* 0x0004b01c01007387 */ /* 0x000fe80000100a00 */
[----:B------:R0:W-:Y:S04]  /*49ee0*/  STL.64 [R1+0x4b8], R30 ;  /* 0x0004b81e01007387 */ /* 0x0001e80000100a00 */
[----:B0-----:R-:W2:Y:S04]  /*49ef0*/  LDL.LU.64 R30, [R1+0x2e68] ;  /* 0x002e6800011e7983 */ /* 0x001ea80000300a00 */
[----:B------:R-:W2:Y:S04]  /*49f00*/  LDL.LU.64 R28, [R1+0x2e60] ;  /* 0x002e6000011c7983 */ /* 0x000ea80000300a00 */
[----:B------:R-:W2:Y:S01]  /*49f10*/  LDL.LU.64 R50, [R1+0x2e58] ;  /* 0x002e580001327983 */ /* 0x000ea20000300a00 */
[C---:B---3--:R-:W-:Y:S08]  /*49f20*/  HMMA.16816.F32.BF16 R12, R8.reuse, R34, R12 ;  /* 0x00000022080c723c */ /* 0x048ff0000004180c */
[----:B------:R-:W-:Y:S01]  /*49f30*/  HMMA.16816.F32.BF16 R20, R8, R18, R20 ;  /* 0x000000120814723c */ /* 0x000fe20000041814 */
[----:B------:R-:W-:-:S02]  /*49f40*/  IMAD.MOV.U32 R40, RZ, RZ, R34 ;  /* 0x000000ffff287224 */ /* 0x000fc400078e0022 */
[----:B------:R-:W-:Y:S02]  /*49f50*/  IMAD.MOV.U32 R61, RZ, RZ, R35 ;  /* 0x000000ffff3d7224 */ /* 0x000fe400078e0023 */
[----:B----4-:R-:W-:Y:S02]  /*49f60*/  IMAD.MOV.U32 R5, RZ, RZ, R26 ;  /* 0x000000ffff057224 */ /* 0x010fe400078e001a */
[----:B------:R-:W-:Y:S02]  /*49f70*/  IMAD.MOV.U32 R60, RZ, RZ, R27 ;  /* 0x000000ffff3c7224 */ /* 0x000fe400078e001b */
[----:B------:R-:W-:Y:S02]  /*49f80*/  IMAD.MOV.U32 R2, RZ, RZ, R18 ;  /* 0x000000ffff027224 */ /* 0x000fe400078e0012 */
[----:B------:R-:W-:Y:S04]  /*49f90*/  STL.64 [R1+0x4a0], R12 ;  /* 0x0004a00c01007387 */ /* 0x000fe80000100a00 */
[----:B------:R0:W-:Y:S01]  /*49fa0*/  STL.64 [R1+0x4a8], R14 ;  /* 0x0004a80e01007387 */ /* 0x0001e20000100a00 */
[----:B------:R-:W-:-:S03]  /*49fb0*/  IMAD.MOV.U32 R3, RZ, RZ, R19 ;  /* 0x000000ffff037224 */ /* 0x000fc600078e0013 */
[----:B0-----:R-:W3:Y:S04]  /*49fc0*/  LDL.LU.64 R14, [R1+0x2e50] ;  /* 0x002e5000010e7983 */ /* 0x001ee80000300a00 */
[----:B------:R-:W3:Y:S04]  /*49fd0*/  LDL.LU.64 R12, [R1+0x2e48] ;  /* 0x002e4800010c7983 */ /* 0x000ee80000300a00 */
[----:B------:R-:W4:Y:S01]  /*49fe0*/  LDL.LU.64 R34, [R1+0x2e40] ;  /* 0x002e400001227983 */ /* 0x000f220000300a00 */
[C---:B--2---:R-:W-:Y:S08]  /*49ff0*/  HMMA.16816.F32.BF16 R28, R8.reuse, R26, R28 ;  /* 0x0000001a081c723c */ /* 0x044ff0000004181c */
[C---:B------:R-:W-:Y:S11]  /*4a000*/  HMMA.16816.F32.BF16 R48, R8.reuse, R50, R44 ;  /* 0x000000320830723c */ /* 0x040ff6000004182c */
[----:B------:R-:W-:Y:S04]  /*4a010*/  STL.64 [R1+0x490], R28 ;  /* 0x0004901c01007387 */ /* 0x000fe80000100a00 */
[----:B------:R0:W-:Y:S04]  /*4a020*/  STL.64 [R1+0x498], R30 ;  /* 0x0004981e01007387 */ /* 0x0001e80000100a00 */
[----:B0-----:R-:W2:Y:S04]  /*4a030*/  LDL.LU.64 R30, [R1+0x2e38] ;  /* 0x002e3800011e7983 */ /* 0x001ea80000300a00 */
[----:B------:R-:W2:Y:S04]  /*4a040*/  LDL.LU.64 R26, [R1+0x2e30] ;  /* 0x002e3000011a7983 */ /* 0x000ea80000300a00 */
[----:B------:R-:W2:Y:S04]  /*4a050*/  LDL.LU.64 R24, [R1+0x2e28] ;  /* 0x002e280001187983 */ /* 0x000ea80000300a00 */
[----:B------:R-:W-:Y:S04]  /*4a060*/  STL.64 [R1+0x480], R20 ;  /* 0x0004801401007387 */ /* 0x000fe80000100a00 */
[----:B------:R0:W-:Y:S04]  /*4a070*/  STL.64 [R1+0x488], R22 ;  /* 0x0004881601007387 */ /* 0x0001e80000100a00 */
[----:B0-----:R-:W2:Y:S04]  /*4a080*/  LDL.LU.64 R22, [R1+0x2e20] ;  /* 0x002e200001167983 */ /* 0x001ea80000300a00 */
[----:B------:R-:W2:Y:S04]  /*4a090*/  LDL.LU.64 R20, [R1+0x2e18] ;  /* 0x002e180001147983 */ /* 0x000ea80000300a00 */
[----:B------:R-:W2:Y:S04]  /*4a0a0*/  LDL.LU.64 R18, [R1+0x2e10] ;  /* 0x002e100001127983 */ /* 0x000ea80000300a00 */
[----:B------:R-:W2:Y:S04]  /*4a0b0*/  LDL.LU.64 R16, [R1+0x2e08] ;  /* 0x002e080001107983 */ /* 0x000ea80000300a00 */
[----:B------:R-:W-:Y:S04]  /*4a0c0*/  STL [R1+0x2d74], R2 ;  /* 0x002d740201007387 */ /* 0x000fe80000100800 */
[----:B------:R-:W2:Y:S04]  /*4a0d0*/  LDL.LU.64 R46, [R1+0x2e00] ;  /* 0x002e0000012e7983 */ /* 0x000ea80000300a00 */
[----:B------:R-:W2:Y:S04]  /*4a0e0*/  LDL.LU.64 R44, [R1+0x2df8] ;  /* 0x002df800012c7983 */ /* 0x000ea80000300a00 */
[----:B------:R-:W-:Y:S04]  /*4a0f0*/  STL.64 [R1+0x470], R48 ;  /* 0x0004703001007387 */ /* 0x000fe80000100a00 */
[----:B------:R0:W-:Y:S04]  /*4a100*/  STL.64 [R1+0x478], R50 ;  /* 0x0004783201007387 */ /* 0x0001e80000100a00 */
[----:B0-----:R-:W3:Y:S02]  /*4a110*/  LDL.LU.64 R50, [R1+0x2df0] ;  /* 0x002df00001327983 */ /* 0x001ee40000300a00 */
[----:B---3--:R-:W-:-:S15]  /*4a120*/  HMMA.16816.F32.BF16 R12, R8, R50, R12 ;  /* 0x00000032080c723c */ /* 0x008fde000004180c */
[----:B------:R-:W-:-:S04]  /*4a130*/  NOP ;  /* 0x0000000000007918 */ /* 0x000fc80000000000 */
[----:B------:R-:W-:Y:S04]  /*4a140*/  STL.64 [R1+0x40], R12 ;  /* 0x0000400c01007387 */ /* 0x000fe80000100a00 */
[----:B------:R0:W-:Y:S04]  /*4a150*/  STL.64 [R1+0x48], R14 ;  /* 0x0000480e01007387 */ /* 0x0001e80000100a00 */
[----:B0-----:R-:W3:Y:S04]  /*4a160*/  LDL.LU.64 R14, [R1+0x2de8] ;  /* 0x002de800010e7983 */ /* 0x001ee80000300a00 */
[----:B------:R-:W3:Y:S01]  /*4a170*/  LDL.LU.64 R12, [R1+0x2de0] ;  /* 0x002de000010c7983 */ /* 0x000ee20000300a00 */
[----:B--2---:R-:W-:Y:S01]  /*4a180*/  HMMA.16816.F32.BF16 R8, R8, R46, R52 ;  /* 0x0000002e0808723c */ /* 0x004fe20000041834 */
[----:B------:R-:W-:-:S02]  /*4a190*/  IMAD.MOV.U32 R2, RZ, RZ, R50 ;  /* 0x000000ffff027224 */ /* 0x000fc400078e0032 */
[----:B------:R-:W-:Y:S02]  /*4a1a0*/  IMAD.MOV.U32 R0, RZ, RZ, R51 ;  /* 0x000000ffff007224 */ /* 0x000fe400078e0033 */
[----:B------:R-:W2:Y:S04]  /*4a1b0*/  LDL.LU.64 R50, [R1+0x2dd8] ;  /* 0x002dd80001327983 */ /* 0x000ea80000300a00 */
[----:B------:R-:W2:Y:S04]  /*4a1c0*/  LDL.LU.64 R48, [R1+0x2dd0] ;  /* 0x002dd00001307983 */ /* 0x000ea80000300a00 */
[----:B------:R-:W4:Y:S04]  /*4a1d0*/  LDL.LU.64 R54, [R1+0x2dc8] ;  /* 0x002dc80001367983 */ /* 0x000f280000300a00 */
[----:B------:R-:W4:Y:S04]  /*4a1e0*/  LDL.LU.64 R52, [R1+0x2dc0] ;  /* 0x002dc00001347983 */ /* 0x000f280000300a00 */
[----:B------:R0:W-:Y:S04]  /*4a1f0*/  STL.64 [R1+0x30], R8 ;  /* 0x0000300801007387 */ /* 0x0001e80000100a00 */
[----:B------:R-:W-:Y:S04]  /*4a200*/  STL.64 [R1+0x38], R10 ;  /* 0x0000380a01007387 */ /* 0x000fe80000100a00 */
[----:B0-----:R-:W2:Y:S04]  /*4a210*/  LDL.LU R8, [R1] ;  /* 0x0000000001087983 */ /* 0x001ea80000300800 */
[----:B------:R-:W2:Y:S04]  /*4a220*/  LDL.LU R9, [R1+0x4] ;  /* 0x0000040001097983 */ /* 0x000ea80000300800 */
        /* <DEDUP_REMOVED lines=11> */
[----:B------:R-:W3:Y:S01]  /*4a2e0*/  LDL.LU.64 R56, [R1+0x2db0] ;  /* 0x002db00001387983 */ /* 0x000ee20000300a00 */
[----:B--2---:R-:W-:-:S15]  /*4a2f0*/  HMMA.16816.F32.BF16 R44, R12, R22, R44 ;  /* 0x000000160c2c723c */ /* 0x004fde000004182c */
[----:B------:R-:W-:-:S04]  /*4a300*/  NOP ;  /* 0x0000000000007918 */ /* 0x000fc80000000000 */
[----:B------:R-:W-:Y:S04]  /*4a310*/  STL.64 [R1+0x10], R44 ;  /* 0x0000102c01007387 */ /* 0x000fe80000100a00 */
[----:B------:R0:W-:Y:S02]  /*4a320*/  STL.64 [R1+0x18], R46 ;  /* 0x0000182e01007387 */ /* 0x0001e40000100a00 */
[----:B0-----:R-:W-:Y:S02]  /*4a330*/  MOV R46, R17 ;  /* 0x00000011002e7202 */ /* 0x001fe40000000f00 */
[----:B------:R-:W0:Y:S01]  /*4a340*/  S2R R17, SR_TID.X ;  /* 0x0000000000117919 */ /* 0x000e220000002100 */
[----:B------:R-:W-:Y:S02]  /*4a350*/  IMAD.MOV.U32 R47, RZ, RZ, R16 ;  /* 0x000000ffff2f7224 */ /* 0x000fe400078e0010 */
[----:B------:R-:W1:Y:S01]  /*4a360*/  S2R R16, SR_TID.X ;  /* 0x0000000000107919 */ /* 0x000e620000002100 */
[----:B------:R-:W-:-:S02]  /*4a370*/  IMAD.MOV.U32 R10, RZ, RZ, R25 ;  /* 0x000000ffff0a7224 */ /* 0x000fc400078e0019 */
[----:B------:R-:W-:Y:S02]  /*4a380*/  IMAD.MOV.U32 R11, RZ, RZ, R24 ;  /* 0x000000ffff0b7224 */ /* 0x000fe400078e0018 */
[----:B------:R-:W-:Y:S02]  /*4a390*/  IMAD.MOV.U32 R44, RZ, RZ, R21 ;  /* 0x000000ffff2c7224 */ /* 0x000fe400078e0015 */
[----:B------:R-:W-:-:S03]  /*4a3a0*/  IMAD.MOV.U32 R45, RZ, RZ, R20 ;  /* 0x000000ffff2d7224 */ /* 0x000fc600078e0014 */
[C---:B------:R-:W-:Y:S08]  /*4a3b0*/  HMMA.16816.F32.BF16 R8, R12.reuse, R26, R8 ;  /* 0x0000001a0c08723c */ /* 0x040ff00000041808 */
[----:B------:R-:W-:Y:S01]  /*4a3c0*/  HMMA.16816.F32.BF16 R48, R12, R38, R48 ;  /* 0x000000260c30723c */ /* 0x000fe20000041830 */
[----:B0-----:R-:W-:Y:S01]  /*4a3d0*/  LOP3.LUT R17, R17, 0x7, RZ, 0xc0, !PT ;  /* 0x0000000711117812 */ /* 0x001fe200078ec0ff */
[----:B-1----:R-:W-:-:S02]  /*4a3e0*/  IMAD.SHL.U32 R21, R16, 0x2, RZ ;  /* 0x0000000210157824 */ /* 0x002fc400078e00ff */
[C---:B------:R-:W-:Y:S01]  /*4a3f0*/  IMAD.SHL.U32 R20, R16.reuse, 0x40, RZ ;  /* 0x0000004010147824 */ /* 0x040fe200078e00ff */
[----:B------:R-:W-:Y:S01]  /*4a400*/  LOP3.LUT R16, R16, 0x7, RZ, 0xc0, !PT ;  /* 0x0000000710107812 */ /* 0x000fe200078ec0ff */
[----:B------:R-:W-:-:S04]  /*4a410*/  IMAD R17, R17, 0x90, RZ ;  /* 0x0000009011117824 */ /* 0x000fc800078e02ff */
[----:B------:R-:W-:Y:S01]  /*4a420*/  IMAD R16, R16, 0x110, RZ ;  /* 0x0000011010107824 */ /* 0x000fe200078e02ff */
[----:B------:R-:W-:-:S04]  /*4a430*/  LOP3.LUT R17, R17, 0x10, R21, 0x78, !PT ;  /* 0x0000001011117812 */ /* 0x000fc800078e7815 */
[----:B------:R-:W-:Y:S02]  /*4a440*/  LOP3.LUT R17, R17, 0x400, R20, 0xf8, !PT ;  /* 0x0000040011117812 */ /* 0x000fe400078ef814 */
[----:B------:R-:W-:Y:S01]  /*4a450*/  LOP3.LUT R41, R16, 0x30, R21, 0x78, !PT ;  /* 0x0000003010297812 */ /* 0x000fe200078e7815 */
[----:B------:R-:W-:Y:S04]  /*4a460*/  STL.64 [R1], R8 ;  /* 0x0000000801007387 */ /* 0x000fe80000100a00 */
[----:B------:R-:W0:Y:S04]  /*4a470*/  LDSM.16.MT88.4 R36, [R17+UR5+0xa000] ;  /* 0x00a000051124783b */ /* 0x000e280008004200 */
[----:B------:R-:W-:Y:S04]  /*4a480*/  STL.64 [R1+0x8], R10 ;  /* 0x0000080a01007387 */ /* 0x000fe80000100a00 */
[----:B------:R-:W1:Y:S04]  /*4a490*/  LDSM.16.M88.4 R8, [R41+UR5+0x80] ;  /* 0x000080052908783b */ /* 0x000e680008000200 */
[----:B------:R-:W2:Y:S04]  /*4a4a0*/  LDSM.16.M88.4 R16, [R41+UR5+0x880] ;  /* 0x000880052910783b */ /* 0x000ea80008000200 */
[----:B------:R-:W0:Y:S04]  /*4a4b0*/  LDSM.16.M88.4 R20, [R41+UR5+0x1080] ;  /* 0x001080052914783b */ /* 0x000e280008000200 */
[----:B------:R-:W0:Y:S01]  /*4a4c0*/  LDSM.16.M88.4 R24, [R41+UR5+0x1880] ;  /* 0x001880052918783b */ /* 0x000e220008000200 */
[C---:B----4-:R-:W-:Y:S03]  /*4a4d0*/  HMMA.16816.F32.BF16 R52, R12.reuse, R34, R52 ;  /* 0x000000220c34723c */ /* 0x050fe60000041834 */
[----:B------:R-:W-:Y:S05]  /*4a4e0*/  LDSM.16.M88.4 R32, [R41+UR5+0x2880] ;  /* 0x002880052920783b */ /* 0x000fea0008000200 */
[----:B---3--:R-:W-:Y:S01]  /*4a4f0*/  HMMA.16816.F32.BF16 R56, R12, R30, R56 ;  /* 0x0000001e0c38723c */ /* 0x008fe20000041838 */
[----:B------:R-:W3:-:S15]  /*4a500*/  LDSM.16.M88.4 R28, [R41+UR5+0x2080] ;  /* 0x00208005291c783b */ /* 0x000ede0008000200 */
[----:B------:R-:W-:-:S03]  /*4a510*/  NOP ;  /* 0x0000000000007918 */ /* 0x000fc60000000000 */
        /* <DEDUP_REMOVED lines=12> */
[----:B0-----:R-:W-:Y:S04]  /*4a5e0*/  STL.64 [R1+0x2d58], R38 ;  /* 0x002d582601007387 */ /* 0x001fe80000100a00 */
[----:B------:R-:W-:Y:S04]  /*4a5f0*/  STL.64 [R1+0x2d50], R36 ;  /* 0x002d502401007387 */ /* 0x000fe80000100a00 */
[----:B-1----:R-:W-:Y:S04]  /*4a600*/  STL [R1+0x29e8], R10 ;  /* 0x0029e80a01007387 */ /* 0x002fe80000100800 */
[----:B------:R-:W-:Y:S04]  /*4a610*/  STL [R1+0x29e4], R11 ;  /* 0x0029e40b01007387 */ /* 0x000fe80000100800 */
[----:B------:R0:W-:Y:S04]  /*4a620*/  STL.64 [R1+0x2d60], R8 ;  /* 0x002d600801007387 */ /* 0x0001e80000100a00 */
[----:B--2---:R-:W-:Y:S04]  /*4a630*/  STL.64 [R1+0x2d80], R18 ;  /* 0x002d801201007387 */ /* 0x004fe80000100a00 */
[----:B------:R-:W-:Y:S04]  /*4a640*/  STL.64 [R1+0x2d78], R16 ;  /* 0x002d781001007387 */ /* 0x000fe80000100a00 */
[----:B------:R-:W-:Y:S04]  /*4a650*/  STL [R1+0x29d8], R22 ;  /* 0x0029d81601007387 */ /* 0x000fe80000100800 */
[----:B------:R1:W-:Y:S04]  /*4a660*/  STL [R1+0x29d4], R23 ;  /* 0x0029d41701007387 */ /* 0x0003e80000100800 */
[----:B------:R-:W-:Y:S04]  /*4a670*/  STL.64 [R1+0x2d88], R20 ;  /* 0x002d881401007387 */ /* 0x000fe80000100a00 */
[----:B------:R-:W-:Y:S04]  /*4a680*/  STL [R1+0x29dc], R26 ;  /* 0x0029dc1a01007387 */ /* 0x000fe80000100800 */
[----:B------:R-:W-:Y:S04]  /*4a690*/  STL [R1+0x29d0], R27 ;  /* 0x0029d01b01007387 */ /* 0x000fe80000100800 */
[----:B------:R-:W-:Y:S04]  /*4a6a0*/  STL.64 [R1+0x2d90], R24 ;  /* 0x002d901801007387 */ /* 0x000fe80000100a00 */
[----:B---3--:R-:W-:Y:S04]  /*4a6b0*/  STL [R1+0x29ec], R30 ;  /* 0x0029ec1e01007387 */ /* 0x008fe80000100800 */
[----:B------:R-:W-:Y:S04]  /*4a6c0*/  STL [R1+0x29e0], R31 ;  /* 0x0029e01f01007387 */ /* 0x000fe80000100800 */
[----:B------:R-:W-:Y:S04]  /*4a6d0*/  STL.64 [R1+0x2d98], R28 ;  /* 0x002d981c01007387 */ /* 0x000fe80000100a00 */
[----:B------:R-:W-:Y:S04]  /*4a6e0*/  STL [R1+0x2a04], R34 ;  /* 0x002a042201007387 */ /* 0x000fe80000100800 */
[----:B------:R-:W-:Y:S01]  /*4a6f0*/  STL [R1+0x2a00], R35 ;  /* 0x002a002301007387 */ /* 0x000fe20000100800 */
[----:B----4-:R-:W-:Y:S01]  /*4a700*/  IMAD.MOV.U32 R58, RZ, RZ, R5 ;  /* 0x000000ffff3a7224 */ /* 0x010fe200078e0005 */
[----:B0-----:R-:W-:Y:S02]  /*4a710*/  HMMA.16816.F32.BF16 R8, R12, R42, R44 ;  /* 0x0000002a0c08723c */ /* 0x001fe4000004182c */
[----:B------:R-:W2:Y:S01]  /*4a720*/  LDL.LU R5, [R1+0x2da8] ;  /* 0x002da80001057983 */ /* 0x000ea20000300800 */
[----:B------:R-:W-:-:S02]  /*4a730*/  IMAD.MOV.U32 R59, RZ, RZ, R60 ;  /* 0x000000ffff3b7224 */ /* 0x000fc400078e003c */
[----:B------:R-:W-:Y:S02]  /*4a740*/  IMAD.MOV.U32 R46, RZ, RZ, R40 ;  /* 0x000000ffff2e7224 */ /* 0x000fe400078e0028 */
[----:B------:R-:W-:Y:S02]  /*4a750*/  IMAD.MOV.U32 R38, RZ, RZ, R7 ;  /* 0x000000ffff267224 */ /* 0x000fe400078e0007 */
[----:B------:R-:W-:Y:S02]  /*4a760*/  IMAD.MOV.U32 R39, RZ, RZ, R6 ;  /* 0x000000ffff277224 */ /* 0x000fe400078e0006 */
[----:B-1----:R-:W-:Y:S01]  /*4a770*/  IMAD.MOV.U32 R23, RZ, RZ, R4 ;  /* 0x000000ffff177224 */ /* 0x002fe200078e0004 */
[----:B------:R-:W-:Y:S07]  /*4a780*/  LDSM.16.M88.4 R28, [R41+UR5+0x4080] ;  /* 0x00408005291c783b */ /* 0x000fee0008000200 */
[----:B------:R0:W-:Y:S04]  /*4a790*/  STL.64 [R1+0x420], R8 ;  /* 0x0004200801007387 */ /* 0x0001e80000100a00 */
[----:B------:R1:W-:Y:S04]  /*4a7a0*/  STL.64 [R1+0x428], R10 ;  /* 0x0004280a01007387 */ /* 0x0003e80000100a00 */
[----:B------:R-:W3:Y:S04]  /*4a7b0*/  LDL.LU R60, [R1+0x2da4] ;  /* 0x002da400013c7983 */ /* 0x000ee80000300800 */
[----:B------:R-:W4:Y:S04]  /*4a7c0*/  LDL.LU R40, [R1+0x2da0] ;  /* 0x002da00001287983 */ /* 0x000f280000300800 */
        /* <DEDUP_REMOVED lines=19> */
[----:B------:R-:W-:-:S02]  /*4a900*/  IMAD.MOV.U32 R47, RZ, RZ, R61 ;  /* 0x000000ffff2f7224 */ /* 0x000fc400078e003d */
[----:B--2---:R-:W-:Y:S02]  /*4a910*/  IMAD.MOV.U32 R22, RZ, RZ, R5 ;  /* 0x000000ffff167224 */ /* 0x004fe400078e0005 */
[----:B------:R-:W0:Y:S04]  /*4a920*/  LDSM.16.M88.4 R4, [R41+UR5+0x3080] ;  /* 0x003080052904783b */ /* 0x000e280008000200 */
[----:B0-----:R-:W-:Y:S04]  /*4a930*/  STL [R1+0x2d3c], R4 ;  /* 0x002d3c0401007387 */ /* 0x001fe80000100800 */
[----:B------:R-:W-:Y:S04]  /*4a940*/  STL [R1+0x2d38], R5 ;  /* 0x002d380501007387 */ /* 0x000fe80000100800 */
[----:B------:R-:W-:Y:S04]  /*4a950*/  STL [R1+0x2a0c], R6 ;  /* 0x002a0c0601007387 */ /* 0x000fe80000100800 */
[----:B------:R-:W-:Y:S04]  /*4a960*/  STL [R1+0x2a08], R7 ;  /* 0x002a080701007387 */ /* 0x000fe80000100800 */
[----:B------:R-:W0:Y:S04]  /*4a970*/  LDSM.16.M88.4 R4, [R41+UR5+0x3880] ;  /* 0x003880052904783b */ /* 0x000e280008000200 */
[----:B0-----:R-:W-:Y:S04]  /*4a980*/  STL.64 [R1+0x150], R4 ;  /* 0x0001500401007387 */ /* 0x001fe80000100a00 */
[----:B------:R-:W-:Y:S04]  /*4a990*/  STL.64 [R1+0x158], R6 ;  /* 0x0001580601007387 */ /* 0x000fe80000100a00 */
[----:B------:R-:W0:Y:S04]  /*4a9a0*/  LDSM.16.M88.4 R4, [R41+UR5+0x4880] ;  /* 0x004880052904783b */ /* 0x000e280008000200 */
[----:B------:R-:W-:Y:S04]  /*4a9b0*/  STL.64 [R1+0x140], R28 ;  /* 0x0001401c01007387 */ /* 0x000fe80000100a00 */
[----:B------:R-:W-:Y:S04]  /*4a9c0*/  STL.64 [R1+0x148], R30 ;  /* 0x0001481e01007387 */ /* 0x000fe80000100a00 */
[----:B------:R-:W1:Y:S04]  /*4a9d0*/  LDSM.16.M88.4 R28, [R41+UR5+0x5080] ;  /* 0x00508005291c783b */ /* 0x000e680008000200 */
[----:B0-----:R-:W-:Y:S04]  /*4a9e0*/  STL.64 [R1+0x130], R4 ;  /* 0x0001300401007387 */ /* 0x001fe80000100a00 */
[----:B------:R0:W-:Y:S04]  /*4a9f0*/  STL.64 [R1+0x138], R6 ;  /* 0x0001380601007387 */ /* 0x0001e80000100a00 */
[----:B-1----:R-:W-:Y:S04]  /*4aa00*/  STL.64 [R1+0x120], R28 ;  /* 0x0001201c01007387 */ /* 0x002fe80000100a00 */
[----:B------:R-:W-:Y:S01]  /*4aa10*/  STL.64 [R1+0x128], R30 ;  /* 0x0001281e01007387 */ /* 0x000fe20000100a00 */
[----:B0-----:R-:W-:-:S02]  /*4aa20*/  IMAD.MOV.U32 R7, RZ, RZ, R28 ;  /* 0x000000ffff077224 */ /* 0x001fc400078e001c */
[----:B------:R-:W-:Y:S02]  /*4aa30*/  IMAD.MOV.U32 R6, RZ, RZ, R29 ;  /* 0x000000ffff067224 */ /* 0x000fe400078e001d */
[----:B------:R-:W0:Y:S04]  /*4aa40*/  LDSM.16.M88.4 R28, [R41+UR5+0x5880] ;  /* 0x00588005291c783b */ /* 0x000e280008000200 */
[----:B0-----:R-:W-:Y:S01]  /*4aa50*/  STL.64 [R1+0x110], R28 ;  /* 0x0001101c01007387 */ /* 0x001fe20000100a00 */
[----:B------:R-:W-:-:S03]  /*4aa60*/  IMAD.MOV.U32 R5, RZ, RZ, R28 ;  /* 0x000000ffff057224 */ /* 0x000fc600078e001c */
[----:B------:R-:W-:Y:S01]  /*4aa70*/  STL.64 [R1+0x118], R30 ;  /* 0x0001181e01007387 */ /* 0x000fe20000100a00 */
[----:B------:R-:W-:-:S03]  /*4aa80*/  MOV R61, R29 ;  /* 0x0000001d003d7202 */ /* 0x000fc60000000f00 */
[----:B------:R-:W0:Y:S04]  /*4aa90*/  LDSM.16.M88.4 R28, [R41+UR5+0x6080] ;  /* 0x00608005291c783b */ /* 0x000e280008000200 */
[----:B0-----:R-:W-:Y:S04]  /*4aaa0*/  STL.64 [R1+0x100], R28 ;  /* 0x0001001c01007387 */ /* 0x001fe80000100a00 */
[----:B------:R-:W-:Y:S01]  /*4aab0*/  STL.64 [R1+0x108], R30 ;  /* 0x0001081e01007387 */ /* 0x000fe20000100a00 */
[----:B------:R-:W-:-:S03]  /*4aac0*/  IMAD.MOV.U32 R4, RZ, RZ, R29 ;  /* 0x000000ffff047224 */ /* 0x000fc600078e001d */
[----:B------:R-:W0:Y:S01]  /*4aad0*/  LDSM.16.M88.4 R28, [R41+UR5+0x6880] ;  /* 0x00688005291c783b */ /* 0x000e220008000200 */
[----:B----4-:R-:W-:-:S03]  /*4aae0*/  IMAD.MOV.U32 R55, RZ, RZ, R40 ;  /* 0x000000ffff377224 */ /* 0x010fc600078e0028 */
[----:B0-----:R-:W-:Y:S04]  /*4aaf0*/  STL.64 [R1+0xf0], R28 ;  /* 0x0000f01c01007387 */ /* 0x001fe80000100a00 */
[----:B------:R-:W-:Y:S04]  /*4ab00*/  STL.64 [R1+0xf8], R30 ;  /* 0x0000f81e01007387 */ /* 0x000fe80000100a00 */
[----:B------:R-:W0:Y:S04]  /*4ab10*/  LDSM.16.M88.4 R28, [R41+UR5+0x7080] ;  /* 0x00708005291c783b */ /* 0x000e280008000200 */
[----:B------:R-:W1:Y:S04]  /*4ab20*/  LDSM.16.M88.4 R40, [R41+UR5+0x7880] ;  /* 0x007880052928783b */ /* 0x000e680008000200 */
[----:B0-----:R0:W-:Y:S04]  /*4ab30*/  STL.64 [R1+0xe0], R28 ;  /* 0x0000e01c01007387 */ /* 0x0011e80000100a00 */
[----:B------:R-:W-:Y:S04]  /*4ab40*/  STL.64 [R1+0xe8], R30 ;  /* 0x0000e81e01007387 */ /* 0x000fe80000100a00 */
[----:B0-----:R-:W2:Y:S04]  /*4ab50*/  LDL.LU.64 R28, [R1+0x2d98] ;  /* 0x002d9800011c7983 */ /* 0x001ea80000300a00 */
[----:B-1----:R-:W-:Y:S04]  /*4ab60*/  STL.64 [R1+0x50], R40 ;  /* 0x0000502801007387 */ /* 0x002fe80000100a00 */
[----:B------:R-:W-:Y:S04]  /*4ab70*/  STL.64 [R1+0x58], R42 ;  /* 0x0000582a01007387 */ /* 0x000fe80000100a00 */
[----:B---3--:R-:W0:Y:S04]  /*4ab80*/  LDSM.16.MT88.4 R40, [R60+UR5+0xa000] ;  /* 0x00a000053c28783b */ /* 0x008e280008004200 */
[----:B0-----:R0:W-:Y:S04]  /*4ab90*/  STL.64 [R1+0x2cb0], R42 ;  /* 0x002cb02a01007387 */ /* 0x0011e80000100a00 */
[----:B------:R-:W-:Y:S04]  /*4aba0*/  STL.64 [R1+0x2ca8], R40 ;  /* 0x002ca82801007387 */ /* 0x000fe80000100a00 */
[----:B0-----:R-:W3:Y:S04]  /*4abb0*/  LDL.LU R42, [R1+0xc8] ;  /* 0x0000c800012a7983 */ /* 0x001ee80000300800 */
[----:B------:R-:W3:Y:S01]  /*4abc0*/  LDL.LU R43, [R1+0xcc] ;  /* 0x0000cc00012b7983 */ /* 0x000ee20000300800 */
[----:B------:R-:W-:Y:S03]  /*4abd0*/  HMMA.16816.F32.BF16 R20, R12, R22, R24 ;  /* 0x000000160c14723c */ /* 0x000fe60000041818 */
[----:B------:R-:W-:Y:S04]  /*4abe0*/  STL [R1+0x2a24], R60 ;  /* 0x002a243c01007387 */ /* 0x000fe80000100800 */
[----:B------:R-:W4:-:S12]  /*4abf0*/  LDL.LU.64 R24, [R1+0x2d90] ;  /* 0x002d900001187983 */ /* 0x000f180000300a00 */
[----:B------:R0:W-:Y:S04]  /*4ac00*/  STL.64 [R1+0x440], R20 ;  /* 0x0004401401007387 */ /* 0x0001e80000100a00 */
[----:B------:R-:W-:Y:S04]  /*4ac10*/  STL.64 [R1+0x448], R22 ;  /* 0x0004481601007387 */ /* 0x000fe80000100a00 */
[----:B0-----:R-:W2:Y:S01]  /*4ac20*/  LDL.LU.64 R20, [R1+0x2d88] ;  /* 0x002d880001147983 */ /* 0x001ea20000300a00 */
[----:B---3--:R-:W-:Y:S03]  /*4ac30*/  HMMA.16816.F32.BF16 R40, R12, R42, R16 ;  /* 0x0000002a0c28723c */ /* 0x008fe60000041810 */
[----:B------:R-:W3:Y:S04]  /*4ac40*/  LDL.LU.64 R18, [R1+0x2d80] ;  /* 0x002d800001127983 */ /* 0x000ee80000300a00 */
[----:B------:R-:W2:-:S12]  /*4ac50*/  LDL.LU.64 R16, [R1+0x2d78] ;  /* 0x002d780001107983 */ /* 0x000e980000300a00 */
[----:B------:R-:W-:Y:S04]  /*4ac60*/  STL.64 [R1+0x430], R40 ;  /* 0x0004302801007387 */ /* 0x000fe80000100a00 */
[----:B------:R0:W-:Y:S02]  /*4ac70*/  STL.64 [R1+0x438], R42 ;  /* 0x0004382a01007387 */ /* 0x0001e40000100a00 */
[C---:B0-----:R-:W-:Y:S08]  /*4ac80*/  HMMA.16816.F32.BF16 R40, R12.reuse, R38, R8 ;  /* 0x000000260c28723c */ /* 0x041ff00000041808 */
[----:B------:R-:W-:Y:S01]  /*4ac90*/  HMMA.16816.F32.BF16 R8, R12, R46, R48 ;  /* 0x0000002e0c08723c */ /* 0x000fe20000041830 */
[----:B------:R-:W2:Y:S01]  /*4aca0*/  LDL.LU R38, [R1+0x78] ;  /* 0x0000780001267983 */ /* 0x000ea20000300800 */
[----:B------:R-:W-:-:S09]  /*4acb0*/  IMAD.MOV.U32 R46, RZ, RZ, R2 ;  /* 0x000000ffff2e7224 */ /* 0x000fd200078e0002 */
[----:B------:R-:W-:Y:S04]  /*4acc0*/  STL.64 [R1+0x410], R40 ;  /* 0x0004102801007387 */ /* 0x000fe80000100a00 */
[----:B------:R-:W-:Y:S04]  /*4acd0*/  STL.64 [R1+0x418], R42 ;  /* 0x0004182a01007387 */ /* 0x000fe80000100a00 */
[----:B------:R0:W-:Y:S04]  /*4ace0*/  STL.64 [R1+0x400], R8 ;  /* 0x0004000801007387 */ /* 0x0001e80000100a00 */
[----:B------:R1:W-:Y:S04]  /*4acf0*/  STL.64 [R1+0x408], R10 ;  /* 0x0004080a01007387 */ /* 0x0003e80000100a00 */
[----:B------:R-:W2:Y:S04]  /*4ad00*/  LDL.LU R39, [R1+0x7c] ;  /* 0x00007c0001277983 */ /* 0x000ea80000300800 */
[----:B0-----:R-:W2:Y:S04]  /*4ad10*/  LDL.LU R8, [R1+0x3d0] ;  /* 0x0003d00001087983 */ /* 0x001ea80000300800 */
[----:B------:R-:W2:Y:S04]  /*4ad20*/  LDL.LU R9, [R1+0x3d4] ;  /* 0x0003d40001097983 */ /* 0x000ea80000300800 */
[----:B-1----:R-:W2:Y:S04]  /*4ad30*/  LDL.LU R10, [R1+0x3d8] ;  /* 0x0003d800010a7983 */ /* 0x002ea80000300800 */
[----:B------:R-:W2:Y:S04]  /*4ad40*/  LDL.LU R11, [R1+0x3dc] ;  /* 0x0003dc00010b7983 */ /* 0x000ea80000300800 */
[----:B------:R-:W2:Y:S01]  /*4ad50*/  LDL.LU R2, [R1+0x2d74] ;  /* 0x002d740001027983 */ /* 0x000ea20000300800 */
[----:B------:R-:W-:Y:S01]  /*4ad60*/  HMMA.16816.F32.BF16 R40, R12, R58, R52 ;  /* 0x0000003a0c28723c */ /* 0x000fe20000041834 */
[----:B------:R-:W-:-:S02]  /*4ad70*/  IMAD.MOV.U32 R47, RZ, RZ, R0 ;  /* 0x000000ffff2f7224 */ /* 0x000fc400078e0000 */
[----:B------:R-:W3:Y:S01]  /*4ad80*/  LDL.LU R0, [R1+0x2d70] ;  /* 0x002d700001007983 */ /* 0x000ee20000300800 */
[----:B------:R-:W-:-:S15]  /*4ad90*/  IMAD.MOV.U32 R59, RZ, RZ, R3 ;  /* 0x000000ffff3b7224 */ /* 0x000fde00078e0003 */
[----:B------:R-:W-:Y:S02]  /*4ada0*/  IMAD.MOV.U32 R48, RZ, RZ, R40 ;  /* 0x000000ffff307224 */ /* 0x000fe400078e0028 */
[----:B------:R-:W-:Y:S02]  /*4adb0*/  IMAD.MOV.U32 R56, RZ, RZ, R43 ;  /* 0x000000ffff387224 */ /* 0x000fe400078e002b */
[----:B------:R-:W-:Y:S01]  /*4adc0*/  IMAD.MOV.U32 R49, RZ, RZ, R41 ;  /* 0x000000ffff317224 */ /* 0x000fe200078e0029 */
[----:B------:R-:W3:Y:S01]  /*4add0*/  LDL.LU R40, [R1+0x230] ;  /* 0x0002300001287983 */ /* 0x000ee20000300800 */
[----:B------:R-:W-:-:S03]  /*4ade0*/  IMAD.MOV.U32 R52, RZ, RZ, R42 ;  /* 0x000000ffff347224 */ /* 0x000fc600078e002a */
[----:B------:R-:W3:Y:S04]  /*4adf0*/  LDL.LU R41, [R1+0x234] ;  /* 0x0002340001297983 */ /* 0x000ee80000300800 */
[----:B------:R-:W3:Y:S04]  /*4ae00*/  LDL.LU R42, [R1+0x238] ;  /* 0x00023800012a7983 */ /* 0x000ee80000300800 */
[----:B------:R-:W3:Y:S04]  /*4ae10*/  LDL.LU R43, [R1+0x23c] ;  /* 0x00023c00012b7983 */ /* 0x000ee80000300800 */
[----:B------:R-:W-:Y:S01]  /*4ae20*/  STL [R1+0x2aec], R56 ;  /* 0x002aec3801007387 */ /* 0x000fe20000100800 */
[----:B--2---:R-:W-:-:S03]  /*4ae30*/  IMAD.MOV.U32 R58, RZ, RZ, R2 ;  /* 0x000000ffff3a7224 */ /* 0x004fc600078e0002 */
[----:B------:R-:W2:Y:S04]  /*4ae40*/  LDL.LU R2, [R1+0x2d6c] ;  /* 0x002d6c0001027983 */ /* 0x000ea80000300800 */
[----:B------:R-:W2:Y:S04]  /*4ae50*/  LDL.LU R3, [R1+0x2d68] ;  /* 0x002d680001037983 */ /* 0x000ea80000300800 */
[----:B------:R0:W-:Y:S04]  /*4ae60*/  STL [R1+0x2ae8], R52 ;  /* 0x002ae83401007387 */ /* 0x0001e80000100800 */
[----:B0-----:R-:W2:Y:S04]  /*4ae70*/  LDL.LU R52, [R1+0x3e0] ;  /* 0x0003e00001347983 */ /* 0x001ea80000300800 */
[----:B------:R-:W2:Y:S04]  /*4ae80*/  LDL.LU R53, [R1+0x3e4] ;  /* 0x0003e40001357983 */ /* 0x000ea80000300800 */
[----:B------:R-:W2:Y:S04]  /*4ae90*/  LDL.LU R54, [R1+0x3e8] ;  /* 0x0003e80001367983 */ /* 0x000ea80000300800 */
[----:B------:R-:W2:Y:S04]  /*4aea0*/  LDL.LU R55, [R1+0x3ec] ;  /* 0x0003ec0001377983 */ /* 0x000ea80000300800 */
[----:B------:R-:W-:Y:S04]  /*4aeb0*/  STL [R1+0x2ae4], R49 ;  /* 0x002ae43101007387 */ /* 0x000fe80000100800 */
[----:B------:R0:W-:Y:S04]  /*4aec0*/  STL [R1+0x2ae0], R48 ;  /* 0x002ae03001007387 */ /* 0x0001e80000100800 */
[----:B0-----:R-:W3:Y:S04]  /*4aed0*/  LDL.LU R48, [R1+0x3c0] ;  /* 0x0003c00001307983 */ /* 0x001ee80000300800 */
[----:B------:R-:W3:Y:S04]  /*4aee0*/  LDL.LU R49, [R1+0x3c4] ;  /* 0x0003c40001317983 */ /* 0x000ee80000300800 */
[----:B------:R-:W3:Y:S04]  /*4aef0*/  LDL.LU R50, [R1+0x3c8] ;  /* 0x0003c80001327983 */ /* 0x000ee80000300800 */
[----:B------:R-:W3:Y:S01]  /*4af00*/  LDL.LU R51, [R1+0x3cc] ;  /* 0x0003cc0001337983 */ /* 0x000ee20000300800 */
[C---:B------:R-:W-:Y:S08]  /*4af10*/  HMMA.16816.F32.BF16 R36, R12.reuse, R38, R8 ;  /* 0x000000260c24723c */ /* 0x040ff00000041808 */
[C---:B--2---:R-:W-:Y:S08]  /*4af20*/  HMMA.16816.F32.BF16 R52, R12.reuse, R58, R52 ;  /* 0x0000003a0c34723c */ /* 0x044ff00000041834 */
[----:B---3--:R-:W-:Y:S11]  /*4af30*/  HMMA.16816.F32.BF16 R44, R12, R46, R48 ;  /* 0x0000002e0c2c723c */ /* 0x008ff60000041830 */
[----:B------:R-:W-:-:S02]  /*4af40*/  IMAD.MOV.U32 R58, RZ, RZ, R53 ;  /* 0x000000ffff3a7224 */ /* 0x000fc400078e0035 */
[----:B------:R-:W-:Y:S02]  /*4af50*/  IMAD.MOV.U32 R57, RZ, RZ, R52 ;  /* 0x000000ffff397224 */ /* 0x000fe400078e0034 */
[----:B------:R-:W-:Y:S01]  /*4af60*/  IMAD.MOV.U32 R59, RZ, RZ, R54 ;  /* 0x000000ffff3b7224 */ /* 0x000fe200078e0036 */
[----:B------:R0:W-:Y:S04]  /*4af70*/  STL [R1+0x2af4], R58 ;  /* 0x002af43a01007387 */ /* 0x0001e80000100800 */
[----:B------:R1:W-:Y:S04]  /*4af80*/  STL [R1+0x2af0], R57 ;  /* 0x002af03901007387 */ /* 0x0003e80000100800 */
[----:B------:R2:W-:Y:S04]  /*4af90*/  STL [R1+0x2bb8], R59 ;  /* 0x002bb83b01007387 */ /* 0x0005e80000100800 */
[----:B------:R-:W3:Y:S04]  /*4afa0*/  LDL.LU R56, [R1+0x220] ;  /* 0x0002200001387983 */ /* 0x000ee80000300800 */
[----:B------:R-:W3:Y:S04]  /*4afb0*/  LDL.LU.64 R8, [R1+0x2d60] ;  /* 0x002d600001087983 */ /* 0x000ee80000300a00 */
[----:B------:R4:W-:Y:S01]  /*4afc0*/  STL [R1+0x3d0], R36 ;  /* 0x0003d02401007387 */ /* 0x0009e20000100800 */
[----:B0-----:R-:W-:-:S02]  /*4afd0*/  IMAD.MOV.U32 R58, RZ, RZ, R2 ;  /* 0x000000ffff3a7224 */ /* 0x001fc400078e0002 */
[----:B-1----:R-:W-:Y:S02]  /*4afe0*/  IMAD.MOV.U32 R57, RZ, RZ, R3 ;  /* 0x000000ffff397224 */ /* 0x002fe400078e0003 */
[----:B------:R-:W-:Y:S01]  /*4aff0*/  IMAD.MOV.U32 R2, RZ, RZ, R38 ;  /* 0x000000ffff027224 */ /* 0x000fe200078e0026 */
[----:B--2---:R-:W-:Y:S01]  /*4b000*/  MOV R59, R0 ;  /* 0x00000000003b7202 */ /* 0x004fe20000000f00 */
[----:B------:R-:W-:Y:S02]  /*4b010*/  IMAD.MOV.U32 R3, RZ, RZ, R37 ;  /* 0x000000ffff037224 */ /* 0x000fe400078e0025 */
[----:B------:R-:W-:Y:S02]  /*4b020*/  IMAD.MOV.U32 R0, RZ, RZ, R39 ;  /* 0x000000ffff007224 */ /* 0x000fe400078e0027 */
[----:B------:R-:W-:Y:S01]  /*4b030*/  IMAD.MOV.U32 R50, RZ, RZ, R46 ;  /* 0x000000ffff327224 */ /* 0x000fe200078e002e */
[----:B------:R-:W3:Y:S04]  /*4b040*/  LDL.LU.64 R38, [R1+0x2d58] ;  /* 0x002d580001267983 */ /* 0x000ee80000300a00 */
[----:B----4-:R-:W3:Y:S01]  /*4b050*/  LDL.LU.64 R36, [R1+0x2d50] ;  /* 0x002d500001247983 */ /* 0x010ee20000300a00 */
[----:B------:R-:W-:-:S03]  /*4b060*/  IMAD.MOV.U32 R51, RZ, RZ, R47 ;  /* 0x000000ffff337224 */ /* 0x000fc600078e002f */
[----:B------:R-:W-:Y:S01]  /*4b070*/  STL [R1+0x2aac], R2 ;  /* 0x002aac0201007387 */ /* 0x000fe20000100800 */
[----:B------:R-:W-:-:S03]  /*4b080*/  IMAD.MOV.U32 R53, RZ, RZ, R55 ;  /* 0x000000ffff357224 */ /* 0x000fc600078e0037 */
[----:B------:R-:W-:Y:S01]  /*4b090*/  STL [R1+0x2aa8], R3 ;  /* 0x002aa80301007387 */ /* 0x000fe20000100800 */
[----:B------:R-:W-:Y:S02]  /*4b0a0*/  IMAD.MOV.U32 R54, RZ, RZ, R44 ;  /* 0x000000ffff367224 */ /* 0x000fe400078e002c */
[----:B------:R-:W-:Y:S01]  /*4b0b0*/  IMAD.MOV.U32 R55, RZ, RZ, R45 ;  /* 0x000000ffff377224 */ /* 0x000fe200078e002d */
[----:B------:R-:W2:Y:S04]  /*4b0c0*/  LDL.LU.64 R46, [R1+0x2d48] ;  /* 0x002d4800012e7983 */ /* 0x000ea80000300a00 */
[----:B------:R-:W4:Y:S04]  /*4b0d0*/  LDL.LU.64 R44, [R1+0x2d40] ;  /* 0x002d4000012c7983 */ /* 0x000f280000300a00 */
[----:B------:R0:W-:Y:S04]  /*4b0e0*/  STL.64 [R1+0x2bc8], R50 ;  /* 0x002bc83201007387 */ /* 0x0001e80000100a00 */
[----:B------:R-:W2:Y:S04]  /*4b0f0*/  LDL.LU R48, [R1+0x240] ;  /* 0x0002400001307983 */ /* 0x000ea80000300800 */
[----:B------:R-:W2:Y:S04]  /*4b100*/  LDL.LU R49, [R1+0x244] ;  /* 0x0002440001317983 */ /* 0x000ea80000300800 */
[----:B0-----:R-:W2:Y:S04]  /*4b110*/  LDL.LU R50, [R1+0x248] ;  /* 0x0002480001327983 */ /* 0x001ea80000300800 */
[----:B------:R-:W2:Y:S04]  /*4b120*/  LDL.LU R51, [R1+0x24c] ;  /* 0x00024c0001337983 */ /* 0x000ea80000300800 */
[----:B------:R-:W-:Y:S04]  /*4b130*/  STL.64 [R1+0x2bb0], R54 ;  /* 0x002bb03601007387 */ /* 0x000fe80000100a00 */
[----:B------:R0:W-:Y:S01]  /*4b140*/  STL [R1+0x2ba8], R53 ;  /* 0x002ba83501007387 */ /* 0x0001e20000100800 */
[----:B---3--:R-:W-:Y:S08]  /*4b150*/  HMMA.16816.F32.BF16 R40, R36, R8, R40 ;  /* 0x000000082428723c */ /* 0x008ff00000041828 */
[----:B--2---:R-:W-:Y:S01]  /*4b160*/  HMMA.16816.F32.BF16 R48, R12, R46, R48 ;  /* 0x0000002e0c30723c */ /* 0x004fe20000041830 */
[----:B------:R-:W2:Y:S07]  /*4b170*/  LDL.LU R12, [R1+0x200] ;  /* 0x00020000010c7983 */ /* 0x000eae0000300800 */
[----:B0-----:R-:W-:Y:S11]  /*4b180*/  HMMA.16816.F32.BF16 R52, R36, R16, R56 ;  /* 0x000000102434723c */ /* 0x001ff60000041838 */
[----:B------:R-:W-:Y:S04]  /*4b190*/  STL.64 [R1+0x240], R48 ;  /* 0x0002403001007387 */ /* 0x000fe80000100a00 */
[----:B------:R-:W-:Y:S04]  /*4b1a0*/  STL.64 [R1+0x248], R50 ;  /* 0x0002483201007387 */ /* 0x000fe80000100a00 */
[----:B------:R0:W-:Y:S04]  /*4b1b0*/  STL.64 [R1+0x230], R40 ;  /* 0x0002302801007387 */ /* 0x0001e80000100a00 */
[----:B------:R1:W-:Y:S04]  /*4b1c0*/  STL.64 [R1+0x238], R42 ;  /* 0x0002382a01007387 */ /* 0x0003e80000100a00 */
[----:B------:R-:W2:Y:S04]  /*4b1d0*/  LDL.LU R13, [R1+0x204] ;  /* 0x00020400010d7983 */ /* 0x000ea80000300800 */
[----:B------:R-:W2:Y:S04]  /*4b1e0*/  LDL.LU R14, [R1+0x208] ;  /* 0x00020800010e7983 */ /* 0x000ea80000300800 */
[----:B------:R-:W2:Y:S04]  /*4b1f0*/  LDL.LU R15, [R1+0x20c] ;  /* 0x00020c00010f7983 */ /* 0x000ea80000300800 */
        /* <DEDUP_REMOVED lines=8> */
[----:B------:R-:W-:Y:S04]  /*4b280*/  STL.64 [R1+0x2cc0], R18 ;  /* 0x002cc01201007387 */ /* 0x000fe80000100a00 */
[----:B------:R0:W-:Y:S04]  /*4b290*/  STL.64 [R1+0x2cb8], R16 ;  /* 0x002cb81001007387 */ /* 0x0001e80000100a00 */
[----:B0-----:R-:W4:Y:S04]  /*4b2a0*/  LDL.LU R16, [R1+0x210] ;  /* 0x0002100001107983 */ /* 0x001f280000300800 */
[----:B------:R-:W4:Y:S04]  /*4b2b0*/  LDL.LU R17, [R1+0x214] ;  /* 0x0002140001117983 */ /* 0x000f280000300800 */
[----:B------:R-:W4:Y:S04]  /*4b2c0*/  LDL.LU R18, [R1+0x218] ;  /* 0x0002180001127983 */ /* 0x000f280000300800 */
[----:B------:R-:W4:Y:S01]  /*4b2d0*/  LDL.LU R19, [R1+0x21c] ;  /* 0x00021c0001137983 */ /* 0x000f220000300800 */
[----:B------:R-:W-:-:S02]  /*4b2e0*/  IMAD.MOV.U32 R56, RZ, RZ, R7 ;  /* 0x000000ffff387224 */ /* 0x000fc400078e0007 */
[----:B------:R-:W-:Y:S02]  /*4b2f0*/  IMAD.MOV.U32 R57, RZ, RZ, R6 ;  /* 0x000000ffff397224 */ /* 0x000fe400078e0006 */
[----:B------:R-:W-:Y:S02]  /*4b300*/  IMAD.MOV.U32 R26, RZ, RZ, R52 ;  /* 0x000000ffff1a7224 */ /* 0x000fe400078e0034 */
[----:B------:R-:W-:Y:S01]  /*4b310*/  IMAD.MOV.U32 R22, RZ, RZ, R53 ;  /* 0x000000ffff167224 */ /* 0x000fe200078e0035 */
[----:B------:R-:W-:Y:S04]  /*4b320*/  STL.64 [R1+0x2d08], R56 ;  /* 0x002d083801007387 */ /* 0x000fe80000100a00 */
[----:B------:R-:W4:Y:S01]  /*4b330*/  LDL.LU.64 R52, [R1+0x130] ;  /* 0x0001300001347983 */ /* 0x000f220000300a00 */
[----:B------:R-:W-:-:S02]  /*4b340*/  IMAD.MOV.U32 R27, RZ, RZ, R55 ;  /* 0x000000ffff1b7224 */ /* 0x000fc400078e0037 */
[----:B------:R-:W-:Y:S01]  /*4b350*/  IMAD.MOV.U32 R23, RZ, RZ, R54 ;  /* 0x000000ffff177224 */ /* 0x000fe200078e0036 */
[----:B--2---:R-:W-:-:S15]  /*4b360*/  HMMA.16816.F32.BF16 R12, R36, R24, R12 ;  /* 0x00000018240c723c */ /* 0x004fde000004180c */
[----:B------:R-:W-:-:S04]  /*4b370*/  NOP ;  /* 0x0000000000007918 */ /* 0x000fc80000000000 */
[----:B------:R-:W-:Y:S02]  /*4b380*/  IMAD.MOV.U32 R6, RZ, RZ, R12 ;  /* 0x000000ffff067224 */ /* 0x000fe400078e000c */
[----:B------:R-:W-:Y:S02]  /*4b390*/  IMAD.MOV.U32 R7, RZ, RZ, R13 ;  /* 0x000000ffff077224 */ /* 0x000fe400078e000d */
[----:B------:R-:W-:Y:S02]  /*4b3a0*/  IMAD.MOV.U32 R34, RZ, RZ, R14 ;  /* 0x000000ffff227224 */ /* 0x000fe400078e000e */
[----:B------:R-:W-:Y:S02]  /*4b3b0*/  IMAD.MOV.U32 R35, RZ, RZ, R15 ;  /* 0x000000ffff237224 */ /* 0x000fe400078e000f */
[C---:B---3--:R-:W-:Y:S08]  /*4b3c0*/  HMMA.16816.F32.BF16 R12, R36.reuse, R28, R48 ;  /* 0x0000001c240c723c */ /* 0x048ff00000041830 */
[----:B----4-:R-:W-:Y:S01]  /*4b3d0*/  HMMA.16816.F32.BF16 R16, R36, R20, R16 ;  /* 0x000000142410723c */ /* 0x010fe20000041810 */
[----:B------:R-:W-:Y:S04]  /*4b3e0*/  STL.64 [R1+0x2d20], R52 ;  /* 0x002d203401007387 */ /* 0x000fe80000100a00 */
[----:B------:R-:W-:Y:S04]  /*4b3f0*/  STL [R1+0x2a1c], R27 ;  /* 0x002a1c1b01007387 */ /* 0x000fe80000100800 */
[----:B------:R-:W-:Y:S04]  /*4b400*/  STL [R1+0x2a18], R23 ;  /* 0x002a181701007387 */ /* 0x000fe80000100800 */
[----:B------:R-:W-:Y:S04]  /*4b410*/  STL [R1+0x2a14], R22 ;  /* 0x002a141601007387 */ /* 0x000fe80000100800 */
[----:B------:R-:W-:Y:S02]  /*4b420*/  STL [R1+0x2a10], R26 ;  /* 0x002a101a01007387 */ /* 0x000fe40000100800 */
[----:B------:R-:W-:Y:S01]  /*4b430*/  IMAD.MOV.U32 R31, RZ, RZ, R19 ;  /* 0x000000ffff1f7224 */ /* 0x000fe200078e0013 */
[----:B------:R-:W-:Y:S01]  /*4b440*/  MOV R11, R18 ;  /* 0x00000012000b7202 */ /* 0x000fe20000000f00 */
[----:B------:R-:W-:-:S02]  /*4b450*/  IMAD.MOV.U32 R10, RZ, RZ, R17 ;  /* 0x000000ffff0a7224 */ /* 0x000fc400078e0011 */
[----:B------:R-:W-:Y:S01]  /*4b460*/  IMAD.MOV.U32 R30, RZ, RZ, R16 ;  /* 0x000000ffff1e7224 */ /* 0x000fe200078e0010 */
[----:B------:R0:W-:Y:S04]  /*4b470*/  STL [R1+0x2a30], R31 ;  /* 0x002a301f01007387 */ /* 0x0001e80000100800 */
[----:B------:R-:W-:Y:S04]  /*4b480*/  STL [R1+0x2a2c], R11 ;  /* 0x002a2c0b01007387 */ /* 0x000fe80000100800 */
[----:B------:R-:W-:Y:S04]  /*4b490*/  STL [R1+0x2a28], R10 ;  /* 0x002a280a01007387 */ /* 0x000fe80000100800 */
[----:B------:R-:W-:Y:S04]  /*4b4a0*/  STL [R1+0x2a20], R30 ;  /* 0x002a201e01007387 */ /* 0x000fe80000100800 */
[----:B------:R-:W-:Y:S04]  /*4b4b0*/  STL.64 [R1+0x1f0], R12 ;  /* 0x0001f00c01007387 */ /* 0x000fe80000100a00 */
[----:B------:R1:W-:Y:S01]  /*4b4c0*/  STL [R1+0x1f8], R14 ;  /* 0x0001f80e01007387 */ /* 0x0003e20000100800 */
[----:B0-----:R-:W-:-:S05]  /*4b4d0*/  IMAD.MOV.U32 R31, RZ, RZ, R15 ;  /* 0x000000ffff1f7224 */ /* 0x001fca00078e000f */
[----:B------:R-:W-:Y:S04]  /*4b4e0*/  STL [R1+0x2d30], R31 ;  /* 0x002d301f01007387 */ /* 0x000fe80000100800 */
[----:B------:R-:W-:Y:S04]  /*4b4f0*/  STL.64 [R1+0x2d28], R28 ;  /* 0x002d281c01007387 */ /* 0x000fe80000100a00 */
[----:B------:R-:W2:Y:S04]  /*4b500*/  LDL.LU R46, [R1+0x468] ;  /* 0x00046800012e7983 */ /* 0x000ea80000300800 */
[----:B------:R-:W2:Y:S01]  /*4b510*/  LDL.LU R47, [R1+0x46c] ;  /* 0x00046c00012f7983 */ /* 0x000ea20000300800 */
[----:B-1----:R-:W-:Y:S03]  /*4b520*/  HMMA.16816.F32.BF16 R12, R36, R32, R40 ;  /* 0x00000020240c723c */ /* 0x002fe60000041828 */
[----:B--2---:R-:W-:Y:S04]  /*4b530*/  STL.64 [R1+0x2cd0], R46 ;  /* 0x002cd02e01007387 */ /* 0x004fe80000100a00 */
[----:B------:R0:W-:Y:S04]  /*4b540*/  STL.64 [R1+0x2cc8], R44 ;  /* 0x002cc82c01007387 */ /* 0x0001e80000100a00 */
[----:B------:R-:W2:Y:S04]  /*4b550*/  LDL.LU R40, [R1+0x350] ;  /* 0x0003500001287983 */ /* 0x000ea80000300800 */
[----:B------:R-:W2:Y:S04]  /*4b560*/  LDL.LU R41, [R1+0x354] ;  /* 0x0003540001297983 */ /* 0x000ea80000300800 */
[----:B------:R-:W3:Y:S04]  /*4b570*/  LDL.LU R42, [R1+0x358] ;  /* 0x00035800012a7983 */ /* 0x000ee80000300800 */
[----:B------:R-:W3:Y:S01]  /*4b580*/  LDL.LU R43, [R1+0x35c] ;  /* 0x00035c00012b7983 */ /* 0x000ee20000300800 */
[----:B------:R-:W-:-:S03]  /*4b590*/  IMAD.MOV.U32 R17, RZ, RZ, R4 ;  /* 0x000000ffff117224 */ /* 0x000fc600078e0004 */
[----:B---3--:R-:W-:Y:S04]  /*4b5a0*/  STL.64 [R1+0x2ce0], R42 ;  /* 0x002ce02a01007387 */ /* 0x008fe80000100a00 */
[----:B--2---:R1:W-:Y:S04]  /*4b5b0*/  STL.64 [R1+0x2cd8], R40 ;  /* 0x002cd82801007387 */ /* 0x0043e80000100a00 */
[----:B------:R-:W2:Y:S04]  /*4b5c0*/  LDL R16, [R1+0x100] ;  /* 0x0001000001107983 */ /* 0x000ea80000100800 */
[----:B------:R-:W3:Y:S04]  /*4b5d0*/  LDL.LU R4, [R1+0x2d3c] ;  /* 0x002d3c0001047983 */ /* 0x000ee80000300800 */
[----:B--2---:R2:W-:Y:S04]  /*4b5e0*/  STL.64 [R1+0x2ce8], R16 ;  /* 0x002ce81001007387 */ /* 0x0045e80000100a00 */
[----:B0-----:R-:W4:Y:S04]  /*4b5f0*/  LDL.LU R44, [R1+0x360] ;  /* 0x00036000012c7983 */ /* 0x001f280000300800 */
[----:B------:R-:W4:Y:S04]  /*4b600*/  LDL.LU R45, [R1+0x364] ;  /* 0x00036400012d7983 */ /* 0x000f280000300800 */
[----:B------:R-:W2:Y:S04]  /*4b610*/  LDL.LU R46, [R1+0x368] ;  /* 0x00036800012e7983 */ /* 0x000ea80000300800 */
[----:B------:R-:W2:Y:S01]  /*4b620*/  LDL.LU R47, [R1+0x36c] ;  /* 0x00036c00012f7983 */ /* 0x000ea20000300800 */
[----:B-1----:R-:W-:-:S02]  /*4b630*/  IMAD.MOV.U32 R40, RZ, RZ, R5 ;  /* 0x000000ffff287224 */ /* 0x002fc400078e0005 */
[----:B------:R-:W-:Y:S01]  /*4b640*/  IMAD.MOV.U32 R41, RZ, RZ, R61 ;  /* 0x000000ffff297224 */ /* 0x000fe200078e003d */
[----:B--2---:R-:W-:Y:S04]  /*4b650*/  STL.64 [R1+0x2cf8], R46 ;  /* 0x002cf82e01007387 */ /* 0x004fe80000100a00 */
[----:B----4-:R-:W-:Y:S04]  /*4b660*/  STL.64 [R1+0x2cf0], R44 ;  /* 0x002cf02c01007387 */ /* 0x010fe80000100a00 */
[----:B------:R-:W3:Y:S04]  /*4b670*/  LDL.LU R5, [R1+0x2d38] ;  /* 0x002d380001057983 */ /* 0x000ee80000300800 */
[----:B------:R-:W2:Y:S04]  /*4b680*/  LDL.LU R61, [R1+0x2d34] ;  /* 0x002d3400013d7983 */ /* 0x000ea80000300800 */
[----:B------:R-:W-:Y:S04]  /*4b690*/  STL.64 [R1+0x2d00], R40 ;  /* 0x002d002801007387 */ /* 0x000fe80000100a00 */
[----:B------:R-:W4:Y:S04]  /*4b6a0*/  LDL.LU R16, [R1+0x370] ;  /* 0x0003700001107983 */ /* 0x000f280000300800 */
[----:B------:R-:W4:Y:S04]  /*4b6b0*/  LDL.LU R17, [R1+0x374] ;  /* 0x0003740001117983 */ /* 0x000f280000300800 */
[----:B------:R-:W2:Y:S04]  /*4b6c0*/  LDL.LU R18, [R1+0x378] ;  /* 0x0003780001127983 */ /* 0x000ea80000300800 */
[----:B------:R-:W2:Y:S01]  /*4b6d0*/  LDL.LU R19, [R1+0x37c] ;  /* 0x00037c0001137983 */ /* 0x000ea20000300800 */
[----:B------:R-:W0:Y:S01]  /*4b6e0*/  S2R R2, SR_TID.X ;  /* 0x0000000000027919 */ /* 0x000e220000002100 */
[----:B------:R-:W-:-:S02]  /*4b6f0*/  IMAD.MOV.U32 R27, RZ, RZ, R12 ;  /* 0x000000ffff1b7224 */ /* 0x000fc400078e000c */
[----:B------:R-:W-:Y:S02]  /*4b700*/  IMAD.MOV.U32 R23, RZ, RZ, R13 ;  /* 0x000000ffff177224 */ /* 0x000fe400078e000d */
[----:B------:R-:W-:Y:S02]  /*4b710*/  IMAD.MOV.U32 R22, RZ, RZ, R14 ;  /* 0x000000ffff167224 */ /* 0x000fe400078e000e */
[----:B------:R-:W-:Y:S01]  /*4b720*/  IMAD.MOV.U32 R26, RZ, RZ, R15 ;  /* 0x000000ffff1a7224 */ /* 0x000fe200078e000f */
[----:B0-----:R-:W-:Y:S01]  /*4b730*/  LOP3.LUT R60, R2, 0x7, RZ, 0xc0, !PT ;  /* 0x00000007023c7812 */ /* 0x001fe200078ec0ff */
[----:B--2---:R-:W-:Y:S04]  /*4b740*/  STL.64 [R1+0x2d18], R18 ;  /* 0x002d181201007387 */ /* 0x004fe80000100a00 */
[----:B----4-:R0:W-:Y:S04]  /*4b750*/  STL.64 [R1+0x2d10], R16 ;  /* 0x002d101001007387 */ /* 0x0101e80000100a00 */
        /* <DEDUP_REMOVED lines=12> */
[----:B0-----:R-:W4:Y:S04]  /*4b820*/  LDL.64 R16, [R1+0x150] ;  /* 0x0001500001107983 */ /* 0x001f280000100a00 */
[----:B------:R-:W2:Y:S01]  /*4b830*/  LDL.64 R40, [R1+0x140] ;  /* 0x0001400001287983 */ /* 0x000ea20000100a00 */
[----:B------:R-:W-:-:S02]  /*4b840*/  IMAD R60, R60, 0x90, RZ ;  /* 0x000000903c3c7824 */ /* 0x000fc400078e02ff */
[C---:B------:R-:W-:Y:S02]  /*4b850*/  IMAD.SHL.U32 R3, R2.reuse, 0x2, RZ ;  /* 0x0000000202037824 */ /* 0x040fe400078e00ff */
[----:B------:R-:W-:Y:S01]  /*4b860*/  IMAD.SHL.U32 R2, R2, 0x40, RZ ;  /* 0x0000004002027824 */ /* 0x000fe200078e00ff */
[----:B------:R-:W2:Y:S04]  /*4b870*/  LDL.LU R48, [R1+0x390] ;  /* 0x0003900001307983 */ /* 0x000ea80000300800 */
[----:B------:R-:W2:Y:S04]  /*4b880*/  LDL.LU R49, [R1+0x394] ;  /* 0x0003940001317983 */ /* 0x000ea80000300800 */
[----:B------:R-:W2:Y:S01]  /*4b890*/  LDL.LU R50, [R1+0x398] ;  /* 0x0003980001327983 */ /* 0x000ea20000300800 */
[----:B------:R-:W-:-:S03]  /*4b8a0*/  LOP3.LUT R60, R60, 0x10, R3, 0x78, !PT ;  /* 0x000000103c3c7812 */ /* 0x000fc600078e7803 */
[----:B------:R-:W2:Y:S04]  /*4b8b0*/  LDL.LU R51, [R1+0x39c] ;  /* 0x00039c0001337983 */ /* 0x000ea80000300800 */
[----:B------:R-:W2:Y:S04]  /*4b8c0*/  LDL.LU R44, [R1+0x380] ;  /* 0x00038000012c7983 */ /* 0x000ea80000300800 */
[----:B------:R-:W2:Y:S01]  /*4b8d0*/  LDL.LU R45, [R1+0x384] ;  /* 0x00038400012d7983 */ /* 0x000ea20000300800 */
[----:B------:R-:W-:-:S03]  /*4b8e0*/  LOP3.LUT R60, R60, 0x400, R2, 0xf8, !PT ;  /* 0x000004003c3c7812 */ /* 0x000fc600078ef802 */
[----:B------:R-:W2:Y:S04]  /*4b8f0*/  LDL.LU R46, [R1+0x388] ;  /* 0x00038800012e7983 */ /* 0x000ea80000300800 */
[----:B------:R-:W2:Y:S01]  /*4b900*/  LDL.LU R47, [R1+0x38c] ;  /* 0x00038c00012f7983 */ /* 0x000ea20000300800 */
[----:B------:R-:W-:-:S05]  /*4b910*/  LOP3.LUT R60, R60, 0x40, RZ, 0x3c, !PT ;  /* 0x000000403c3c7812 */ /* 0x000fca00078e3cff */
[----:B------:R-:W0:Y:S04]  /*4b920*/  LDSM.16.MT88.4 R12, [R60+UR5+0xa000] ;  /* 0x00a000053c0c783b */ /* 0x000e280008004200 */
[----:B------:R-:W-:Y:S04]  /*4b930*/  STL.64 [R1+0x2ca0], R22 ;  /* 0x002ca01601007387 */ /* 0x000fe80000100a00 */
[----:B------:R1:W-:Y:S04]  /*4b940*/  STL.64 [R1+0x2c98], R20 ;  /* 0x002c981401007387 */ /* 0x0003e80000100a00 */
[----:B-1----:R-:W2:Y:S04]  /*4b950*/  LDL.64 R20, [R1+0x50] ;  /* 0x0000500001147983 */ /* 0x002ea80000100a00 */
[----:B------:R-:W-:Y:S04]  /*4b960*/  STL.64 [R1+0x2c90], R26 ;  /* 0x002c901a01007387 */ /* 0x000fe80000100a00 */
[----:B------:R1:W-:Y:S04]  /*4b970*/  STL.64 [R1+0x2c88], R24 ;  /* 0x002c881801007387 */ /* 0x0003e80000100a00 */
[----:B-1----:R-:W2:Y:S04]  /*4b980*/  LDL.64 R24, [R1+0xe0] ;  /* 0x0000e00001187983 */ /* 0x002ea80000100a00 */
[----:B------:R-:W-:Y:S04]  /*4b990*/  STL.64 [R1+0x2c80], R34 ;  /* 0x002c802201007387 */ /* 0x000fe80000100a00 */
[----:B------:R1:W-:Y:S04]  /*4b9a0*/  STL.64 [R1+0x2c78], R32 ;  /* 0x002c782001007387 */ /* 0x0003e80000100a00 */
[----:B-1----:R-:W2:Y:S04]  /*4b9b0*/  LDL.LU R32, [R1+0x340] ;  /* 0x0003400001207983 */ /* 0x002ea80000300800 */
[----:B------:R-:W2:Y:S04]  /*4b9c0*/  LDL.LU R33, [R1+0x344] ;  /* 0x0003440001217983 */ /* 0x000ea80000300800 */
[----:B------:R-:W2:Y:S04]  /*4b9d0*/  LDL.LU R34, [R1+0x348] ;  /* 0x0003480001227983 */ /* 0x000ea80000300800 */
[----:B------:R-:W2:Y:S04]  /*4b9e0*/  LDL.LU R35, [R1+0x34c] ;  /* 0x00034c0001237983 */ /* 0x000ea80000300800 */
[----:B0-----:R-:W-:Y:S04]  /*4b9f0*/  STL.64 [R1+0x2bf8], R14 ;  /* 0x002bf80e01007387 */ /* 0x001fe80000100a00 */
[----:B------:R0:W-:Y:S04]  /*4ba00*/  STL.64 [R1+0x2bf0], R12 ;  /* 0x002bf00c01007387 */ /* 0x0001e80000100a00 */
[----:B0-----:R-:W2:Y:S01]  /*4ba10*/  LDL.64 R12, [R1+0xf0] ;  /* 0x0000f000010c7983 */ /* 0x001ea20000100a00 */
[C---:B---3--:R-:W-:Y:S08]  /*4ba20*/  HMMA.16816.F32.BF16 R28, R36.reuse, R4, R28 ;  /* 0x00000004241c723c */ /* 0x048ff0000004181c */
[C---:B----4-:R-:W-:Y:S08]  /*4ba30*/  HMMA.16816.F32.BF16 R52, R36.reuse, R16, R52 ;  /* 0x000000102434723c */ /* 0x050ff00000041834 */
[----:B--2---:R-:W-:Y:S03]  /*4ba40*/  HMMA.16816.F32.BF16 R56, R36, R40, R56 ;  /* 0x000000282438723c */ /* 0x004fe60000041838 */
[----:B------:R-:W-:-:S02]  /*4ba50*/  IMAD.MOV.U32 R60, RZ, RZ, R30 ;  /* 0x000000ffff3c7224 */ /* 0x000fc400078e001e */
[----:B------:R-:W-:Y:S01]  /*4ba60*/  IMAD.MOV.U32 R30, RZ, RZ, R31 ;  /* 0x000000ffff1e7224 */ /* 0x000fe200078e001f */
[----:B------:R-:W-:Y:S01]  /*4ba70*/  MOV R11, R28 ;  /* 0x0000001c000b7202 */ /* 0x000fe20000000f00 */
[----:B------:R-:W-:Y:S01]  /*4ba80*/  IMAD.MOV.U32 R10, RZ, RZ, R29 ;  /* 0x000000ffff0a7224 */ /* 0x000fe200078e001d */
[----:B------:R-:W2:Y:S04]  /*4ba90*/  LDL.LU R31, [R1+0x2d30] ;  /* 0x002d3000011f7983 */ /* 0x000ea80000300800 */
[----:B------:R-:W3:Y:S04]  /*4baa0*/  LDL.LU.64 R28, [R1+0x2d28] ;  /* 0x002d2800011c7983 */ /* 0x000ee80000300a00 */
[----:B------:R0:W-:Y:S04]  /*4bab0*/  STL.64 [R1+0x3b0], R52 ;  /* 0x0003b03401007387 */ /* 0x0001e80000100a00 */
[----:B------:R1:W-:Y:S04]  /*4bac0*/  STL.64 [R1+0x3b8], R54 ;  /* 0x0003b83601007387 */ /* 0x0003e80000100a00 */
[----:B0-----:R-:W4:Y:S01]  /*4bad0*/  LDL.LU.64 R52, [R1+0x2d20] ;  /* 0x002d200001347983 */ /* 0x001f220000300a00 */
[----:B-1----:R-:W-:-:S02]  /*4bae0*/  IMAD.MOV.U32 R55, RZ, RZ, R16 ;  /* 0x000000ffff377224 */ /* 0x002fc400078e0010 */
[----:B------:R-:W-:Y:S01]  /*4baf0*/  IMAD.MOV.U32 R54, RZ, RZ, R17 ;  /* 0x000000ffff367224 */ /* 0x000fe200078e0011 */
[----:B------:R-:W2:Y:S04]  /*4bb00*/  LDL.LU.64 R18, [R1+0x2d18] ;  /* 0x002d180001127983 */ /* 0x000ea80000300a00 */
[----:B------:R-:W2:Y:S04]  /*4bb10*/  LDL.LU.64 R16, [R1+0x2d10] ;  /* 0x002d100001107983 */ /* 0x000ea80000300a00 */
[----:B------:R0:W-:Y:S04]  /*4bb20*/  STL.64 [R1+0x3a0], R56 ;  /* 0x0003a03801007387 */ /* 0x0001e80000100a00 */
[----:B------:R1:W-:Y:S04]  /*4bb30*/  STL.64 [R1+0x3a8], R58 ;  /* 0x0003a83a01007387 */ /* 0x0003e80000100a00 */
[----:B0-----:R-:W2:Y:S01]  /*4bb40*/  LDL.LU.64 R56, [R1+0x2d08] ;  /* 0x002d080001387983 */ /* 0x001ea20000300a00 */
[----:B-1----:R-:W-:-:S02]  /*4bb50*/  IMAD.MOV.U32 R59, RZ, RZ, R40 ;  /* 0x000000ffff3b7224 */ /* 0x002fc400078e0028 */
[----:B------:R-:W-:Y:S02]  /*4bb60*/  IMAD.MOV.U32 R58, RZ, RZ, R41 ;  /* 0x000000ffff3a7224 */ /* 0x000fe400078e0029 */
[----:B------:R-:W3:Y:S01]  /*4bb70*/  LDL.LU.64 R40, [R1+0x2d00] ;  /* 0x002d000001287983 */ /* 0x000ee20000300a00 */
[C---:B----4-:R-:W-:Y:S08]  /*4bb80*/  HMMA.16816.F32.BF16 R48, R36.reuse, R52, R48 ;  /* 0x000000342430723c */ /* 0x050ff00000041830 */
[C---:B--2---:R-:W-:Y:S11]  /*4bb90*/  HMMA.16816.F32.BF16 R44, R36.reuse, R56, R44 ;  /* 0x00000038242c723c */ /* 0x044ff6000004182c */
[----:B------:R0:W-:Y:S04]  /*4bba0*/  STL.64 [R1+0x390], R48 ;  /* 0x0003903001007387 */ /* 0x0001e80000100a00 */
[----:B------:R1:W-:Y:S01]  /*4bbb0*/  STL.64 [R1+0x398], R50 ;  /* 0x0003983201007387 */ /* 0x0003e20000100a00 */
[C---:B---3--:R-:W-:Y:S03]  /*4bbc0*/  HMMA.16816.F32.BF16 R40, R36.reuse, R40, R16 ;  /* 0x000000282428723c */ /* 0x048fe60000041810 */
[----:B0-----:R-:W2:Y:S04]  /*4bbd0*/  LDL.LU R48, [R1+0x330] ;  /* 0x0003300001307983 */ /* 0x001ea80000300800 */
[----:B------:R-:W2:Y:S04]  /*4bbe0*/  LDL.LU R49, [R1+0x334] ;  /* 0x0003340001317983 */ /* 0x000ea80000300800 */
[----:B-1----:R-:W2:Y:S04]  /*4bbf0*/  LDL.LU R50, [R1+0x338] ;  /* 0x0003380001327983 */ /* 0x002ea80000300800 */
[----:B------:R-:W2:Y:S04]  /*4bc00*/  LDL.LU R51, [R1+0x33c] ;  /* 0x00033c0001337983 */ /* 0x000ea80000300800 */
[----:B------:R-:W-:Y:S04]  /*4bc10*/  STL.64 [R1+0x380], R44 ;  /* 0x0003802c01007387 */ /* 0x000fe80000100a00 */
[----:B------:R0:W-:Y:S04]  /*4bc20*/  STL.64 [R1+0x388], R46 ;  /* 0x0003882e01007387 */ /* 0x0001e80000100a00 */
[----:B0-----:R-:W3:Y:S04]  /*4bc30*/  LDL.LU.64 R46, [R1+0x2cf8] ;  /* 0x002cf800012e7983 */ /* 0x001ee80000300a00 */
[----:B------:R-:W3:Y:S04]  /*4bc40*/  LDL.LU.64 R44, [R1+0x2cf0] ;  /* 0x002cf000012c7983 */ /* 0x000ee80000300a00 */
[----:B------:R-:W3:Y:S04]  /*4bc50*/  LDL.LU.64 R16, [R1+0x2ce8] ;  /* 0x002ce80001107983 */ /* 0x000ee80000300a00 */
[----:B------:R-:W-:Y:S04]  /*4bc60*/  STL.64 [R1+0x370], R40 ;  /* 0x0003702801007387 */ /* 0x000fe80000100a00 */
[----:B------:R0:W-:Y:S04]  /*4bc70*/  STL.64 [R1+0x378], R42 ;  /* 0x0003782a01007387 */ /* 0x0001e80000100a00 */
[----:B0-----:R-:W4:Y:S04]  /*4bc80*/  LDL.LU.64 R42, [R1+0x2ce0] ;  /* 0x002ce000012a7983 */ /* 0x001f280000300a00 */
[----:B------:R-:W4:Y:S01]  /*4bc90*/  LDL.LU.64 R40, [R1+0x2cd8] ;  /* 0x002cd80001287983 */ /* 0x000f220000300a00 */
[C---:B---3--:R-:W-:Y:S03]  /*4bca0*/  HMMA.16816.F32.BF16 R16, R36.reuse, R16, R44 ;  /* 0x000000102410723c */ /* 0x048fe6000004182c */
[----:B------:R-:W3:Y:S04]  /*4bcb0*/  LDL.LU.64 R46, [R1+0x2cd0] ;  /* 0x002cd000012e7983 */ /* 0x000ee80000300a00 */
[----:B------:R-:W3:Y:S01]  /*4bcc0*/  LDL.LU.64 R44, [R1+0x2cc8] ;  /* 0x002cc800012c7983 */ /* 0x000ee20000300a00 */
[C---:B------:R-:W-:Y:S08]  /*4bcd0*/  HMMA.16816.F32.BF16 R32, R36.reuse, R24, R32 ;  /* 0x000000182420723c */ /* 0x040ff00000041820 */
[----:B----4-:R-:W-:Y:S03]  /*4bce0*/  HMMA.16816.F32.BF16 R40, R36, R12, R40 ;  /* 0x0000000c2428723c */ /* 0x010fe60000041828 */
[----:B------:R-:W-:Y:S04]  /*4bcf0*/  STL.64 [R1+0x360], R16 ;  /* 0x0003601001007387 */ /* 0x000fe80000100a00 */
[----:B------:R0:W-:Y:S01]  /*4bd00*/  STL.64 [R1+0x368], R18 ;  /* 0x0003681201007387 */ /* 0x0001e20000100a00 */
[----:B------:R-:W-:-:S02]  /*4bd10*/  IMAD.MOV.U32 R15, RZ, RZ, R20 ;  /* 0x000000ffff0f7224 */ /* 0x000fc400078e0014 */
[----:B------:R-:W-:Y:S01]  /*4bd20*/  IMAD.MOV.U32 R14, RZ, RZ, R21 ;  /* 0x000000ffff0e7224 */ /* 0x000fe200078e0015 */
[----:B0-----:R-:W4:Y:S04]  /*4bd30*/  LDL.LU.64 R18, [R1+0x2cc0] ;  /* 0x002cc00001127983 */ /* 0x001f280000300a00 */
[----:B------:R-:W2:Y:S04]  /*4bd40*/  LDL.LU.64 R16, [R1+0x2cb8] ;  /* 0x002cb80001107983 */ /* 0x000ea80000300a00 */
[----:B------:R-:W-:Y:S04]  /*4bd50*/  STL.64 [R1+0x350], R40 ;  /* 0x0003502801007387 */ /* 0x000fe80000100a00 */
[----:B------:R0:W-:Y:S01]  /*4bd60*/  STL.64 [R1+0x358], R42 ;  /* 0x0003582a01007387 */ /* 0x0001e20000100a00 */
[----:B------:R-:W-:-:S03]  /*4bd70*/  IMAD.MOV.U32 R2, RZ, RZ, R13 ;  /* 0x000000ffff027224 */ /* 0x000fc600078e000d */
[----:B0-----:R-:W2:Y:S04]  /*4bd80*/  LDL.LU.64 R42, [R1+0x2cb0] ;  /* 0x002cb000012a7983 */ /* 0x001ea80000300a00 */
[----:B------:R-:W2:Y:S04]  /*4bd90*/  LDL.LU.64 R40, [R1+0x2ca8] ;  /* 0x002ca80001287983 */ /* 0x000ea80000300a00 */
[----:B------:R0:W-:Y:S04]  /*4bda0*/  STL.64 [R1+0x340], R32 ;  /* 0x0003402001007387 */ /* 0x0001e80000100a00 */
[----:B------:R1:W-:Y:S01]  /*4bdb0*/  STL.64 [R1+0x348], R34 ;  /* 0x0003482201007387 */ /* 0x0003e20000100a00 */
[----:B------:R-:W-:-:S02]  /*4bdc0*/  IMAD.MOV.U32 R3, RZ, RZ, R12 ;  /* 0x000000ffff037224 */ /* 0x000fc400078e000c */
[----:B------:R-:W-:Y:S02]  /*4bdd0*/  IMAD.MOV.U32 R13, RZ, RZ, R24 ;  /* 0x000000ffff0d7224 */ /* 0x000fe400078e0018 */
[----:B------:R-:W-:Y:S01]  /*4bde0*/  IMAD.MOV.U32 R12, RZ, RZ, R25 ;  /* 0x000000ffff0c7224 */ /* 0x000fe200078e0019 */
[----:B---3--:R-:W-:Y:S01]  /*4bdf0*/  HMMA.16816.F32.BF16 R44, R36, R20, R44 ;  /* 0x00000014242c723c */ /* 0x008fe2000004182c */
[----:B------:R-:W3:Y:S04]  /*4be00*/  LDL.LU R20, [R1+0x320] ;  /* 0x0003200001147983 */ /* 0x000ee80000300800 */
[----:B------:R-:W3:Y:S04]  /*4be10*/  LDL.LU R21, [R1+0x324] ;  /* 0x0003240001157983 */ /* 0x000ee80000300800 */
[----:B------:R-:W3:Y:S04]  /*4be20*/  LDL.LU R22, [R1+0x328] ;  /* 0x0003280001167983 */ /* 0x000ee80000300800 */
[----:B------:R-:W3:Y:S04]  /*4be30*/  LDL.LU R23, [R1+0x32c] ;  /* 0x00032c0001177983 */ /* 0x000ee80000300800 */
        /* <DEDUP_REMOVED lines=13> */
[C---:B---3--:R-:W-:Y:S01]  /*4bf10*/  HMMA.16816.F32.BF16 R20, R40.reuse, R16, R20 ;  /* 0x000000102814723c */ /* 0x048fe20000041814 */
[----:B----4-:R-:W-:Y:S04]  /*4bf20*/  STL.64 [R1+0x2c60], R46 ;  /* 0x002c602e01007387 */ /* 0x010fe80000100a00 */
[----:B------:R0:W-:Y:S04]  /*4bf30*/  STL.64 [R1+0x2c58], R44 ;  /* 0x002c582c01007387 */ /* 0x0001e80000100a00 */
[----:B------:R-:W2:Y:S04]  /*4bf40*/  LDL.LU R48, [R1+0x2f0] ;  /* 0x0002f00001307983 */ /* 0x000ea80000300800 */
[----:B------:R1:W-:Y:S04]  /*4bf50*/  STL.64 [R1+0x330], R36 ;  /* 0x0003302401007387 */ /* 0x0003e80000100a00 */
[----:B------:R3:W-:Y:S04]  /*4bf60*/  STL.64 [R1+0x338], R38 ;  /* 0x0003382601007387 */ /* 0x0007e80000100a00 */
[----:B------:R-:W2:Y:S04]  /*4bf70*/  LDL.LU R49, [R1+0x2f4] ;  /* 0x0002f40001317983 */ /* 0x000ea80000300800 */
[----:B------:R-:W2:Y:S04]  /*4bf80*/  LDL.LU R50, [R1+0x2f8] ;  /* 0x0002f80001327983 */ /* 0x000ea80000300800 */
[----:B------:R-:W2:Y:S04]  /*4bf90*/  LDL.LU R51, [R1+0x2fc] ;  /* 0x0002fc0001337983 */ /* 0x000ea80000300800 */
[----:B0-----:R-:W4:Y:S04]  /*4bfa0*/  LDL.LU R44, [R1+0x2a0] ;  /* 0x0002a000012c7983 */ /* 0x001f280000300800 */
[----:B------:R-:W4:Y:S04]  /*4bfb0*/  LDL.LU R45, [R1+0x2a4] ;  /* 0x0002a400012d7983 */ /* 0x000f280000300800 */
[----:B------:R-:W4:Y:S04]  /*4bfc0*/  LDL.LU R46, [R1+0x2a8] ;  /* 0x0002a800012e7983 */ /* 0x000f280000300800 */
[----:B------:R-:W4:Y:S04]  /*4bfd0*/  LDL.LU R47, [R1+0x2ac] ;  /* 0x0002ac00012f7983 */ /* 0x000f280000300800 */
[----:B-1----:R-:W2:Y:S04]  /*4bfe0*/  LDL.LU R36, [R1+0x2e0] ;  /* 0x0002e00001247983 */ /* 0x002ea80000300800 */
[----:B------:R-:W2:Y:S04]  /*4bff0*/  LDL.LU R37, [R1+0x2e4] ;  /* 0x0002e40001257983 */ /* 0x000ea80000300800 */
[----:B---3--:R-:W3:Y:S04]  /*4c000*/  LDL.LU R38, [R1+0x2e8] ;  /* 0x0002e80001267983 */ /* 0x008ee80000300800 */
[----:B------:R-:W3:Y:S04]  /*4c010*/  LDL.LU R39, [R1+0x2ec] ;  /* 0x0002ec0001277983 */ /* 0x000ee80000300800 */
[----:B------:R-:W-:Y:S04]  /*4c020*/  STL.64 [R1+0x2c08], R10 ;  /* 0x002c080a01007387 */ /* 0x000fe80000100a00 */
[----:B------:R-:W-:Y:S04]  /*4c030*/  STL.64 [R1+0x2c00], R8 ;  /* 0x002c000801007387 */ /* 0x000fe80000100a00 */
[----:B------:R-:W-:Y:S04]  /*4c040*/  STL.64 [R1+0x320], R20 ;  /* 0x0003201401007387 */ /* 0x000fe80000100a00 */
[----:B------:R0:W-:Y:S04]  /*4c050*/  STL.64 [R1+0x328], R22 ;  /* 0x0003281601007387 */ /* 0x0001e80000100a00 */
[----:B0-----:R-:W2:Y:S04]  /*4c060*/  LDL.LU.64 R22, [R1+0x2ca0] ;  /* 0x002ca00001167983 */ /* 0x001ea80000300a00 */
[----:B------:R-:W2:Y:S04]  /*4c070*/  LDL.LU.64 R20, [R1+0x2c98] ;  /* 0x002c980001147983 */ /* 0x000ea80000300a00 */
        /* <DEDUP_REMOVED lines=14> */
[C---:B------:R-:W-:Y:S08]  /*4c160*/  HMMA.16816.F32.BF16 R48, R40.reuse, R28, R48 ;  /* 0x0000001c2830723c */ /* 0x040ff00000041830 */
[----:B--2---:R-:W-:-:S15]  /*4c170*/  HMMA.16816.F32.BF16 R32, R40, R24, R32 ;  /* 0x000000182820723c */ /* 0x004fde0000041820 */
[----:B------:R-:W-:-:S04]  /*4c180*/  NOP ;  /* 0x0000000000007918 */ /* 0x000fc80000000000 */
[----:B------:R-:W-:Y:S04]  /*4c190*/  STL.64 [R1+0x300], R32 ;  /* 0x0003002001007387 */ /* 0x000fe80000100a00 */
[----:B------:R0:W-:Y:S04]  /*4c1a0*/  STL.64 [R1+0x308], R34 ;  /* 0x0003082201007387 */ /* 0x0001e80000100a00 */
[----:B0-----:R-:W2:Y:S04]  /*4c1b0*/  LDL.LU.64 R34, [R1+0x2c80] ;  /* 0x002c800001227983 */ /* 0x001ea80000300a00 */
[----:B------:R-:W3:Y:S04]  /*4c1c0*/  LDL.LU.64 R32, [R1+0x2c78] ;  /* 0x002c780001207983 */ /* 0x000ee80000300a00 */
[----:B------:R-:W-:Y:S04]  /*4c1d0*/  STL.64 [R1+0x2c28], R26 ;  /* 0x002c281a01007387 */ /* 0x000fe80000100a00 */
[----:B------:R0:W-:Y:S04]  /*4c1e0*/  STL.64 [R1+0x2c20], R24 ;  /* 0x002c201801007387 */ /* 0x0001e80000100a00 */
[----:B0-----:R-:W4:Y:S04]  /*4c1f0*/  LDL.LU R24, [R1+0x2c0] ;  /* 0x0002c00001187983 */ /* 0x001f280000300800 */
[----:B------:R-:W4:Y:S04]  /*4c200*/  LDL.LU R25, [R1+0x2c4] ;  /* 0x0002c40001197983 */ /* 0x000f280000300800 */
[----:B------:R-:W4:Y:S04]  /*4c210*/  LDL.LU R26, [R1+0x2c8] ;  /* 0x0002c800011a7983 */ /* 0x000f280000300800 */
[----:B------:R-:W4:Y:S04]  /*4c220*/  LDL.LU R27, [R1+0x2cc] ;  /* 0x0002cc00011b7983 */ /* 0x000f280000300800 */
[----:B------:R-:W-:Y:S04]  /*4c230*/  STL.64 [R1+0x2c38], R30 ;  /* 0x002c381e01007387 */ /* 0x000fe80000100a00 */
[----:B------:R-:W-:Y:S04]  /*4c240*/  STL.64 [R1+0x2f0], R48 ;  /* 0x0002f03001007387 */ /* 0x000fe80000100a00 */
[----:B------:R-:W-:Y:S04]  /*4c250*/  STL.64 [R1+0x2f8], R50 ;  /* 0x0002f83201007387 */ /* 0x000fe80000100a00 */
[----:B------:R0:W-:Y:S04]  /*4c260*/  STL.64 [R1+0x2c30], R28 ;  /* 0x002c301c01007387 */ /* 0x0001e80000100a00 */
[----:B0-----:R-:W4:Y:S04]  /*4c270*/  LDL.LU R28, [R1+0x2d0] ;  /* 0x0002d000011c7983 */ /* 0x001f280000300800 */
[----:B------:R-:W4:Y:S04]  /*4c280*/  LDL.LU R29, [R1+0x2d4] ;  /* 0x0002d400011d7983 */ /* 0x000f280000300800 */
[----:B------:R-:W4:Y:S04]  /*4c290*/  LDL.LU R30, [R1+0x2d8] ;  /* 0x0002d800011e7983 */ /* 0x000f280000300800 */
[----:B------:R-:W4:Y:S01]  /*4c2a0*/  LDL.LU R31, [R1+0x2dc] ;  /* 0x0002dc00011f7983 */ /* 0x000f220000300800 */
[----:B------:R-:W0:Y:S01]  /*4c2b0*/  S2R R48, SR_TID.X ;  /* 0x0000000000307919 */ /* 0x000e220000002100 */
[----:B------:R-:W-:Y:S01]  /*4c2c0*/  IMAD.MOV.U32 R9, RZ, RZ, R58 ;  /* 0x000000ffff097224 */ /* 0x000fe200078e003a */
[C---:B0-----:R-:W-:Y:S01]  /*4c2d0*/  LOP3.LUT R49, R48.reuse, 0x7, RZ, 0xc0, !PT ;  /* 0x0000000730317812 */ /* 0x041fe200078ec0ff */
[----:B------:R-:W-:-:S04]  /*4c2e0*/  IMAD.SHL.U32 R58, R48, 0x2, RZ ;  /* 0x00000002303a7824 */ /* 0x000fc800078e00ff */
[----:B------:R-:W-:Y:S02]  /*4c2f0*/  IMAD R49, R49, 0x90, RZ ;  /* 0x0000009031317824 */ /* 0x000fe400078e02ff */
[----:B------:R-:W-:-:S03]  /*4c300*/  IMAD.SHL.U32 R48, R48, 0x40, RZ ;  /* 0x0000004030307824 */ /* 0x000fc600078e00ff */
[----:B------:R-:W-:-:S04]  /*4c310*/  LOP3.LUT R49, R49, 0x10, R58, 0x78, !PT ;  /* 0x0000001031317812 */ /* 0x000fc800078e783a */
[----:B------:R-:W-:-:S04]  /*4c320*/  LOP3.LUT R49, R49, 0x400, R48, 0xf8, !PT ;  /* 0x0000040031317812 */ /* 0x000fc800078ef830 */
[----:B------:R-:W-:Y:S02]  /*4c330*/  LOP3.LUT R49, R49, 0x60, RZ, 0x3c, !PT ;  /* 0x0000006031317812 */ /* 0x000fe400078e3cff */
[----:B------:R-:W-:Y:S01]  /*4c340*/  MOV R20, R55 ;  /* 0x0000003700147202 */ /* 0x000fe20000000f00 */
[----:B------:R-:W-:Y:S02]  /*4c350*/  IMAD.MOV.U32 R21, RZ, RZ, R54 ;  /* 0x000000ffff157224 */ /* 0x000fe400078e0036 */
[----:B------:R-:W-:Y:S01]  /*4c360*/  IMAD.MOV.U32 R8, RZ, RZ, R59 ;  /* 0x000000ffff087224 */ /* 0x000fe200078e003b */
[----:B---3--:R-:W-:Y:S01]  /*4c370*/  HMMA.16816.F32.BF16 R36, R40, R32, R36 ;  /* 0x000000202824723c */ /* 0x008fe20000041824 */
[----:B--2---:R-:W-:Y:S04]  /*4c380*/  STL.64 [R1+0x2c50], R34 ;  /* 0x002c502201007387 */ /* 0x004fe80000100a00 */
[----:B------:R-:W-:-:S14]  /*4c390*/  STL.64 [R1+0x2c48], R32 ;  /* 0x002c482001007387 */ /* 0x000fdc0000100a00 */
[----:B------:R-:W-:Y:S04]  /*4c3a0*/  STL.64 [R1+0x2e0], R36 ;  /* 0x0002e02401007387 */ /* 0x000fe80000100a00 */
[----:B------:R-:W-:Y:S04]  /*4c3b0*/  STL.64 [R1+0x2e8], R38 ;  /* 0x0002e82601007387 */ /* 0x000fe80000100a00 */
[----:B------:R-:W0:Y:S01]  /*4c3c0*/  LDSM.16.MT88.4 R36, [R49+UR5+0xa000] ;  /* 0x00a000053124783b */ /* 0x000e220008004200 */
[C---:B----4-:R-:W-:Y:S08]  /*4c3d0*/  HMMA.16816.F32.BF16 R24, R40.reuse, R20, R24 ;  /* 0x000000142818723c */ /* 0x050ff00000041818 */
[C---:B------:R-:W-:Y:S08]  /*4c3e0*/  HMMA.16816.F32.BF16 R20, R40.reuse, R8, R16 ;  /* 0x000000082814723c */ /* 0x040ff00000041810 */
[C---:B------:R-:W-:Y:S08]  /*4c3f0*/  HMMA.16816.F32.BF16 R16, R40.reuse, R52, R44 ;  /* 0x000000342810723c */ /* 0x040ff0000004182c */
[----:B------:R-:W-:Y:S01]  /*4c400*/  HMMA.16816.F32.BF16 R28, R40, R4, R28 ;  /* 0x00000004281c723c */ /* 0x000fe2000004181c */
[----:B0-----:R-:W-:Y:S04]  /*4c410*/  STL.64 [R1+0x2b10], R38 ;  /* 0x002b102601007387 */ /* 0x001fe80000100a00 */
[----:B------:R0:W-:Y:S04]  /*4c420*/  STL.64 [R1+0x2b08], R36 ;  /* 0x002b082401007387 */ /* 0x0001e80000100a00 */
[----:B------:R-:W2:Y:S04]  /*4c430*/  LDL.LU R48, [R1+0x290] ;  /* 0x0002900001307983 */ /* 0x000ea80000300800 */
[----:B------:R-:W2:Y:S04]  /*4c440*/  LDL.LU R49, [R1+0x294] ;  /* 0x0002940001317983 */ /* 0x000ea80000300800 */
[----:B------:R-:W2:Y:S04]  /*4c450*/  LDL.LU R50, [R1+0x298] ;  /* 0x0002980001327983 */ /* 0x000ea80000300800 */
[----:B------:R-:W2:Y:S01]  /*4c460*/  LDL.LU R51, [R1+0x29c] ;  /* 0x00029c0001337983 */ /* 0x000ea20000300800 */
[----:B0-----:R-:W-:-:S02]  /*4c470*/  IMAD.MOV.U32 R36, RZ, RZ, R15 ;  /* 0x000000ffff247224 */ /* 0x001fc400078e000f */
[----:B------:R-:W-:-:S05]  /*4c480*/  IMAD.MOV.U32 R37, RZ, RZ, R14 ;  /* 0x000000ffff257224 */ /* 0x000fca00078e000e */
[----:B------:R-:W-:Y:S04]  /*4c490*/  STL.64 [R1+0x2c68], R36 ;  /* 0x002c682401007387 */ /* 0x000fe80000100a00 */
[----:B------:R-:W-:Y:S04]  /*4c4a0*/  STL.64 [R1+0x2d0], R28 ;  /* 0x0002d01c01007387 */ /* 0x000fe80000100a00 */
[----:B------:R-:W-:Y:S04]  /*4c4b0*/  STL.64 [R1+0x2d8], R30 ;  /* 0x0002d81e01007387 */ /* 0x000fe80000100a00 */
[----:B------:R-:W-:Y:S04]  /*4c4c0*/  STL.64 [R1+0x2c0], R24 ;  /* 0x0002c01801007387 */ /* 0x000fe80000100a00 */
[----:B------:R-:W-:Y:S04]  /*4c4d0*/  STL.64 [R1+0x2c8], R26 ;  /* 0x0002c81a01007387 */ /* 0x000fe80000100a00 */
[----:B------:R0:W-:Y:S04]  /*4c4e0*/  STL.64 [R1+0x2b0], R20 ;  /* 0x0002b01401007387 */ /* 0x0001e80000100a00 */
[----:B------:R1:W-:Y:S04]  /*4c4f0*/  STL.64 [R1+0x2b8], R22 ;  /* 0x0002b81601007387 */ /* 0x0003e80000100a00 */
[----:B------:R-:W-:Y:S04]  /*4c500*/  STL.64 [R1+0x2a0], R16 ;  /* 0x0002a01001007387 */ /* 0x000fe80000100a00 */
[----:B------:R2:W-:Y:S04]  /*4c510*/  STL.64 [R1+0x2a8], R18 ;  /* 0x0002a81201007387 */ /* 0x0005e80000100a00 */
[----:B0-----:R-:W3:Y:S04]  /*4c520*/  LDL.LU R20, [R1+0x250] ;  /* 0x0002500001147983 */ /* 0x001ee80000300800 */
[----:B------:R-:W3:Y:S04]  /*4c530*/  LDL.LU R21, [R1+0x254] ;  /* 0x0002540001157983 */ /* 0x000ee80000300800 */
[----:B-1----:R-:W3:Y:S04]  /*4c540*/  LDL.LU R22, [R1+0x258] ;  /* 0x0002580001167983 */ /* 0x002ee80000300800 */
[----:B------:R-:W3:Y:S04]  /*4c550*/  LDL.LU R23, [R1+0x25c] ;  /* 0x00025c0001177983 */ /* 0x000ee80000300800 */
[----:B------:R-:W4:Y:S04]  /*4c560*/  LDL.LU R36, [R1+0x280] ;  /* 0x0002800001247983 */ /* 0x000f280000300800 */
[----:B------:R-:W4:Y:S04]  /*4c570*/  LDL.LU R37, [R1+0x284] ;  /* 0x0002840001257983 */ /* 0x000f280000300800 */
[----:B------:R-:W4:Y:S04]  /*4c580*/  LDL.LU R38, [R1+0x288] ;  /* 0x0002880001267983 */ /* 0x000f280000300800 */
[----:B------:R-:W4:Y:S04]  /*4c590*/  LDL.LU R39, [R1+0x28c] ;  /* 0x00028c0001277983 */ /* 0x000f280000300800 */
[----:B------:R-:W4:Y:S04]  /*4c5a0*/  LDL.64 R44, [R1+0x110] ;  /* 0x00011000012c7983 */ /* 0x000f280000100a00 */
        /* <DEDUP_REMOVED lines=14> */
[----:B------:R-:W-:Y:S01]  /*4c690*/  STL.64 [R1+0x2bc0], R52 ;  /* 0x002bc03401007387 */ /* 0x000fe20000100a00 */
[----:B------:R-:W-:-:S02]  /*4c6a0*/  IMAD.MOV.U32 R24, RZ, RZ, R3 ;  /* 0x000000ffff187224 */ /* 0x000fc400078e0003 */
[----:B------:R-:W-:Y:S01]  /*4c6b0*/  IMAD.MOV.U32 R25, RZ, RZ, R2 ;  /* 0x000000ffff197224 */ /* 0x000fe200078e0002 */
[----:B--2---:R-:W-:Y:S01]  /*4c6c0*/  HMMA.16816.F32.BF16 R16, R40, R56, R48 ;  /* 0x000000382810723c */ /* 0x004fe20000041830 */
[----:B------:R-:W2:Y:S01]  /*4c6d0*/  LDL.LU R56, [R1+0x170] ;  /* 0x0001700001387983 */ /* 0x000ea20000300800 */
[----:B------:R-:W-:-:S15]  /*4c6e0*/  IMAD.MOV.U32 R51, RZ, RZ, R61 ;  /* 0x000000ffff337224 */ /* 0x000fde00078e003d */
[----:B------:R-:W-:Y:S02]  /*4c6f0*/  NOP ;  /* 0x0000000000007918 */ /* 0x000fe40000000000 */
[----:B------:R0:W-:Y:S04]  /*4c700*/  STL.64 [R1+0x290], R16 ;  /* 0x0002901001007387 */ /* 0x0001e80000100a00 */
[----:B------:R1:W-:Y:S04]  /*4c710*/  STL.64 [R1+0x298], R18 ;  /* 0x0002981201007387 */ /* 0x0003e80000100a00 */
[----:B------:R-:W2:Y:S04]  /*4c720*/  LDL.LU R57, [R1+0x174] ;  /* 0x0001740001397983 */ /* 0x000ea80000300800 */
[----:B------:R-:W2:Y:S04]  /*4c730*/  LDL.LU R58, [R1+0x178] ;  /* 0x00017800013a7983 */ /* 0x000ea80000300800 */
[----:B------:R-:W2:Y:S04]  /*4c740*/  LDL.LU R59, [R1+0x17c] ;  /* 0x00017c00013b7983 */ /* 0x000ea80000300800 */
[----:B0-----:R-:W2:Y:S04]  /*4c750*/  LDL.LU R16, [R1+0x1b0] ;  /* 0x0001b00001107983 */ /* 0x001ea80000300800 */
[----:B------:R-:W2:Y:S04]  /*4c760*/  LDL.LU R17, [R1+0x1b4] ;  /* 0x0001b40001117983 */ /* 0x000ea80000300800 */
[----:B-1----:R-:W2:Y:S04]  /*4c770*/  LDL.LU R18, [R1+0x1b8] ;  /* 0x0001b80001127983 */ /* 0x002ea80000300800 */
[----:B------:R-:W2:Y:S04]  /*4c780*/  LDL.LU R19, [R1+0x1bc] ;  /* 0x0001bc0001137983 */ /* 0x000ea80000300800 */
[----:B------:R-:W2:Y:S04]  /*4c790*/  LDL.LU R52, [R1+0x160] ;  /* 0x0001600001347983 */ /* 0x000ea80000300800 */
[----:B------:R-:W2:Y:S04]  /*4c7a0*/  LDL.LU R53, [R1+0x164] ;  /* 0x0001640001357983 */ /* 0x000ea80000300800 */
[----:B------:R-:W2:Y:S04]  /*4c7b0*/  LDL.LU R54, [R1+0x168] ;  /* 0x0001680001367983 */ /* 0x000ea80000300800 */
[----:B------:R-:W2:Y:S01]  /*4c7c0*/  LDL.LU R55, [R1+0x16c] ;  /* 0x00016c0001377983 */ /* 0x000ea20000300800 */
[----:B----4-:R-:W-:Y:S03]  /*4c7d0*/  HMMA.16816.F32.BF16 R36, R40, R44, R36 ;  /* 0x0000002c2824723c */ /* 0x010fe60000041824 */
[----:B------:R-:W4:Y:S04]  /*4c7e0*/  LDL.LU R48, [R1+0x450] ;  /* 0x0004500001307983 */ /* 0x000f280000300800 */
[----:B------:R-:W4:Y:S04]  /*4c7f0*/  LDL.LU R49, [R1+0x454] ;  /* 0x0004540001317983 */ /* 0x000f280000300800 */
[----:B------:R-:W4:Y:S04]  /*4c800*/  LDL.LU R50, [R1+0x458] ;  /* 0x0004580001327983 */ /* 0x000f280000300800 */
[----:B------:R-:W2:Y:S01]  /*4c810*/  LDL.LU R61, [R1+0x2c70] ;  /* 0x002c7000013d7983 */ /* 0x000ea20000300800 */
[----:B------:R-:W-:-:S02]  /*4c820*/  IMAD.MOV.U32 R3, RZ, RZ, R44 ;  /* 0x000000ffff037224 */ /* 0x000fc400078e002c */
[----:B------:R-:W-:Y:S01]  /*4c830*/  IMAD.MOV.U32 R2, RZ, RZ, R45 ;  /* 0x000000ffff027224 */ /* 0x000fe200078e002d */
[----:B------:R0:W-:Y:S04]  /*4c840*/  STL.64 [R1+0x280], R36 ;  /* 0x0002802401007387 */ /* 0x0001e80000100a00 */
[----:B------:R-:W-:Y:S04]  /*4c850*/  STL.64 [R1+0x288], R38 ;  /* 0x0002882601007387 */ /* 0x000fe80000100a00 */
[----:B0-----:R-:W2:Y:S04]  /*4c860*/  LDL.LU.64 R36, [R1+0x2c68] ;  /* 0x002c680001247983 */ /* 0x001ea80000300a00 */
[----:B------:R-:W2:Y:S04]  /*4c870*/  LDL.LU.64 R46, [R1+0x2c60] ;  /* 0x002c6000012e7983 */ /* 0x000ea80000300a00 */
[----:B------:R-:W2:Y:S01]  /*4c880*/  LDL.LU.64 R44, [R1+0x2c58] ;  /* 0x002c5800012c7983 */ /* 0x000ea20000300a00 */
[C---:B---3--:R-:W-:Y:S08]  /*4c890*/  HMMA.16816.F32.BF16 R24, R40.reuse, R24, R28 ;  /* 0x000000182818723c */ /* 0x048ff0000004181c */
        /* <DEDUP_REMOVED lines=9> */
[----:B0-----:R-:W2:Y:S04]  /*4c930*/  LDL.LU R44, [R1+0x180] ;  /* 0x00018000012c7983 */ /* 0x001ea80000300800 */
[----:B------:R-:W2:Y:S04]  /*4c940*/  LDL.LU R45, [R1+0x184] ;  /* 0x00018400012d7983 */ /* 0x000ea80000300800 */
[----:B------:R-:W2:Y:S01]  /*4c950*/  LDL.LU R46, [R1+0x188] ;  /* 0x00018800012e7983 */ /* 0x000ea20000300800 */
[----:B------:R-:W-:-:S03]  /*4c960*/  IMAD.MOV.U32 R47, RZ, RZ, R61 ;  /* 0x000000ffff2f7224 */ /* 0x000fc600078e003d */
[----:B------:R-:W2:Y:S04]  /*4c970*/  LDL.LU R61, [R1+0x2c40] ;  /* 0x002c4000013d7983 */ /* 0x000ea80000300800 */
[----:B------:R-:W2:Y:S04]  /*4c980*/  LDL.LU.64 R30, [R1+0x2c38] ;  /* 0x002c3800011e7983 */ /* 0x000ea80000300a00 */
[----:B------:R-:W2:Y:S04]  /*4c990*/  LDL.LU.64 R28, [R1+0x2c30] ;  /* 0x002c3000011c7983 */ /* 0x000ea80000300a00 */
[----:B------:R-:W-:Y:S04]  /*4c9a0*/  STL.64 [R1+0x260], R24 ;  /* 0x0002601801007387 */ /* 0x000fe80000100a00 */
[----:B------:R0:W-:Y:S01]  /*4c9b0*/  STL.64 [R1+0x268], R26 ;  /* 0x0002681a01007387 */ /* 0x0001e20000100a00 */
[----:B------:R-:W-:Y:S03]  /*4c9c0*/  HMMA.16816.F32.BF16 R40, R40, R36, R12 ;  /* 0x000000242828723c */ /* 0x000fe6000004180c */
[----:B0-----:R-:W2:Y:S04]  /*4c9d0*/  LDL.LU.64 R26, [R1+0x2c28] ;  /* 0x002c2800011a7983 */ /* 0x001ea80000300a00 */
[----:B------:R-:W2:Y:S04]  /*4c9e0*/  LDL.LU.64 R24, [R1+0x2c20] ;  /* 0x002c200001187983 */ /* 0x000ea80000300a00 */
        /* <DEDUP_REMOVED lines=8> */
[----:B------:R0:W-:Y:S04]  /*4ca70*/  STL.64 [R1+0x1c0], R40 ;  /* 0x0001c02801007387 */ /* 0x0001e80000100a00 */
[----:B------:R1:W-:Y:S04]  /*4ca80*/  STL.64 [R1+0x1c8], R42 ;  /* 0x0001c82a01007387 */ /* 0x0003e80000100a00 */
[----:B0-----:R-:W3:Y:S04]  /*4ca90*/  LDL.LU R40, [R1+0x190] ;  /* 0x0001900001287983 */ /* 0x001ee80000300800 */
[----:B------:R-:W3:Y:S04]  /*4caa0*/  LDL.LU R41, [R1+0x194] ;  /* 0x0001940001297983 */ /* 0x000ee80000300800 */
[----:B-1----:R-:W3:Y:S04]  /*4cab0*/  LDL.LU R42, [R1+0x198] ;  /* 0x00019800012a7983 */ /* 0x002ee80000300800 */
[----:B------:R-:W3:Y:S04]  /*4cac0*/  LDL.LU R43, [R1+0x19c] ;  /* 0x00019c00012b7983 */ /* 0x000ee80000300800 */
[----:B------:R0:W-:Y:S04]  /*4cad0*/  STL.64 [R1+0x2b28], R36 ;  /* 0x002b282401007387 */ /* 0x0001e80000100a00 */
[----:B0-----:R-:W3:Y:S04]  /*4cae0*/  LDL.LU R36, [R1+0x1a0] ;  /* 0x0001a00001247983 */ /* 0x001ee80000300800 */
[----:B------:R-:W3:Y:S04]  /*4caf0*/  LDL.LU R37, [R1+0x1a4] ;  /* 0x0001a40001257983 */ /* 0x000ee80000300800 */
[----:B------:R-:W3:Y:S01]  /*4cb00*/  LDL.LU R38, [R1+0x1a8] ;  /* 0x0001a80001267983 */ /* 0x000ee20000300800 */
[----:B--2---:R-:W-:-:S15]  /*4cb10*/  HMMA.16816.F32.BF16 R16, R12, R8, R16 ;  /* 0x000000080c10723c */ /* 0x004fde0000041810 */
[----:B------:R-:W-:-:S04]  /*4cb20*/  NOP ;  /* 0x0000000000007918 */ /* 0x000fc80000000000 */
[----:B------:R-:W-:Y:S04]  /*4cb30*/  STL.64 [R1+0x1b0], R16 ;  /* 0x0001b01001007387 */ /* 0x000fe80000100a00 */
[----:B------:R0:W-:Y:S04]  /*4cb40*/  STL.64 [R1+0x1b8], R18 ;  /* 0x0001b81201007387 */ /* 0x0001e80000100a00 */
[----:B0-----:R-:W2:Y:S04]  /*4cb50*/  LDL.LU.64 R18, [R1+0x2be8] ;  /* 0x002be80001127983 */ /* 0x001ea80000300a00 */
[----:B------:R-:W2:Y:S01]  /*4cb60*/  LDL.LU.64 R16, [R1+0x2be0] ;  /* 0x002be00001107983 */ /* 0x000ea20000300a00 */
[----:B------:R-:W-:-:S03]  /*4cb70*/  IMAD.MOV.U32 R39, RZ, RZ, R61 ;  /* 0x000000ffff277224 */ /* 0x000fc600078e003d */
[----:B------:R-:W-:Y:S04]  /*4cb80*/  STL.64 [R1+0x2b20], R10 ;  /* 0x002b200a01007387 */ /* 0x000fe80000100a00 */
[----:B------:R3:W-:Y:S02]  /*4cb90*/  STL.64 [R1+0x2b18], R8 ;  /* 0x002b180801007387 */ /* 0x0007e40000100a00 */
[C---:B---3--:R-:W-:Y:S08]  /*4cba0*/  HMMA.16816.F32.BF16 R8, R12.reuse, R20, R40 ;  /* 0x000000140c08723c */ /* 0x048ff00000041828 */
[----:B--2---:R-:W-:-:S15]  /*4cbb0*/  HMMA.16816.F32.BF16 R36, R12, R16, R36 ;  /* 0x000000100c24723c */ /* 0x004fde0000041824 */
[----:B------:R-:W-:-:S04]  /*4cbc0*/  NOP ;  /* 0x0000000000007918 */ /* 0x000fc80000000000 */
[----:B------:R-:W-:Y:S01]  /*4cbd0*/  IMAD.MOV.U32 R61, RZ, RZ, R39 ;  /* 0x000000ffff3d7224 */ /* 0x000fe200078e0027 */
[----:B------:R-:W-:Y:S04]  /*4cbe0*/  STL.64 [R1+0x1a0], R36 ;  /* 0x0001a02401007387 */ /* 0x000fe80000100a00 */
[----:B------:R-:W-:Y:S04]  /*4cbf0*/  STL [R1+0x1a8], R38 ;  /* 0x0001a82601007387 */ /* 0x000fe80000100800 */
[----:B------:R-:W-:Y:S04]  /*4cc00*/  STL.64 [R1+0x2b00], R18 ;  /* 0x002b001201007387 */ /* 0x000fe80000100a00 */
        /* <DEDUP_REMOVED lines=8> */
[----:B------:R-:W-:-:S13]  /*4cc90*/  STL.64 [R1+0x2b40], R24 ;  /* 0x002b401801007387 */ /* 0x000fda0000100a00 */
[----:B------:R-:W-:Y:S04]  /*4cca0*/  STL.64 [R1+0x180], R8 ;  /* 0x0001800801007387 */ /* 0x000fe80000100a00 */
[----:B------:R0:W-:Y:S02]  /*4ccb0*/  STL.64 [R1+0x188], R10 ;  /* 0x0001880a01007387 */ /* 0x0001e40000100a00 */
[----:B0-----:R-:W-:Y:S02]  /*4ccc0*/  HMMA.16816.F32.BF16 R8, R12, R28, R56 ;  /* 0x0000001c0c08723c */ /* 0x001fe40000041838 */
[----:B------:R-:W-:-:S15]  /*4ccd0*/  STL.64 [R1+0x2b58], R30 ;  /* 0x002b581e01007387 */ /* 0x000fde0000100a00 */
[----:B------:R-:W-:Y:S02]  /*4cce0*/  NOP ;  /* 0x0000000000007918 */ /* 0x000fe40000000000 */
[----:B------:R-:W-:Y:S04]  /*4ccf0*/  STL.64 [R1+0x170], R8 ;  /* 0x0001700801007387 */ /* 0x000fe80000100a00 */
[----:B------:R0:W-:Y:S02]  /*4cd00*/  STL.64 [R1+0x178], R10 ;  /* 0x0001780a01007387 */ /* 0x0001e40000100a00 */
[----:B0-----:R-:W-:Y:S02]  /*4cd10*/  HMMA.16816.F32.BF16 R8, R12, R32, R52 ;  /* 0x000000200c08723c */ /* 0x001fe40000041834 */
[----:B------:R-:W-:-:S15]  /*4cd20*/  STL.64 [R1+0x2b50], R28 ;  /* 0x002b501c01007387 */ /* 0x000fde0000100a00 */
[----:B------:R-:W-:Y:S02]  /*4cd30*/  NOP ;  /* 0x0000000000007918 */ /* 0x000fe40000000000 */
[----:B------:R-:W-:Y:S04]  /*4cd40*/  STL.64 [R1+0x160], R8 ;  /* 0x0001600801007387 */ /* 0x000fe80000100a00 */
[----:B------:R4:W-:Y:S02]  /*4cd50*/  STL.64 [R1+0x168], R10 ;  /* 0x0001680a01007387 */ /* 0x0009e40000100a00 */
[----:B----4-:R-:W-:Y:S02]  /*4cd60*/  HMMA.16816.F32.BF16 R8, R12, R4, R48 ;  /* 0x000000040c08723c */ /* 0x010fe40000041830 */
[----:B------:R-:W-:Y:S04]  /*4cd70*/  STL.64 [R1+0x2b68], R34 ;  /* 0x002b682201007387 */ /* 0x000fe80000100a00 */
[----:B------:R0:W-:-:S13]  /*4cd80*/  STL.64 [R1+0x2b60], R32 ;  /* 0x002b602001007387 */ /* 0x0001da0000100a00 */
[----:B------:R-:W-:Y:S04]  /*4cd90*/  STL.64 [R1+0xd0], R8 ;  /* 0x0000d00801007387 */ /* 0x000fe80000100a00 */
[----:B------:R-:W-:Y:S04]  /*4cda0*/  STL [R1+0xd8], R10 ;  /* 0x0000d80a01007387 */ /* 0x000fe80000100800 */
[----:B------:R-:W-:Y:S04]  /*4cdb0*/  STL.64 [R1+0x2b88], R6 ;  /* 0x002b880601007387 */ /* 0x000fe80000100a00 */
        /* <DEDUP_REMOVED lines=9> */
[----:B--2---:R-:W-:Y:S04]  /*4ce50*/  STL.64 [R1+0x2b90], R32 ;  /* 0x002b902001007387 */ /* 0x004fe80000100a00 */
[----:B------:R1:W-:Y:S04]  /*4ce60*/  STL.64 [R1+0x2ba0], R44 ;  /* 0x002ba02c01007387 */ /* 0x0003e80000100a00 */
[----:B-1----:R-:W2:Y:S04]  /*4ce70*/  LDL.LU R44, [R1+0x4a0] ;  /* 0x0004a000012c7983 */ /* 0x002ea80000300800 */
[----:B------:R-:W2:Y:S04]  /*4ce80*/  LDL.LU R45, [R1+0x4a4] ;  /* 0x0004a400012d7983 */ /* 0x000ea80000300800 */
[----:B------:R-:W3:Y:S04]  /*4ce90*/  LDL.LU R46, [R1+0x4a8] ;  /* 0x0004a800012e7983 */ /* 0x000ee80000300800 */
[----:B------:R-:W3:Y:S01]  /*4cea0*/  LDL.LU R47, [R1+0x4ac] ;  /* 0x0004ac00012f7983 */ /* 0x000ee20000300800 */
[----:B0-----:R-:W-:-:S02]  /*4ceb0*/  LOP3.LUT R56, R58, 0x7, RZ, 0xc0, !PT ;  /* 0x000000073a387812 */ /* 0x001fc400078ec0ff */
[----:B------:R-:W-:-:S03]  /*4cec0*/  SHF.L.U32 R57, R58, 0x1, RZ ;  /* 0x000000013a397819 */ /* 0x000fc600000006ff */
[----:B------:R-:W-:Y:S02]  /*4ced0*/  IMAD R56, R56, 0x90, RZ ;  /* 0x0000009038387824 */ /* 0x000fe400078e02ff */
[----:B------:R-:W-:-:S03]  /*4cee0*/  IMAD.SHL.U32 R58, R58, 0x40, RZ ;  /* 0x000000403a3a7824 */ /* 0x000fc600078e00ff */
[----:B------:R-:W-:-:S04]  /*4cef0*/  LOP3.LUT R56, R56, 0x10, R57, 0x78, !PT ;  /* 0x0000001038387812 */ /* 0x000fc800078e7839 */
[----:B------:R-:W-:-:S05]  /*4cf00*/  LOP3.LUT R56, R56, 0x400, R58, 0xf8, !PT ;  /* 0x0000040038387812 */ /* 0x000fca00078ef83a */
[----:B------:R-:W0:Y:S01]  /*4cf10*/  LDSM.16.MT88.4 R40, [R56+UR5+0xa800] ;  /* 0x00a800053828783b */ /* 0x000e220008004200 */
[----:B------:R-:W-:-:S03]  /*4cf20*/  IMAD.MOV.U32 R61, RZ, RZ, R11 ;  /* 0x000000ffff3d7224 */ /* 0x000fc600078e000b */
[----:B---3--:R-:W-:Y:S04]  /*4cf30*/  STL.64 [R1+0x2bd8], R46 ;  /* 0x002bd82e01007387 */ /* 0x008fe80000100a00 */
[----:B--2---:R1:W-:Y:S04]  /*4cf40*/  STL.64 [R1+0x2bd0], R44 ;  /* 0x002bd02c01007387 */ /* 0x0043e80000100a00 */
[----:B------:R-:W2:Y:S04]  /*4cf50*/  LDL.LU R48, [R1+0x4c0] ;  /* 0x0004c00001307983 */ /* 0x000ea80000300800 */
[----:B------:R-:W2:Y:S04]  /*4cf60*/  LDL.LU R49, [R1+0x4c4] ;  /* 0x0004c40001317983 */ /* 0x000ea80000300800 */
[----:B------:R-:W2:Y:S04]  /*4cf70*/  LDL.LU R50, [R1+0x4c8] ;  /* 0x0004c80001327983 */ /* 0x000ea80000300800 */
[----:B------:R-:W2:Y:S04]  /*4cf80*/  LDL.LU R51, [R1+0x4cc] ;  /* 0x0004cc0001337983 */ /* 0x000ea80000300800 */
[----:B-1----:R-:W3:Y:S04]  /*4cf90*/  LDL.LU.64 R44, [R1+0x150] ;  /* 0x00015000012c7983 */ /* 0x002ee80000300a00 */
[----:B------:R-:W2:Y:S04]  /*4cfa0*/  LDL.LU.64 R52, [R1+0x140] ;  /* 0x0001400001347983 */ /* 0x000ea80000300a00 */
[----:B------:R-:W4:Y:S04]  /*4cfb0*/  LDL.LU R56, [R1+0x4b0] ;  /* 0x0004b00001387983 */ /* 0x000f280000300800 */
[----:B------:R-:W4:Y:S04]  /*4cfc0*/  LDL.LU R57, [R1+0x4b4] ;  /* 0x0004b40001397983 */ /* 0x000f280000300800 */
[----:B------:R-:W4:Y:S04]  /*4cfd0*/  LDL.LU R58, [R1+0x4b8] ;  /* 0x0004b800013a7983 */ /* 0x000f280000300800 */
[----:B------:R-:W4:Y:S04]  /*4cfe0*/  LDL.LU R59, [R1+0x4bc] ;  /* 0x0004bc00013b7983 */ /* 0x000f280000300800 */
        /* <DEDUP_REMOVED lines=25> */
[----:B0-----:R-:W3:Y:S04]  /*4d180*/  LDL.LU R40, [R1+0x4d0] ;  /* 0x0004d00001287983 */ /* 0x001ee80000300800 */
[----:B------:R-:W3:Y:S04]  /*4d190*/  LDL.LU R41, [R1+0x4d4] ;  /* 0x0004d40001297983 */ /* 0x000ee80000300800 */
[----:B------:R-:W3:Y:S04]  /*4d1a0*/  LDL.LU R42, [R1+0x4d8] ;  /* 0x0004d800012a7983 */ /* 0x000ee80000300800 */
[----:B------:R-:W3:Y:S01]  /*4d1b0*/  LDL.LU R43, [R1+0x4dc] ;  /* 0x0004dc00012b7983 */ /* 0x000ee20000300800 */
[C---:B--2---:R-:W-:Y:S08]  /*4d1c0*/  HMMA.16816.F32.BF16 R48, R12.reuse, R52, R48 ;  /* 0x000000340c30723c */ /* 0x044ff00000041830 */
[----:B---3--:R-:W-:-:S15]  /*4d1d0*/  HMMA.16816.F32.BF16 R40, R12, R44, R40 ;  /* 0x0000002c0c28723c */ /* 0x008fde0000041828 */
[----:B------:R-:W-:-:S04]  /*4d1e0*/  NOP ;  /* 0x0000000000007918 */ /* 0x000fc80000000000 */
[----:B------:R-:W-:Y:S04]  /*4d1f0*/  STL.64 [R1+0xc0], R40 ;  /* 0x0000c02801007387 */ /* 0x000fe80000100a00 */
[----:B------:R0:W-:Y:S04]  /*4d200*/  STL.64 [R1+0xc8], R42 ;  /* 0x0000c82a01007387 */ /* 0x0001e80000100a00 */
[----:B------:R-:W2:Y:S01]  /*4d210*/  LDL.LU.64 R46, [R1+0x2bd8] ;  /* 0x002bd800012e7983 */ /* 0x000ea20000300a00 */
[----:B0-----:R-:W-:Y:S02]  /*4d220*/  IMAD.MOV.U32 R43, RZ, RZ, R44 ;  /* 0x000000ffff2b7224 */ /* 0x001fe400078e002c */
[----:B------:R-:W-:-:S02]  /*4d230*/  IMAD.MOV.U32 R42, RZ, RZ, R45 ;  /* 0x000000ffff2a7224 */ /* 0x000fc400078e002d */
[----:B------:R-:W2:Y:S04]  /*4d240*/  LDL.LU.64 R44, [R1+0x2bd0] ;  /* 0x002bd000012c7983 */ /* 0x000ea80000300a00 */
[----:B------:R0:W-:Y:S04]  /*4d250*/  STL.64 [R1+0xb0], R48 ;  /* 0x0000b03001007387 */ /* 0x0001e80000100a00 */
[----:B------:R1:W-:Y:S01]  /*4d260*/  STL.64 [R1+0xb8], R50 ;  /* 0x0000b83201007387 */ /* 0x0003e20000100a00 */
[----:B0-----:R-:W-:-:S03]  /*4d270*/  IMAD.MOV.U32 R49, RZ, RZ, R52 ;  /* 0x000000ffff317224 */ /* 0x001fc600078e0034 */
[----:B-1----:R-:W3:Y:S01]  /*4d280*/  LDL.LU.64 R50, [R1+0x2bc8] ;  /* 0x002bc80001327983 */ /* 0x002ee20000300a00 */
[----:B------:R-:W-:-:S03]  /*4d290*/  IMAD.MOV.U32 R48, RZ, RZ, R53 ;  /* 0x000000ffff307224 */ /* 0x000fc600078e0035 */
[----:B------:R-:W4:Y:S01]  /*4d2a0*/  LDL.LU.64 R52, [R1+0x2bc0] ;  /* 0x002bc00001347983 */ /* 0x000f220000300a00 */
[C---:B--2---:R-:W-:Y:S08]  /*4d2b0*/  HMMA.16816.F32.BF16 R44, R12.reuse, R32, R44 ;  /* 0x000000200c2c723c */ /* 0x044ff0000004182c */
[----:B----4-:R-:W-:-:S15]  /*4d2c0*/  HMMA.16816.F32.BF16 R56, R12, R52, R56 ;  /* 0x000000340c38723c */ /* 0x010fde0000041838 */
[----:B------:R-:W-:-:S04]  /*4d2d0*/  NOP ;  /* 0x0000000000007918 */ /* 0x000fc80000000000 */
[----:B------:R0:W-:Y:S04]  /*4d2e0*/  STL.64 [R1+0xa0], R56 ;  /* 0x0000a03801007387 */ /* 0x0001e80000100a00 */
[----:B------:R1:W-:Y:S01]  /*4d2f0*/  STL.64 [R1+0xa8], R58 ;  /* 0x0000a83a01007387 */ /* 0x0003e20000100a00 */
[----:B0-----:R-:W-:-:S03]  /*4d300*/  IMAD.MOV.U32 R56, RZ, RZ, R52 ;  /* 0x000000ffff387224 */ /* 0x001fc600078e0034 */
[----:B-1----:R-:W2:Y:S01]  /*4d310*/  LDL.LU R59, [R1+0x2bb8] ;  /* 0x002bb800013b7983 */ /* 0x002ea20000300800 */
[----:B------:R-:W-:-:S03]  /*4d320*/  IMAD.MOV.U32 R52, RZ, RZ, R53 ;  /* 0x000000ffff347224 */ /* 0x000fc600078e0035 */
[----:B------:R-:W4:Y:S04]  /*4d330*/  LDL.LU.64 R54, [R1+0x2bb0] ;  /* 0x002bb00001367983 */ /* 0x000f280000300a00 */
[----:B------:R-:W2:Y:S04]  /*4d340*/  LDL.LU R53, [R1+0x2ba8] ;  /* 0x002ba80001357983 */ /* 0x000ea80000300800 */
[----:B------:R0:W-:Y:S04]  /*4d350*/  STL.64 [R1+0x90], R44 ;  /* 0x0000902c01007387 */ /* 0x0001e80000100a00 */
[----:B------:R1:W-:Y:S04]  /*4d360*/  STL.64 [R1+0x98], R46 ;  /* 0x0000982e01007387 */ /* 0x0003e80000100a00 */
[----:B0-----:R-:W1:Y:S01]  /*4d370*/  LDL.LU.64 R44, [R1+0x2ba0] ;  /* 0x002ba000012c7983 */ /* 0x001e620000300a00 */
[----:B------:R-:W-:-:S02]  /*4d380*/  IMAD.MOV.U32 R58, RZ, RZ, R32 ;  /* 0x000000ffff3a7224 */ /* 0x000fc400078e0020 */
[----:B------:R-:W-:Y:S01]  /*4d390*/  IMAD.MOV.U32 R57, RZ, RZ, R33 ;  /* 0x000000ffff397224 */ /* 0x000fe200078e0021 */
[----:B------:R-:W2:Y:S04]  /*4d3a0*/  LDL.LU.64 R34, [R1+0x2b98] ;  /* 0x002b980001227983 */ /* 0x000ea80000300a00 */
[----:B------:R-:W2:Y:S01]  /*4d3b0*/  LDL.LU.64 R32, [R1+0x2b90] ;  /* 0x002b900001207983 */ /* 0x000ea20000300a00 */
[----:B-1----:R-:W-:Y:S03]  /*4d3c0*/  HMMA.16816.F32.BF16 R44, R12, R44, R4 ;  /* 0x0000002c0c2c723c */ /* 0x002fe60000041804 */
[----:B------:R-:W2:Y:S04]  /*4d3d0*/  LDL.LU.64 R6, [R1+0x2b88] ;  /* 0x002b880001067983 */ /* 0x000ea80000300a00 */
[----:B------:R-:W2:-:S12]  /*4d3e0*/  LDL.LU.64 R4, [R1+0x2b80] ;  /* 0x002b800001047983 */ /* 0x000e980000300a00 */
[----:B------:R-:W-:Y:S04]  /*4d3f0*/  STL.64 [R1+0x80], R44 ;  /* 0x0000802c01007387 */ /* 0x000fe80000100a00 */
[----:B------:R0:W-:Y:S04]  /*4d400*/  STL.64 [R1+0x88], R46 ;  /* 0x0000882e01007387 */ /* 0x0001e80000100a00 */
[----:B0-----:R-:W2:Y:S04]  /*4d410*/  LDL.LU.64 R46, [R1+0x2b78] ;  /* 0x002b7800012e7983 */ /* 0x001ea80000300a00 */
[----:B------:R-:W2:Y:S01]  /*4d420*/  LDL.LU.64 R44, [R1+0x2b70] ;  /* 0x002b7000012c7983 */ /* 0x000ea20000300a00 */
[C---:B------:R-:W-:Y:S08]  /*4d430*/  HMMA.16816.F32.BF16 R28, R12.reuse, R24, R28 ;  /* 0x000000180c1c723c */ /* 0x040ff0000004181c */
[----:B------:R-:W-:Y:S01]  /*4d440*/  HMMA.16816.F32.BF16 R20, R12, R36, R20 ;  /* 0x000000240c14723c */ /* 0x000fe20000041814 */
[----:B------:R-:W-:-:S02]  /*4d450*/  IMAD.MOV.U32 R2, RZ, RZ, R24 ;  /* 0x000000ffff027224 */ /* 0x000fc400078e0018 */
[----:B------:R-:W-:Y:S02]  /*4d460*/  IMAD.MOV.U32 R3, RZ, RZ, R25 ;  /* 0x000000ffff037224 */ /* 0x000fe400078e0019 */
[----:B------:R-:W-:Y:S01]  /*4d470*/  IMAD.MOV.U32 R41, RZ, RZ, R36 ;  /* 0x000000ffff297224 */ /* 0x000fe200078e0024 */
[----:B------:R-:W-:Y:S02]  /*4d480*/  MOV R40, R37 ;  /* 0x0000002500287202 */ /* 0x000fe40000000f00 */
        /* <DEDUP_REMOVED lines=8> */
[----:B0-----:R-:W2:Y:S04]  /*4d510*/  LDL.LU R44, [R1] ;  /* 0x00000000012c7983 */ /* 0x001ea80000300800 */
[----:B------:R-:W2:Y:S04]  /*4d520*/  LDL.LU R45, [R1+0x4] ;  /* 0x00000400012d7983 */ /* 0x000ea80000300800 */
[----:B------:R-:W2:Y:S04]  /*4d530*/  LDL.LU R46, [R1+0x8] ;  /* 0x00000800012e7983 */ /* 0x000ea80000300800 */
[----:B------:R-:W2:Y:S04]  /*4d540*/  LDL.LU R47, [R1+0xc] ;  /* 0x00000c00012f7983 */ /* 0x000ea80000300800 */
[----:B------:R-:W-:Y:S04]  /*4d550*/  STL.64 [R1+0x60], R28 ;  /* 0x0000601c01007387 */ /* 0x000fe80000100a00 */
[----:B------:R0:W-:Y:S04]  /*4d560*/  STL.64 [R1+0x68], R30 ;  /* 0x0000681e01007387 */ /* 0x0001e80000100a00 */
        /* <DEDUP_REMOVED lines=8> */
[----:B------:R-:W2:Y:S02]  /*4d5f0*/  LDL.LU.64 R36, [R1+0x2b28] ;  /* 0x002b280001247983 */ /* 0x000ea40000300a00 */
[----:B--2---:R-:W-:Y:S02]  /*4d600*/  HMMA.16816.F32.BF16 R12, R12, R36, R8 ;  /* 0x000000240c0c723c */ /* 0x004fe40000041808 */
[----:B------:R-:W2:Y:S04]  /*4d610*/  LDL.LU.64 R10, [R1+0x2b20] ;  /* 0x002b2000010a7983 */ /* 0x000ea80000300a00 */
[----:B------:R-:W2:Y:S04]  /*4d620*/  LDL.LU.64 R8, [R1+0x2b18] ;  /* 0x002b180001087983 */ /* 0x000ea80000300a00 */
[----:B------:R-:W2:Y:S04]  /*4d630*/  LDL.LU.64 R38, [R1+0x2b10] ;  /* 0x002b100001267983 */ /* 0x000ea80000300a00 */
[----:B------:R-:W2:Y:S05]  /*4d640*/  LDL.LU.64 R36, [R1+0x2b08] ;  /* 0x002b080001247983 */ /* 0x000eaa0000300a00 */
[----:B------:R0:W-:Y:S04]  /*4d650*/  STL.64 [R1+0x30], R12 ;  /* 0x0000300c01007387 */ /* 0x0001e80000100a00 */
[----:B------:R1:W-:Y:S04]  /*4d660*/  STL.64 [R1+0x38], R14 ;  /* 0x0000380e01007387 */ /* 0x0003e80000100a00 */
        /* <DEDUP_REMOVED lines=8> */
[----:B0-----:R-:W2:Y:S04]  /*4d6f0*/  LDL.LU.64 R18, [R1+0x2b00] ;  /* 0x002b000001127983 */ /* 0x001ea80000300a00 */
[----:B------:R-:W3:Y:S04]  /*4d700*/  LDL.LU.64 R16, [R1+0x2af8] ;  /* 0x002af80001107983 */ /* 0x000ee80000300a00 */
[----:B------:R3:W-:Y:S02]  /*4d710*/  STL.64 [R1+0x2a48], R10 ;  /* 0x002a480a01007387 */ /* 0x0007e40000100a00 */
[C---:B---3--:R-:W-:Y:S08]  /*4d720*/  HMMA.16816.F32.BF16 R8, R36.reuse, R16, R12 ;  /* 0x000000102408723c */ /* 0x048ff0000004180c */
[----:B------:R-:W-:Y:S01]  /*4d730*/  HMMA.16816.F32.BF16 R12, R36, R20, R44 ;  /* 0x00000014240c723c */ /* 0x000fe2000004182c */
[----:B--2---:R-:W-:Y:S10]  /*4d740*/  STL.64 [R1+0x29c8], R18 ;  /* 0x0029c81201007387 */ /* 0x004ff40000100a00 */
[----:B------:R0:W-:Y:S04]  /*4d750*/  STL.64 [R1+0x10], R8 ;  /* 0x0000100801007387 */ /* 0x0001e80000100a00 */
[----:B------:R-:W-:Y:S04]  /*4d760*/  STL.64 [R1+0x18], R10 ;  /* 0x0000180a01007387 */ /* 0x000fe80000100a00 */
[----:B------:R1:W-:Y:S04]  /*4d770*/  STL.64 [R1+0x2a50], R22 ;  /* 0x002a501601007387 */ /* 0x0003e80000100a00 */
[----:B------:R-:W-:Y:S04]  /*4d780*/  STL.64 [R1], R12 ;  /* 0x0000000c01007387 */ /* 0x000fe80000100a00 */
[----:B------:R-:W-:Y:S01]  /*4d790*/  STL.64 [R1+0x8], R14 ;  /* 0x0000080e01007387 */ /* 0x000fe20000100a00 */
[----:B0-----:R-:W-:-:S02]  /*4d7a0*/  IMAD.MOV.U32 R8, RZ, RZ, R58 ;  /* 0x000000ffff087224 */ /* 0x001fc400078e003a */
[----:B------:R-:W-:Y:S01]  /*4d7b0*/  IMAD.MOV.U32 R9, RZ, RZ, R57 ;  /* 0x000000ffff097224 */ /* 0x000fe200078e0039 */
[----:B------:R-:W2:Y:S04]  /*4d7c0*/  LDL.LU R58, [R1+0x2af4] ;  /* 0x002af400013a7983 */ /* 0x000ea80000300800 */
[----:B------:R-:W3:Y:S04]  /*4d7d0*/  LDL.LU R57, [R1+0x2af0] ;  /* 0x002af00001397983 */ /* 0x000ee80000300800 */
[----:B------:R0:W-:Y:S04]  /*4d7e0*/  STL.64 [R1+0x2a58], R8 ;  /* 0x002a580801007387 */ /* 0x0001e80000100a00 */
[----:B------:R-:W2:Y:S04]  /*4d7f0*/  LDL.LU R20, [R1+0x400] ;  /* 0x0004000001147983 */ /* 0x000ea80000300800 */
[----:B------:R-:W2:Y:S04]  /*4d800*/  LDL.LU R21, [R1+0x404] ;  /* 0x0004040001157983 */ /* 0x000ea80000300800 */
[----:B-1----:R-:W2:Y:S04]  /*4d810*/  LDL.LU R22, [R1+0x408] ;  /* 0x0004080001167983 */ /* 0x002ea80000300800 */
[----:B------:R-:W2:Y:S01]  /*4d820*/  LDL.LU R23, [R1+0x40c] ;  /* 0x00040c0001177983 */ /* 0x000ea20000300800 */
[----:B0-----:R-:W-:-:S02]  /*4d830*/  IMAD.MOV.U32 R8, RZ, RZ, R56 ;  /* 0x000000ffff087224 */ /* 0x001fc400078e0038 */
[----:B------:R-:W-:Y:S01]  /*4d840*/  IMAD.MOV.U32 R9, RZ, RZ, R52 ;  /* 0x000000ffff097224 */ /* 0x000fe200078e0034 */
[----:B--2---:R-:W-:Y:S04]  /*4d850*/  STL.64 [R1+0x2a68], R22 ;  /* 0x002a681601007387 */ /* 0x004fe80000100a00 */
[----:B------:R0:W-:Y:S04]  /*4d860*/  STL.64 [R1+0x2a60], R20 ;  /* 0x002a601401007387 */ /* 0x0001e80000100a00 */
[----:B------:R-:W2:Y:S04]  /*4d870*/  LDL.LU R56, [R1+0x2aec] ;  /* 0x002aec0001387983 */ /* 0x000ea80000300800 */
[----:B------:R-:W2:Y:S04]  /*4d880*/  LDL.LU R52, [R1+0x2ae8] ;  /* 0x002ae80001347983 */ /* 0x000ea80000300800 */
[----:B------:R1:W-:Y:S04]  /*4d890*/  STL.64 [R1+0x2a70], R8 ;  /* 0x002a700801007387 */ /* 0x0003e80000100a00 */
[----:B0-----:R-:W2:Y:S04]  /*4d8a0*/  LDL.LU R20, [R1+0x410] ;  /* 0x0004100001147983 */ /* 0x001ea80000300800 */
[----:B------:R-:W2:Y:S04]  /*4d8b0*/  LDL.LU R21, [R1+0x414] ;  /* 0x0004140001157983 */ /* 0x000ea80000300800 */
[----:B------:R-:W2:Y:S04]  /*4d8c0*/  LDL.LU R22, [R1+0x418] ;  /* 0x0004180001167983 */ /* 0x000ea80000300800 */
[----:B------:R-:W2:Y:S01]  /*4d8d0*/  LDL.LU R23, [R1+0x41c] ;  /* 0x00041c0001177983 */ /* 0x000ea20000300800 */
[----:B-1----:R-:W-:-:S02]  /*4d8e0*/  IMAD.MOV.U32 R8, RZ, RZ, R49 ;  /* 0x000000ffff087224 */ /* 0x002fc400078e0031 */
        /* <DEDUP_REMOVED lines=11> */
[----:B------:R-:W-:Y:S02]  /*4d9a0*/  IMAD.MOV.U32 R9, RZ, RZ, R42 ;  /* 0x000000ffff097224 */ /* 0x000fe400078e002a */
[----:B------:R-:W-:Y:S02]  /*4d9b0*/  IMAD.MOV.U32 R46, RZ, RZ, R52 ;  /* 0x000000ffff2e7224 */ /* 0x000fe400078e0034 */
[----:B------:R-:W-:Y:S02]  /*4d9c0*/  IMAD.MOV.U32 R47, RZ, RZ, R56 ;  /* 0x000000ffff2f7224 */ /* 0x000fe400078e0038 */
[----:B------:R-:W-:Y:S02]  /*4d9d0*/  IMAD.MOV.U32 R13, RZ, RZ, R40 ;  /* 0x000000ffff0d7224 */ /* 0x000fe400078e0028 */
[----:B------:R-:W-:Y:S02]  /*4d9e0*/  IMAD.MOV.U32 R12, RZ, RZ, R41 ;  /* 0x000000ffff0c7224 */ /* 0x000fe400078e0029 */
[----:B---3--:R-:W-:Y:S01]  /*4d9f0*/  IMAD.MOV.U32 R40, RZ, RZ, R57 ;  /* 0x000000ffff287224 */ /* 0x008fe200078e0039 */
[----:B------:R-:W-:Y:S01]  /*4da00*/  MOV R41, R58 ;  /* 0x0000003a00297202 */ /* 0x000fe20000000f00 */
[----:B------:R-:W-:-:S02]  /*4da10*/  IMAD.MOV.U32 R42, RZ, RZ, R59 ;  /* 0x000000ffff2a7224 */ /* 0x000fc400078e003b */
[----:B------:R-:W-:Y:S02]  /*4da20*/  IMAD.MOV.U32 R43, RZ, RZ, R53 ;  /* 0x000000ffff2b7224 */ /* 0x000fe400078e0035 */
[----:B----4-:R-:W-:Y:S02]  /*4da30*/  IMAD.MOV.U32 R16, RZ, RZ, R54 ;  /* 0x000000ffff107224 */ /* 0x010fe400078e0036 */
[----:B------:R-:W-:Y:S02]  /*4da40*/  IMAD.MOV.U32 R17, RZ, RZ, R55 ;  /* 0x000000ffff117224 */ /* 0x000fe400078e0037 */
[----:B------:R-:W-:Y:S02]  /*4da50*/  IMAD.MOV.U32 R18, RZ, RZ, R50 ;  /* 0x000000ffff127224 */ /* 0x000fe400078e0032 */
[----:B------:R-:W-:Y:S02]  /*4da60*/  IMAD.MOV.U32 R19, RZ, RZ, R51 ;  /* 0x000000ffff137224 */ /* 0x000fe400078e0033 */
[----:B--2---:R-:W-:-:S02]  /*4da70*/  IMAD.MOV.U32 R45, RZ, RZ, R49 ;  /* 0x000000ffff2d7224 */ /* 0x004fc400078e0031 */
[----:B------:R-:W-:Y:S01]  /*4da80*/  IMAD.MOV.U32 R44, RZ, RZ, R48 ;  /* 0x000000ffff2c7224 */ /* 0x000fe200078e0030 */
[----:B------:R-:W-:Y:S04]  /*4da90*/  STL.64 [R1+0x2a98], R22 ;  /* 0x002a981601007387 */ /* 0x000fe80000100a00 */
[----:B------:R-:W-:Y:S04]  /*4daa0*/  STL.64 [R1+0x2a90], R20 ;  /* 0x002a901401007387 */ /* 0x000fe80000100a00 */
[----:B------:R0:W-:Y:S04]  /*4dab0*/  STL.64 [R1+0x2aa0], R8 ;  /* 0x002aa00801007387 */ /* 0x0001e80000100a00 */
[----:B0-----:R-:W2:Y:S04]  /*4dac0*/  LDL.LU R8, [R1+0x420] ;  /* 0x0004200001087983 */ /* 0x001ea80000300800 */
        /* <DEDUP_REMOVED lines=9> */
[----:B------:R-:W2:Y:S04]  /*4db60*/  LDL.LU R52, [R1+0x2ad4] ;  /* 0x002ad40001347983 */ /* 0x000ea80000300800 */
[----:B------:R-:W2:Y:S04]  /*4db70*/  LDL.LU R56, [R1+0x2ad0] ;  /* 0x002ad00001387983 */ /* 0x000ea80000300800 */
[----:B------:R-:W2:Y:S04]  /*4db80*/  LDL.LU R57, [R1+0x2acc] ;  /* 0x002acc0001397983 */ /* 0x000ea80000300800 */
[----:B------:R-:W2:Y:S04]  /*4db90*/  LDL.LU R58, [R1+0x2ac8] ;  /* 0x002ac800013a7983 */ /* 0x000ea80000300800 */
[----:B------:R-:W2:Y:S04]  /*4dba0*/  LDL.LU R59, [R1+0x2ac4] ;  /* 0x002ac400013b7983 */ /* 0x000ea80000300800 */
[----:B------:R-:W3:Y:S04]  /*4dbb0*/  LDL.LU R53, [R1+0x2ac0] ;  /* 0x002ac00001357983 */ /* 0x000ee80000300800 */
[----:B------:R-:W3:Y:S04]  /*4dbc0*/  LDL.LU R54, [R1+0x2abc] ;  /* 0x002abc0001367983 */ /* 0x000ee80000300800 */
[----:B------:R-:W3:Y:S04]  /*4dbd0*/  LDL.LU R55, [R1+0x2ab8] ;  /* 0x002ab80001377983 */ /* 0x000ee80000300800 */
[----:B------:R-:W4:Y:S04]  /*4dbe0*/  LDL.LU R50, [R1+0x2ab4] ;  /* 0x002ab40001327983 */ /* 0x000f280000300800 */
[----:B------:R-:W4:Y:S01]  /*4dbf0*/  LDL.LU R51, [R1+0x2ab0] ;  /* 0x002ab00001337983 */ /* 0x000f220000300800 */
[C---:B--2---:R-:W-:Y:S08]  /*4dc00*/  HMMA.16816.F32.BF16 R56, R36.reuse, R24, R56 ;  /* 0x000000182438723c */ /* 0x044ff00000041838 */
[C---:B---3--:R-:W-:Y:S08]  /*4dc10*/  HMMA.16816.F32.BF16 R52, R36.reuse, R28, R52 ;  /* 0x0000001c2434723c */ /* 0x048ff00000041834 */
[C---:B----4-:R-:W-:Y:S08]  /*4dc20*/  HMMA.16816.F32.BF16 R48, R36.reuse, R32, R48 ;  /* 0x000000202430723c */ /* 0x050ff00000041830 */
[----:B------:R-:W-:Y:S01]  /*4dc30*/  HMMA.16816.F32.BF16 R8, R36, R4, R8 ;  /* 0x000000042408723c */ /* 0x000fe20000041808 */
[----:B------:R-:W-:Y:S04]  /*4dc40*/  STL.64 [R1+0x2758], R58 ;  /* 0x0027583a01007387 */ /* 0x000fe80000100a00 */
[----:B------:R0:W-:Y:S02]  /*4dc50*/  STL.64 [R1+0x2750], R56 ;  /* 0x0027503801007387 */ /* 0x0001e40000100a00 */
[----:B0-----:R-:W-:-:S02]  /*4dc60*/  IMAD.MOV.U32 R56, RZ, RZ, R2 ;  /* 0x000000ffff387224 */ /* 0x001fc400078e0002 */
[----:B------:R-:W-:Y:S01]  /*4dc70*/  IMAD.MOV.U32 R57, RZ, RZ, R3 ;  /* 0x000000ffff397224 */ /* 0x000fe200078e0003 */
[----:B------:R-:W2:Y:S04]  /*4dc80*/  LDL.LU R2, [R1+0x2aac] ;  /* 0x002aac0001027983 */ /* 0x000ea80000300800 */
[----:B------:R-:W3:Y:S04]  /*4dc90*/  LDL.LU R3, [R1+0x2aa8] ;  /* 0x002aa80001037983 */ /* 0x000ee80000300800 */
[----:B------:R-:W-:Y:S04]  /*4dca0*/  STL.64 [R1+0x2768], R54 ;  /* 0x0027683601007387 */ /* 0x000fe80000100a00 */
[----:B------:R0:W-:Y:S04]  /*4dcb0*/  STL.64 [R1+0x2760], R52 ;  /* 0x0027603401007387 */ /* 0x0001e80000100a00 */
[----:B0-----:R-:W4:Y:S04]  /*4dcc0*/  LDL.LU.64 R52, [R1+0x110] ;  /* 0x0001100001347983 */ /* 0x001f280000300a00 */
[----:B------:R-:W2:Y:S04]  /*4dcd0*/  LDL.64 R54, [R1+0x118] ;  /* 0x0001180001367983 */ /* 0x000ea80000100a00 */
[----:B------:R-:W-:Y:S04]  /*4dce0*/  STL.64 [R1+0x2778], R50 ;  /* 0x0027783201007387 */ /* 0x000fe80000100a00 */
[----:B------:R0:W-:Y:S04]  /*4dcf0*/  STL.64 [R1+0x2770], R48 ;  /* 0x0027703001007387 */ /* 0x0001e80000100a00 */
[----:B0-----:R-:W2:Y:S04]  /*4dd00*/  LDL.LU.64 R48, [R1+0x50] ;  /* 0x0000500001307983 */ /* 0x001ea80000300a00 */
[----:B------:R-:W2:Y:S04]  /*4dd10*/  LDL.LU.64 R50, [R1+0x58] ;  /* 0x0000580001327983 */ /* 0x000ea80000300a00 */
[----:B------:R0:W-:Y:S04]  /*4dd20*/  STL.64 [R1+0x420], R8 ;  /* 0x0004200801007387 */ /* 0x0001e80000100a00 */
[----:B------:R1:W-:Y:S04]  /*4dd30*/  STL.64 [R1+0x428], R10 ;  /* 0x0004280a01007387 */ /* 0x0003e80000100a00 */
[----:B0-----:R-:W1:Y:S02]  /*4dd40*/  LDL.LU.64 R8, [R1+0x2aa0] ;  /* 0x002aa00001087983 */ /* 0x001e640000300a00 */
[----:B-1----:R-:W-:Y:S02]  /*4dd50*/  HMMA.16816.F32.BF16 R8, R36, R8, R20 ;  /* 0x000000082408723c */ /* 0x002fe40000041814 */
[----:B------:R-:W2:Y:S04]  /*4dd60*/  LDL.LU.64 R22, [R1+0x2a98] ;  /* 0x002a980001167983 */ /* 0x000ea80000300a00 */
[----:B------:R-:W2:-:S13]  /*4dd70*/  LDL.LU.64 R20, [R1+0x2a90] ;  /* 0x002a900001147983 */ /* 0x000e9a0000300a00 */
[----:B------:R0:W-:Y:S04]  /*4dd80*/  STL.64 [R1+0x5e0], R8 ;  /* 0x0005e00801007387 */ /* 0x0001e80000100a00 */
[----:B------:R2:W-:Y:S04]  /*4dd90*/  STL.64 [R1+0x5e8], R10 ;  /* 0x0005e80a01007387 */ /* 0x0005e80000100a00 */
[----:B0-----:R-:W2:Y:S02]  /*4dda0*/  LDL.LU.64 R8, [R1+0x2a88] ;  /* 0x002a880001087983 */ /* 0x001ea40000300a00 */
[----:B--2---:R-:W-:Y:S02]  /*4ddb0*/  HMMA.16816.F32.BF16 R8, R36, R8, R20 ;  /* 0x000000082408723c */ /* 0x004fe40000041814 */
        /* <DEDUP_REMOVED lines=10> */
[----:B0-----:R-:W2:Y:S01]  /*4de60*/  LDL.LU.64 R8, [R1+0x2a58] ;  /* 0x002a580001087983 */ /* 0x001ea20000300a00 */
[C---:B----4-:R-:W-:Y:S08]  /*4de70*/  HMMA.16816.F32.BF16 R44, R36.reuse, R52, R44 ;  /* 0x00000034242c723c */ /* 0x050ff0000004182c */
[----:B--2---:R-:W-:Y:S01]  /*4de80*/  HMMA.16816.F32.BF16 R8, R36, R8, R20 ;  /* 0x000000082408723c */ /* 0x004fe20000041814 */
[----:B------:R-:W2:-:S15]  /*4de90*/  LDL.LU.64 R22, [R1+0x2a50] ;  /* 0x002a500001167983 */ /* 0x000e9e0000300a00 */
[----:B------:R-:W-:-:S03]  /*4dea0*/  NOP ;  /* 0x0000000000007918 */ /* 0x000fc60000000000 */
[----:B------:R-:W-:Y:S04]  /*4deb0*/  STL.64 [R1+0x5b0], R8 ;  /* 0x0005b00801007387 */ /* 0x000fe80000100a00 */
[----:B------:R0:W-:Y:S04]  /*4dec0*/  STL.64 [R1+0x5b8], R10 ;  /* 0x0005b80a01007387 */ /* 0x0001e80000100a00 */
[----:B0-----:R-:W4:Y:S04]  /*4ded0*/  LDL.LU.64 R10, [R1+0x2a48] ;  /* 0x002a4800010a7983 */ /* 0x001f280000300a00 */
[----:B------:R-:W-:Y:S04]  /*4dee0*/  STL.64 [R1+0x5a0], R44 ;  /* 0x0005a02c01007387 */ /* 0x000fe80000100a00 */
[----:B------:R0:W-:Y:S04]  /*4def0*/  STL.64 [R1+0x5a8], R46 ;  /* 0x0005a82e01007387 */ /* 0x0001e80000100a00 */
[----:B0-----:R-:W2:Y:S04]  /*4df00*/  LDL.LU.64 R46, [R1+0x2a40] ;  /* 0x002a4000012e7983 */ /* 0x001ea80000300a00 */
[----:B------:R-:W2:Y:S04]  /*4df10*/  LDL.LU.64 R44, [R1+0x2a38] ;  /* 0x002a3800012c7983 */ /* 0x000ea80000300a00 */
[----:B------:R0:W-:Y:S04]  /*4df20*/  STL.64 [R1+0x2980], R54 ;  /* 0x0029803601007387 */ /* 0x0001e80000100a00 */
[----:B------:R-:W4:Y:S01]  /*4df30*/  LDL.LU R52, [R1+0x3d0] ;  /* 0x0003d00001347983 */ /* 0x000f220000300800 */
[----:B---3--:R-:W-:-:S02]  /*4df40*/  IMAD.MOV.U32 R53, RZ, RZ, R3 ;  /* 0x000000ffff357224 */ /* 0x008fc400078e0003 */
[----:B0-----:R-:W-:Y:S02]  /*4df50*/  IMAD.MOV.U32 R54, RZ, RZ, R2 ;  /* 0x000000ffff367224 */ /* 0x001fe400078e0002 */
[----:B------:R-:W-:Y:S01]  /*4df60*/  IMAD.MOV.U32 R55, RZ, RZ, R0 ;  /* 0x000000ffff377224 */ /* 0x000fe200078e0000 */
[----:B------:R-:W-:Y:S01]  /*4df70*/  HMMA.16816.F32.BF16 R12, R36, R12, R16 ;  /* 0x0000000c240c723c */ /* 0x000fe20000041810 */
[----:B------:R-:W-:Y:S02]  /*4df80*/  IMAD.MOV.U32 R58, RZ, RZ, R60 ;  /* 0x000000ffff3a7224 */ /* 0x000fe400078e003c */
[----:B------:R-:W-:-:S05]  /*4df90*/  IMAD.MOV.U32 R59, RZ, RZ, R30 ;  /* 0x000000ffff3b7224 */ /* 0x000fca00078e001e */
[C---:B--2---:R-:W-:Y:S08]  /*4dfa0*/  HMMA.16816.F32.BF16 R40, R36.reuse, R44, R40 ;  /* 0x0000002c2428723c */ /* 0x044ff00000041828 */
[----:B----4-:R-:W-:Y:S11]  /*4dfb0*/  HMMA.16816.F32.BF16 R52, R36, R56, R52 ;  /* 0x000000382434723c */ /* 0x010ff60000041834 */
[----:B------:R0:W-:Y:S01]  /*4dfc0*/  STL [R1+0x590], R40 ;  /* 0x0005902801007387 */ /* 0x0001e20000100800 */
[----:B------:R-:W-:-:S02]  /*4dfd0*/  IMAD.MOV.U32 R3, RZ, RZ, R41 ;  /* 0x000000ffff037224 */ /* 0x000fc400078e0029 */
[----:B------:R-:W-:Y:S02]  /*4dfe0*/  IMAD.MOV.U32 R0, RZ, RZ, R43 ;  /* 0x000000ffff007224 */ /* 0x000fe400078e002b */
[----:B------:R-:W-:-:S03]  /*4dff0*/  IMAD.MOV.U32 R2, RZ, RZ, R42 ;  /* 0x000000ffff027224 */ /* 0x000fc600078e002a */
[----:B------:R-:W-:Y:S01]  /*4e000*/  MOV R4, R55 ;  /* 0x0000003700047202 */ /* 0x000fe20000000f00 */
[----:B------:R-:W-:Y:S01]  /*4e010*/  IMAD.MOV.U32 R5, RZ, RZ, R54 ;  /* 0x000000ffff057224 */ /* 0x000fe200078e0036 */
[----:B0-----:R-:W2:Y:S04]  /*4e020*/  LDL.LU R40, [R1+0x240] ;  /* 0x0002400001287983 */ /* 0x001ea80000300800 */
[----:B------:R-:W2:Y:S04]  /*4e030*/  LDL.LU R41, [R1+0x244] ;  /* 0x0002440001297983 */ /* 0x000ea80000300800 */
[----:B------:R-:W2:Y:S04]  /*4e040*/  LDL.LU R42, [R1+0x248] ;  /* 0x00024800012a7983 */ /* 0x000ea80000300800 */
[----:B------:R-:W2:Y:S04]  /*4e050*/  LDL.LU R43, [R1+0x24c] ;  /* 0x00024c00012b7983 */ /* 0x000ea80000300800 */
[----:B------:R0:W-:Y:S04]  /*4e060*/  STL.64 [R1+0x2988], R46 ;  /* 0x0029882e01007387 */ /* 0x0001e80000100a00 */
[----:B------:R1:W-:Y:S04]  /*4e070*/  STL [R1+0x2738], R0 ;  /* 0x0027380001007387 */ /* 0x0003e80000100800 */
[----:B------:R-:W-:Y:S04]  /*4e080*/  STL [R1+0x2734], R2 ;  /* 0x0027340201007387 */ /* 0x000fe80000100800 */
[----:B------:R-:W-:Y:S04]  /*4e090*/  STL [R1+0x2730], R3 ;  /* 0x0027300301007387 */ /* 0x000fe80000100800 */
[----:B------:R3:W-:Y:S04]  /*4e0a0*/  STL.64 [R1+0x580], R52 ;  /* 0x0005803401007387 */ /* 0x0007e80000100a00 */
[----:B------:R4:W-:Y:S04]  /*4e0b0*/  STL [R1+0x2740], R4 ;  /* 0x0027400401007387 */ /* 0x0009e80000100800 */
[----:B------:R0:W-:Y:S04]  /*4e0c0*/  STL [R1+0x273c], R5 ;  /* 0x00273c0501007387 */ /* 0x0001e80000100800 */
[----:B------:R-:W-:Y:S04]  /*4e0d0*/  STL.64 [R1+0x570], R12 ;  /* 0x0005700c01007387 */ /* 0x000fe80000100a00 */
[----:B------:R-:W-:Y:S04]  /*4e0e0*/  STL [R1+0x578], R14 ;  /* 0x0005780e01007387 */ /* 0x000fe80000100800 */
[----:B------:R-:W2:Y:S04]  /*4e0f0*/  LDL.LU R44, [R1+0x1f0] ;  /* 0x0001f000012c7983 */ /* 0x000ea80000300800 */
[----:B------:R-:W2:Y:S01]  /*4e100*/  LDL.LU R45, [R1+0x1f4] ;  /* 0x0001f400012d7983 */ /* 0x000ea20000300800 */
[----:B0-----:R-:W-:-:S03]  /*4e110*/  IMAD.MOV.U32 R47, RZ, RZ, R31 ;  /* 0x000000ffff2f7224 */ /* 0x001fc600078e001f */
[----:B------:R-:W2:Y:S04]  /*4e120*/  LDL.LU R46, [R1+0x1f8] ;  /* 0x0001f800012e7983 */ /* 0x000ea80000300800 */
[----:B------:R-:W2:Y:S04]  /*4e130*/  LDL.LU R31, [R1+0x2a30] ;  /* 0x002a3000011f7983 */ /* 0x000ea80000300800 */
[----:B------:R-:W2:Y:S04]  /*4e140*/  LDL.LU R16, [R1+0x230] ;  /* 0x0002300001107983 */ /* 0x000ea80000300800 */
[----:B------:R-:W2:Y:S04]  /*4e150*/  LDL.LU R17, [R1+0x234] ;  /* 0x0002340001117983 */ /* 0x000ea80000300800 */
[----:B------:R-:W2:Y:S04]  /*4e160*/  LDL.LU R18, [R1+0x238] ;  /* 0x0002380001127983 */ /* 0x000ea80000300800 */
[----:B------:R-:W2:Y:S01]  /*4e170*/  LDL.LU R19, [R1+0x23c] ;  /* 0x00023c0001137983 */ /* 0x000ea20000300800 */
[----:B------:R-:W-:-:S02]  /*4e180*/  IMAD.MOV.U32 R56, RZ, RZ, R11 ;  /* 0x000000ffff387224 */ /* 0x000fc400078e000b */
[----:B------:R-:W-:Y:S01]  /*4e190*/  IMAD.MOV.U32 R57, RZ, RZ, R10 ;  /* 0x000000ffff397224 */ /* 0x000fe200078e000a */
[----:B------:R-:W2:Y:S04]  /*4e1a0*/  LDL.LU R11, [R1+0x2a2c] ;  /* 0x002a2c00010b7983 */ /* 0x000ea80000300800 */
[----:B------:R-:W2:Y:S04]  /*4e1b0*/  LDL.LU R10, [R1+0x2a28] ;  /* 0x002a2800010a7983 */ /* 0x000ea80000300800 */
[----:B------:R-:W2:Y:S04]  /*4e1c0*/  LDL.LU R60, [R1+0x2a24] ;  /* 0x002a2400013c7983 */ /* 0x000ea80000300800 */
[----:B------:R-:W4:Y:S01]  /*4e1d0*/  LDL.LU R30, [R1+0x2a20] ;  /* 0x002a2000011e7983 */ /* 0x000f220000300800 */
[----:B-1----:R-:W-:-:S02]  /*4e1e0*/  IMAD.MOV.U32 R0, RZ, RZ, R15 ;  /* 0x000000ffff007224 */ /* 0x002fc400078e000f */
[----:B---3--:R-:W-:Y:S02]  /*4e1f0*/  IMAD.MOV.U32 R52, RZ, RZ, R27 ;  /* 0x000000ffff347224 */ /* 0x008fe400078e001b */
[----:B------:R-:W-:Y:S01]  /*4e200*/  IMAD.MOV.U32 R53, RZ, RZ, R23 ;  /* 0x000000ffff357224 */ /* 0x000fe200078e0017 */
[----:B------:R-:W3:Y:S04]  /*4e210*/  LDL.LU R27, [R1+0x2a1c] ;  /* 0x002a1c00011b7983 */ /* 0x000ee80000300800 */
[----:B------:R-:W3:Y:S01]  /*4e220*/  LDL.LU R23, [R1+0x2a18] ;  /* 0x002a180001177983 */ /* 0x000ee20000300800 */
[----:B------:R-:W-:Y:S02]  /*4e230*/  IMAD.MOV.U32 R54, RZ, RZ, R22 ;  /* 0x000000ffff367224 */ /* 0x000fe400078e0016 */
[----:B------:R-:W-:Y:S01]  /*4e240*/  IMAD.MOV.U32 R55, RZ, RZ, R26 ;  /* 0x000000ffff377224 */ /* 0x000fe200078e001a */
[----:B------:R-:W3:Y:S04]  /*4e250*/  LDL.LU R22, [R1+0x2a14] ;  /* 0x002a140001167983 */ /* 0x000ee80000300800 */
[----:B------:R-:W3:Y:S04]  /*4e260*/  LDL.LU R26, [R1+0x2a10] ;  /* 0x002a1000011a7983 */ /* 0x000ee80000300800 */
[----:B------:R-:W-:Y:S04]  /*4e270*/  STL [R1+0x2744], R0 ;  /* 0x0027440001007387 */ /* 0x000fe80000100800 */
[----:B--2---:R-:W0:Y:S01]  /*4e280*/  LDSM.16.MT88.4 R12, [R60+UR5+0xa800] ;  /* 0x00a800053c0c783b */ /* 0x004e220008004200 */
[----:B------:R-:W-:-:S15]  /*4e290*/  HMMA.16816.F32.BF16 R36, R36, R48, R40 ;  /* 0x000000302424723c */ /* 0x000fde0000041828 */
[----:B------:R-:W-:-:S04]  /*4e2a0*/  NOP ;  /* 0x0000000000007918 */ /* 0x000fc80000000000 */
[----:B----4-:R-:W-:Y:S01]  /*4e2b0*/  IMAD.MOV.U32 R4, RZ, RZ, R36 ;  /* 0x000000ffff047224 */ /* 0x010fe200078e0024 */
[----:B------:R-:W-:Y:S01]  /*4e2c0*/  MOV R5, R37 ;  /* 0x0000002500057202 */ /* 0x000fe20000000f00 */
[----:B------:R-:W-:Y:S02]  /*4e2d0*/  IMAD.MOV.U32 R36, RZ, RZ, R30 ;  /* 0x000000ffff247224 */ /* 0x000fe400078e001e */
[----:B------:R-:W-:Y:S02]  /*4e2e0*/  IMAD.MOV.U32 R21, RZ, RZ, R38 ;  /* 0x000000ffff157224 */ /* 0x000fe400078e0026 */
[----:B------:R-:W-:Y:S02]  /*4e2f0*/  IMAD.MOV.U32 R37, RZ, RZ, R10 ;  /* 0x000000ffff257224 */ /* 0x000fe400078e000a */
[----:B------:R-:W-:Y:S01]  /*4e300*/  IMAD.MOV.U32 R38, RZ, RZ, R11 ;  /* 0x000000ffff267224 */ /* 0x000fe200078e000b */
[----:B0-----:R-:W-:Y:S04]  /*4e310*/  STL.64 [R1+0x2978], R14 ;  /* 0x0029780e01007387 */ /* 0x001fe80000100a00 */
[----:B------:R0:W-:Y:S02]  /*4e320*/  STL.64 [R1+0x2970], R12 ;  /* 0x0029700c01007387 */ /* 0x0001e40000100a00 */
[----:B0-----:R-:W-:-:S02]  /*4e330*/  IMAD.MOV.U32 R12, RZ, RZ, R6 ;  /* 0x000000ffff0c7224 */ /* 0x001fc400078e0006 */
[----:B------:R-:W-:Y:S01]  /*4e340*/  IMAD.MOV.U32 R13, RZ, RZ, R7 ;  /* 0x000000ffff0d7224 */ /* 0x000fe200078e0007 */
[----:B------:R-:W2:Y:S04]  /*4e350*/  LDL.LU R6, [R1+0x2a0c] ;  /* 0x002a0c0001067983 */ /* 0x000ea80000300800 */
[----:B------:R-:W2:Y:S01]  /*4e360*/  LDL.LU R7, [R1+0x2a08] ;  /* 0x002a080001077983 */ /* 0x000ea20000300800 */
[----:B------:R-:W-:Y:S02]  /*4e370*/  IMAD.MOV.U32 R14, RZ, RZ, R34 ;  /* 0x000000ffff0e7224 */ /* 0x000fe400078e0022 */
[----:B------:R-:W-:Y:S01]  /*4e380*/  IMAD.MOV.U32 R15, RZ, RZ, R35 ;  /* 0x000000ffff0f7224 */ /* 0x000fe200078e0023 */
[----:B------:R-:W4:Y:S04]  /*4e390*/  LDL.LU R34, [R1+0x2a04] ;  /* 0x002a040001227983 */ /* 0x000f280000300800 */
[----:B------:R-:W4:Y:S04]  /*4e3a0*/  LDL.LU R35, [R1+0x2a00] ;  /* 0x002a000001237983 */ /* 0x000f280000300800 */
[----:B------:R-:W-:Y:S04]  /*4e3b0*/  STL [R1+0x2748], R60 ;  /* 0x0027483c01007387 */ /* 0x000fe80000100800 */
[----:B------:R-:W2:Y:S04]  /*4e3c0*/  LDL.LU.64 R42, [R1+0x29f8] ;  /* 0x0029f800012a7983 */ /* 0x000ea80000300a00 */
[----:B------:R-:W2:Y:S04]  /*4e3d0*/  LDL.LU.64 R40, [R1+0x29f0] ;  /* 0x0029f00001287983 */ /* 0x000ea80000300a00 */
[----:B------:R-:W2:Y:S04]  /*4e3e0*/  LDL.LU R30, [R1+0x29ec] ;  /* 0x0029ec00011e7983 */ /* 0x000ea80000300800 */
[----:B------:R-:W2:Y:S04]  /*4e3f0*/  LDL.LU R10, [R1+0x29e8] ;  /* 0x0029e800010a7983 */ /* 0x000ea80000300800 */
[----:B------:R-:W2:Y:S01]  /*4e400*/  LDL.LU R11, [R1+0x29e4] ;  /* 0x0029e400010b7983 */ /* 0x000ea20000300800 */
[----:B------:R-:W-:-:S02]  /*4e410*/  IMAD.MOV.U32 R20, RZ, RZ, R39 ;  /* 0x000000ffff147224 */ /* 0x000fc400078e0027 */
[----:B------:R-:W-:Y:S02]  /*4e420*/  IMAD.MOV.U32 R39, RZ, RZ, R31 ;  /* 0x000000ffff277224 */ /* 0x000fe400078e001f */
[----:B---3--:R-:W-:Y:S01]  /*4e430*/  IMAD.MOV.U32 R48, RZ, RZ, R26 ;  /* 0x000000ffff307224 */ /* 0x008fe200078e001a */
[----:B------:R-:W3:Y:S04]  /*4e440*/  LDL.LU R31, [R1+0x29e0] ;  /* 0x0029e000011f7983 */ /* 0x000ee80000300800 */
[----:B------:R0:W-:Y:S04]  /*4e450*/  STL.64 [R1+0x2990], R50 ;  /* 0x0029903201007387 */ /* 0x0001e80000100a00 */
[----:B------:R-:W3:Y:S01]  /*4e460*/  LDL.LU R26, [R1+0x29dc] ;  /* 0x0029dc00011a7983 */ /* 0x000ee20000300800 */
[----:B------:R-:W-:-:S03]  /*4e470*/  IMAD.MOV.U32 R49, RZ, RZ, R22 ;  /* 0x000000ffff317224 */ /* 0x000fc600078e0016 */
[----:B------:R-:W3:Y:S01]  /*4e480*/  LDL.LU R22, [R1+0x29d8] ;  /* 0x0029d80001167983 */ /* 0x000ee20000300800 */
[----:B0-----:R-:W-:Y:S02]  /*4e490*/  IMAD.MOV.U32 R50, RZ, RZ, R23 ;  /* 0x000000ffff327224 */ /* 0x001fe400078e0017 */
[----:B------:R-:W-:Y:S01]  /*4e4a0*/  IMAD.MOV.U32 R51, RZ, RZ, R27 ;  /* 0x000000ffff337224 */ /* 0x000fe200078e001b */
[----:B------:R-:W3:Y:S04]  /*4e4b0*/  LDL.LU R23, [R1+0x29d4] ;  /* 0x0029d40001177983 */ /* 0x000ee80000300800 */
[----:B------:R-:W3:Y:S01]  /*4e4c0*/  LDL.LU R27, [R1+0x29d0] ;  /* 0x0029d000011b7983 */ /* 0x000ee20000300800 */
[----:B--2---:R-:W-:-:S15]  /*4e4d0*/  HMMA.16816.F32.BF16 R16, R40, R10, R16 ;  /* 0x0000000a2810723c */ /* 0x004fde0000041810 */
[----:B------:R-:W-:-:S04]  /*4e4e0*/  NOP ;  /* 0x0000000000007918 */ /* 0x000fc80000000000 */
[----:B------:R-:W-:Y:S02]  /*4e4f0*/  IMAD.MOV.U32 R29, RZ, RZ, R18 ;  /* 0x000000ffff1d7224 */ /* 0x000fe400078e0012 */
[----:B------:R-:W-:Y:S02]  /*4e500*/  IMAD.MOV.U32 R28, RZ, RZ, R19 ;  /* 0x000000ffff1c7224 */ /* 0x000fe400078e0013 */
[----:B------:R-:W2:Y:S04]  /*4e510*/  LDL.LU.64 R18, [R1+0x29c8] ;  /* 0x0029c80001127983 */ /* 0x000ea80000300a00 */
[----:B------:R0:W-:Y:S01]  /*4e520*/  STL.64 [R1+0x2998], R10 ;  /* 0x0029980a01007387 */ /* 0x0001e20000100a00 */
[C---:B---3--:R-:W-:Y:S08]  /*4e530*/  HMMA.16816.F32.BF16 R12, R40.reuse, R26, R12 ;  /* 0x0000001a280c723c */ /* 0x048ff0000004180c */
[C---:B0-----:R-:W-:Y:S08]  /*4e540*/  HMMA.16816.F32.BF16 R8, R40.reuse, R22, R36 ;  /* 0x000000162808723c */ /* 0x041ff00000041824 */
[----:B--2---:R-:W-:Y:S01]  /*4e550*/  HMMA.16816.F32.BF16 R48, R40, R18, R48 ;  /* 0x000000122830723c */ /* 0x004fe20000041830 */
[----:B------:R-:W-:-:S15]  /*4e560*/  STL.64 [R1+0x29a0], R18 ;  /* 0x0029a01201007387 */ /* 0x000fde0000100a00 */
[----:B------:R-:W-:-:S03]  /*4e570*/  NOP ;  /* 0x0000000000007918 */ /* 0x000fc60000000000 */
[----:B------:R-:W-:Y:S04]  /*4e580*/  STL.64 [R1+0x400], R48 ;  /* 0x0004003001007387 */ /* 0x000fe80000100a00 */
        /* <DEDUP_REMOVED lines=13> */
[----:B----4-:R-:W-:Y:S02]  /*4e660*/  HMMA.16816.F32.BF16 R12, R40, R34, R52 ;  /* 0x00000022280c723c */ /* 0x010fe40000041834 */
[----:B------:R-:W-:-:S15]  /*4e670*/  STL.64 [R1+0x2928], R34 ;  /* 0x0029282201007387 */ /* 0x000fde0000100a00 */
[----:B------:R-:W-:Y:S02]  /*4e680*/  NOP ;  /* 0x0000000000007918 */ /* 0x000fe40000000000 */
[----:B------:R-:W-:Y:S04]  /*4e690*/  STL.64 [R1+0x3c0], R12 ;  /* 0x0003c00c01007387 */ /* 0x000fe80000100a00 */
[----:B------:R0:W-:Y:S02]  /*4e6a0*/  STL.64 [R1+0x3c8], R14 ;  /* 0x0003c80e01007387 */ /* 0x0001e40000100a00 */
[----:B0-----:R-:W-:Y:S02]  /*4e6b0*/  HMMA.16816.F32.BF16 R12, R40, R6, R56 ;  /* 0x00000006280c723c */ /* 0x001fe40000041838 */
[----:B------:R-:W-:Y:S04]  /*4e6c0*/  STL.64 [R1+0x2920], R6 ;  /* 0x0029200601007387 */ /* 0x000fe80000100a00 */
[----:B------:R0:W-:-:S13]  /*4e6d0*/  STL.64 [R1+0x2918], R4 ;  /* 0x0029180401007387 */ /* 0x0001da0000100a00 */
[----:B------:R-:W-:Y:S04]  /*4e6e0*/  STL.64 [R1+0x560], R12 ;  /* 0x0005600c01007387 */ /* 0x000fe80000100a00 */
[----:B------:R-:W-:Y:S04]  /*4e6f0*/  STL.64 [R1+0x568], R14 ;  /* 0x0005680e01007387 */ /* 0x000fe80000100a00 */
[----:B------:R-:W2:Y:S04]  /*4e700*/  LDL.LU R44, [R1+0x380] ;  /* 0x00038000012c7983 */ /* 0x000ea80000300800 */
[----:B------:R-:W2:Y:S04]  /*4e710*/  LDL.LU R45, [R1+0x384] ;  /* 0x00038400012d7983 */ /* 0x000ea80000300800 */
[----:B------:R-:W3:Y:S04]  /*4e720*/  LDL.LU R46, [R1+0x388] ;  /* 0x00038800012e7983 */ /* 0x000ee80000300800 */
[----:B------:R-:W3:Y:S04]  /*4e730*/  LDL.LU R47, [R1+0x38c] ;  /* 0x00038c00012f7983 */ /* 0x000ee80000300800 */
[----:B---3--:R-:W-:Y:S04]  /*4e740*/  STL.64 [R1+0x29b0], R46 ;  /* 0x0029b02e01007387 */ /* 0x008fe80000100a00 */
[----:B--2---:R-:W-:Y:S04]  /*4e750*/  STL.64 [R1+0x29a8], R44 ;  /* 0x0029a82c01007387 */ /* 0x004fe80000100a00 */
[----:B0-----:R-:W2:Y:S04]  /*4e760*/  LDL.LU R4, [R1+0x3a0] ;  /* 0x0003a00001047983 */ /* 0x001ea80000300800 */
[----:B------:R-:W2:Y:S04]  /*4e770*/  LDL.LU R5, [R1+0x3a4] ;  /* 0x0003a40001057983 */ /* 0x000ea80000300800 */
[----:B------:R-:W3:Y:S04]  /*4e780*/  LDL.LU R6, [R1+0x3a8] ;  /* 0x0003a80001067983 */ /* 0x000ee80000300800 */
[----:B------:R-:W3:Y:S01]  /*4e790*/  LDL.LU R7, [R1+0x3ac] ;  /* 0x0003ac0001077983 */ /* 0x000ee20000300800 */
[----:B------:R-:W0:Y:S01]  /*4e7a0*/  S2R R8, SR_TID.X ;  /* 0x0000000000087919 */ /* 0x000e220000002100 */
[----:B------:R-:W-:Y:S01]  /*4e7b0*/  IMAD.MOV.U32 R0, RZ, RZ, R17 ;  /* 0x000000ffff007224 */ /* 0x000fe200078e0011 */
[C---:B0-----:R-:W-:Y:S01]  /*4e7c0*/  LOP3.LUT R9, R8.reuse, 0x7, RZ, 0xc0, !PT ;  /* 0x0000000708097812 */ /* 0x041fe200078ec0ff */
[C---:B------:R-:W-:Y:S01]  /*4e7d0*/  IMAD.SHL.U32 R17, R8.reuse, 0x2, RZ ;  /* 0x0000000208117824 */ /* 0x040fe200078e00ff */
[----:B---3--:R-:W-:Y:S04]  /*4e7e0*/  STL.64 [R1+0x29c0], R6 ;  /* 0x0029c00601007387 */ /* 0x008fe80000100a00 */
[----:B--2---:R0:W-:Y:S04]  /*4e7f0*/  STL.64 [R1+0x29b8], R4 ;  /* 0x0029b80401007387 */ /* 0x0041e80000100a00 */
[----:B0-----:R-:W2:Y:S04]  /*4e800*/  LDL.LU R4, [R1+0x3b0] ;  /* 0x0003b00001047983 */ /* 0x001ea80000300800 */
[----:B------:R-:W2:Y:S04]  /*4e810*/  LDL.LU R5, [R1+0x3b4] ;  /* 0x0003b40001057983 */ /* 0x000ea80000300800 */
[----:B------:R-:W2:Y:S04]  /*4e820*/  LDL.LU R6, [R1+0x3b8] ;  /* 0x0003b80001067983 */ /* 0x000ea80000300800 */
[----:B------:R-:W2:Y:S04]  /*4e830*/  LDL.LU R7, [R1+0x3bc] ;  /* 0x0003bc0001077983 */ /* 0x000ea80000300800 */
[----:B------:R-:W2:Y:S01]  /*4e840*/  LDL.64 R46, [R1+0x158] ;  /* 0x00015800012e7983 */ /* 0x000ea20000100a00 */
[----:B------:R-:W-:Y:S01]  /*4e850*/  IMAD R9, R9, 0x90, RZ ;  /* 0x0000009009097824 */ /* 0x000fe200078e02ff */
[----:B------:R-:W-:-:S02]  /*4e860*/  SHF.L.U32 R8, R8, 0x6, RZ ;  /* 0x0000000608087819 */ /* 0x000fc400000006ff */
[----:B------:R-:W3:Y:S02]  /*4e870*/  LDL.64 R18, [R1+0x148] ;  /* 0x0001480001127983 */ /* 0x000ee40000100a00 */
[----:B------:R-:W-:-:S04]  /*4e880*/  LOP3.LUT R9, R9, 0x10, R17, 0x78, !PT ;  /* 0x0000001009097812 */ /* 0x000fc800078e7811 */
[----:B------:R-:W-:Y:S02]  /*4e890*/  LOP3.LUT R9, R9, 0x400, R8, 0xf8, !PT ;  /* 0x0000040009097812 */ /* 0x000fe400078ef808 */
[----:B------:R-:W4:Y:S02]  /*4e8a0*/  LDL.LU R8, [R1+0x390] ;  /* 0x0003900001087983 */ /* 0x000f240000300800 */
[----:B------:R-:W-:-:S05]  /*4e8b0*/  LOP3.LUT R9, R9, 0x40, RZ, 0x3c, !PT ;  /* 0x0000004009097812 */ /* 0x000fca00078e3cff */
[----:B------:R0:W1:Y:S04]  /*4e8c0*/  LDSM.16.MT88.4 R36, [R9+UR5+0xa800] ;  /* 0x00a800050924783b */ /* 0x0000680008004200 */
[----:B0-----:R-:W4:Y:S04]  /*4e8d0*/  LDL.LU R9, [R1+0x394] ;  /* 0x0003940001097983 */ /* 0x001f280000300800 */
[----:B------:R-:W4:Y:S04]  /*4e8e0*/  LDL.LU R10, [R1+0x398] ;  /* 0x00039800010a7983 */ /* 0x000f280000300800 */
[----:B------:R-:W4:Y:S04]  /*4e8f0*/  LDL.LU R11, [R1+0x39c] ;  /* 0x00039c00010b7983 */ /* 0x000f280000300800 */
[----:B------:R-:W4:Y:S04]  /*4e900*/  LDL.64 R50, [R1+0x138] ;  /* 0x0001380001327983 */ /* 0x000f280000100a00 */
[----:B------:R-:W3:Y:S04]  /*4e910*/  LDL.64 R54, [R1+0x128] ;  /* 0x0001280001367983 */ /* 0x000ee80000100a00 */
        /* <DEDUP_REMOVED lines=21> */
[----:B-1----:R0:W-:Y:S04]  /*4ea70*/  STL.64 [R1+0x2850], R38 ;  /* 0x0028502601007387 */ /* 0x0021e80000100a00 */
[----:B------:R-:W-:Y:S04]  /*4ea80*/  STL.64 [R1+0x2848], R36 ;  /* 0x0028482401007387 */ /* 0x000fe80000100a00 */
[----:B0-----:R-:W3:Y:S01]  /*4ea90*/  LDL.64 R38, [R1+0xf8] ;  /* 0x0000f80001267983 */ /* 0x001ee20000100a00 */
        /* <DEDUP_REMOVED lines=8> */
[----:B------:R-:W2:Y:S04]  /*4eb20*/  LDL.LU.64 R46, [R1+0x29b0] ;  /* 0x0029b000012e7983 */ /* 0x000ea80000300a00 */
[----:B------:R-:W2:Y:S01]  /*4eb30*/  LDL.LU.64 R44, [R1+0x29a8] ;  /* 0x0029a800012c7983 */ /* 0x000ea20000300a00 */
[----:B----4-:R-:W-:Y:S01]  /*4eb40*/  HMMA.16816.F32.BF16 R8, R40, R50, R8 ;  /* 0x000000322808723c */ /* 0x010fe20000041808 */
[----:B------:R-:W-:-:S02]  /*4eb50*/  IMAD.MOV.U32 R60, RZ, RZ, R16 ;  /* 0x000000ffff3c7224 */ /* 0x000fc400078e0010 */
[----:B---3--:R-:W-:Y:S02]  /*4eb60*/  IMAD.MOV.U32 R17, RZ, RZ, R54 ;  /* 0x000000ffff117224 */ /* 0x008fe400078e0036 */
[----:B------:R-:W-:-:S03]  /*4eb70*/  IMAD.MOV.U32 R16, RZ, RZ, R55 ;  /* 0x000000ffff107224 */ /* 0x000fc600078e0037 */
[C---:B--2---:R-:W-:Y:S08]  /*4eb80*/  HMMA.16816.F32.BF16 R4, R40.reuse, R18, R4 ;  /* 0x000000122804723c */ /* 0x044ff00000041804 */
[----:B------:R-:W-:Y:S11]  /*4eb90*/  HMMA.16816.F32.BF16 R44, R40, R54, R44 ;  /* 0x00000036282c723c */ /* 0x000ff6000004182c */
[----:B------:R0:W-:Y:S04]  /*4eba0*/  STL.64 [R1+0x450], R4 ;  /* 0x0004500401007387 */ /* 0x0001e80000100a00 */
[----:B------:R1:W-:Y:S01]  /*4ebb0*/  STL.64 [R1+0x458], R6 ;  /* 0x0004580601007387 */ /* 0x0003e20000100a00 */
[----:B0-----:R-:W-:-:S02]  /*4ebc0*/  IMAD.MOV.U32 R5, RZ, RZ, R18 ;  /* 0x000000ffff057224 */ /* 0x001fc400078e0012 */
[----:B------:R-:W-:Y:S02]  /*4ebd0*/  IMAD.MOV.U32 R4, RZ, RZ, R19 ;  /* 0x000000ffff047224 */ /* 0x000fe400078e0013 */
[----:B------:R-:W2:Y:S04]  /*4ebe0*/  LDL.LU.64 R18, [R1+0x29a0] ;  /* 0x0029a00001127983 */ /* 0x000ea80000300a00 */
[----:B------:R-:W-:Y:S04]  /*4ebf0*/  STL.64 [R1+0x440], R8 ;  /* 0x0004400801007387 */ /* 0x000fe80000100a00 */
[----:B------:R0:W-:Y:S01]  /*4ec00*/  STL.64 [R1+0x448], R10 ;  /* 0x0004480a01007387 */ /* 0x0001e20000100a00 */
[----:B-1----:R-:W-:-:S02]  /*4ec10*/  IMAD.MOV.U32 R7, RZ, RZ, R50 ;  /* 0x000000ffff077224 */ /* 0x002fc400078e0032 */
[----:B------:R-:W-:Y:S01]  /*4ec20*/  IMAD.MOV.U32 R6, RZ, RZ, R51 ;  /* 0x000000ffff067224 */ /* 0x000fe200078e0033 */
[----:B0-----:R-:W3:Y:S04]  /*4ec30*/  LDL.LU.64 R10, [R1+0x2998] ;  /* 0x00299800010a7983 */ /* 0x001ee80000300a00 */
[----:B------:R-:W4:Y:S04]  /*4ec40*/  LDL.LU.64 R50, [R1+0x2990] ;  /* 0x0029900001327983 */ /* 0x000f280000300a00 */
[----:B------:R-:W-:Y:S04]  /*4ec50*/  STL.64 [R1+0x550], R44 ;  /* 0x0005502c01007387 */ /* 0x000fe80000100a00 */
[----:B------:R0:W-:Y:S04]  /*4ec60*/  STL.64 [R1+0x558], R46 ;  /* 0x0005582e01007387 */ /* 0x0001e80000100a00 */
[----:B0-----:R-:W2:Y:S04]  /*4ec70*/  LDL.LU.64 R46, [R1+0x2988] ;  /* 0x00298800012e7983 */ /* 0x001ea80000300a00 */
[----:B------:R-:W2:Y:S02]  /*4ec80*/  LDL.LU.64 R54, [R1+0x2980] ;  /* 0x0029800001367983 */ /* 0x000ea40000300a00 */
[C---:B--2---:R-:W-:Y:S08]  /*4ec90*/  HMMA.16816.F32.BF16 R20, R40.reuse, R54, R20 ;  /* 0x000000362814723c */ /* 0x044ff00000041814 */
[----:B------:R-:W-:Y:S11]  /*4eca0*/  HMMA.16816.F32.BF16 R12, R40, R46, R12 ;  /* 0x0000002e280c723c */ /* 0x000ff6000004180c */
[----:B------:R-:W-:Y:S04]  /*4ecb0*/  STL.64 [R1+0x3b0], R20 ;  /* 0x0003b01401007387 */ /* 0x000fe80000100a00 */
[----:B------:R0:W-:Y:S04]  /*4ecc0*/  STL.64 [R1+0x3b8], R22 ;  /* 0x0003b81601007387 */ /* 0x0001e80000100a00 */
[----:B------:R-:W-:Y:S04]  /*4ecd0*/  STL.64 [R1+0x3a0], R12 ;  /* 0x0003a00c01007387 */ /* 0x000fe80000100a00 */
[----:B------:R1:W-:Y:S01]  /*4ece0*/  STL.64 [R1+0x3a8], R14 ;  /* 0x0003a80e01007387 */ /* 0x0003e20000100a00 */
[----:B0-----:R-:W-:-:S02]  /*4ecf0*/  IMAD.MOV.U32 R23, RZ, RZ, R46 ;  /* 0x000000ffff177224 */ /* 0x001fc400078e002e */
[----:B------:R-:W-:Y:S01]  /*4ed00*/  IMAD.MOV.U32 R22, RZ, RZ, R47 ;  /* 0x000000ffff167224 */ /* 0x000fe200078e002f */
[----:B-1----:R-:W3:Y:S04]  /*4ed10*/  LDL.LU.64 R14, [R1+0x2978] ;  /* 0x00297800010e7983 */ /* 0x002ee80000300a00 */
[----:B------:R-:W3:Y:S04]  /*4ed20*/  LDL.LU.64 R12, [R1+0x2970] ;  /* 0x00297000010c7983 */ /* 0x000ee80000300a00 */
[----:B------:R-:W2:Y:S04]  /*4ed30*/  LDL.LU.64 R46, [R1+0x2968] ;  /* 0x00296800012e7983 */ /* 0x000ea80000300a00 */
[----:B------:R-:W2:Y:S01]  /*4ed40*/  LDL.LU.64 R44, [R1+0x2960] ;  /* 0x00296000012c7983 */ /* 0x000ea20000300a00 */
[----:B------:R-:W-:-:S02]  /*4ed50*/  IMAD.MOV.U32 R20, RZ, RZ, R55 ;  /* 0x000000ffff147224 */ /* 0x000fc400078e0037 */
[----:B------:R-:W0:Y:S01]  /*4ed60*/  S2R R55, SR_TID.X ;  /* 0x0000000000377919 */ /* 0x000e220000002100 */
[C---:B------:R-:W-:Y:S08]  /*4ed70*/  HMMA.16816.F32.BF16 R32, R40.reuse, R30, R32 ;  /* 0x0000001e2820723c */ /* 0x040ff00000041820 */
[----:B------:R-:W-:Y:S01]  /*4ed80*/  HMMA.16816.F32.BF16 R24, R40, R38, R24 ;  /* 0x000000262818723c */ /* 0x000fe20000041818 */
[C---:B0-----:R-:W-:Y:S01]  /*4ed90*/  LOP3.LUT R8, R55.reuse, 0x7, RZ, 0xc0, !PT ;  /* 0x0000000737087812 */ /* 0x041fe200078ec0ff */
[----:B------:R-:W-:-:S02]  /*4eda0*/  IMAD.SHL.U32 R9, R55, 0x40, RZ ;  /* 0x0000004037097824 */ /* 0x000fc400078e00ff */
[----:B------:R-:W-:Y:S02]  /*4edb0*/  IMAD.SHL.U32 R55, R55, 0x2, RZ ;  /* 0x0000000237377824 */ /* 0x000fe400078e00ff */
[----:B------:R-:W-:-:S05]  /*4edc0*/  IMAD R8, R8, 0x90, RZ ;  /* 0x0000009008087824 */ /* 0x000fca00078e02ff */
[----:B------:R-:W-:-:S04]  /*4edd0*/  LOP3.LUT R55, R8, 0x10, R55, 0x78, !PT ;  /* 0x0000001008377812 */ /* 0x000fc800078e7837 */
[----:B------:R-:W-:Y:S01]  /*4ede0*/  LOP3.LUT R55, R55, 0x400, R9, 0xf8, !PT ;  /* 0x0000040037377812 */ /* 0x000fe200078ef809 */
[----:B------:R-:W-:-:S03]  /*4edf0*/  IMAD.MOV.U32 R9, RZ, RZ, R30 ;  /* 0x000000ffff097224 */ /* 0x000fc600078e001e */
[----:B------:R-:W-:Y:S01]  /*4ee00*/  LOP3.LUT R55, R55, 0x60, RZ, 0x3c, !PT ;  /* 0x0000006037377812 */ /* 0x000fe200078e3cff */
[----:B------:R-:W-:Y:S01]  /*4ee10*/  IMAD.MOV.U32 R8, RZ, RZ, R31 ;  /* 0x000000ffff087224 */ /* 0x000fe200078e001f */
[----:B------:R0:W-:Y:S04]  /*4ee20*/  STL.64 [R1+0x390], R24 ;  /* 0x0003901801007387 */ /* 0x0001e80000100a00 */
[----:B------:R-:W-:Y:S04]  /*4ee30*/  STL.64 [R1+0x398], R26 ;  /* 0x0003981a01007387 */ /* 0x000fe80000100a00 */
[----:B------:R-:W-:Y:S04]  /*4ee40*/  STL.64 [R1+0x380], R32 ;  /* 0x0003802001007387 */ /* 0x000fe80000100a00 */
[----:B------:R-:W-:Y:S04]  /*4ee50*/  STL.64 [R1+0x388], R34 ;  /* 0x0003882201007387 */ /* 0x000fe80000100a00 */
[----:B----4-:R-:W-:Y:S01]  /*4ee60*/  STL.64 [R1+0x2858], R50 ;  /* 0x0028583201007387 */ /* 0x010fe20000100a00 */
[----:B0-----:R-:W-:Y:S01]  /*4ee70*/  IMAD.MOV.U32 R25, RZ, RZ, R38 ;  /* 0x000000ffff197224 */ /* 0x001fe200078e0026 */
[----:B------:R-:W-:Y:S01]  /*4ee80*/  MOV R24, R39 ;  /* 0x0000002700187202 */ /* 0x000fe20000000f00 */
[----:B--2---:R-:W-:Y:S01]  /*4ee90*/  HMMA.16816.F32.BF16 R28, R40, R50, R44 ;  /* 0x00000032281c723c */ /* 0x004fe2000004182c */
[----:B------:R-:W0:-:S15]  /*4eea0*/  LDSM.16.MT88.4 R44, [R55+UR5+0xa800] ;  /* 0x00a80005372c783b */ /* 0x000e1e0008004200 */
[----:B------:R-:W-:-:S03]  /*4eeb0*/  NOP ;  /* 0x0000000000007918 */ /* 0x000fc60000000000 */
[----:B------:R-:W-:Y:S04]  /*4eec0*/  STL.64 [R1+0x340], R28 ;  /* 0x0003401c01007387 */ /* 0x000fe80000100a00 */
[----:B------:R3:W-:Y:S02]  /*4eed0*/  STL.64 [R1+0x348], R30 ;  /* 0x0003481e01007387 */ /* 0x0007e40000100a00 */
[----:B---3--:R-:W-:Y:S02]  /*4eee0*/  HMMA.16816.F32.BF16 R28, R12, R10, R56 ;  /* 0x0000000a0c1c723c */ /* 0x008fe40000041838 */
[----:B0-----:R-:W-:Y:S04]  /*4eef0*/  STL.64 [R1+0x2788], R46 ;  /* 0x0027882e01007387 */ /* 0x001fe80000100a00 */
[----:B------:R-:W-:Y:S04]  /*4ef00*/  STL.64 [R1+0x2780], R44 ;  /* 0x0027802c01007387 */ /* 0x000fe80000100a00 */
[----:B------:R0:W-:Y:S04]  /*4ef10*/  STL.64 [R1+0x2860], R10 ;  /* 0x0028600a01007387 */ /* 0x0001e80000100a00 */
[----:B------:R-:W2:Y:S05]  /*4ef20*/  LDL.LU R40, [R1+0x170] ;  /* 0x0001700001287983 */ /* 0x000eaa0000300800 */
[----:B------:R-:W-:Y:S04]  /*4ef30*/  STL.64 [R1+0x330], R28 ;  /* 0x0003301c01007387 */ /* 0x000fe80000100a00 */
[----:B------:R-:W-:Y:S04]  /*4ef40*/  STL.64 [R1+0x338], R30 ;  /* 0x0003381e01007387 */ /* 0x000fe80000100a00 */
[----:B------:R-:W2:Y:S04]  /*4ef50*/  LDL.LU R41, [R1+0x174] ;  /* 0x0001740001297983 */ /* 0x000ea80000300800 */
[----:B------:R-:W3:Y:S04]  /*4ef60*/  LDL.LU R42, [R1+0x178] ;  /* 0x00017800012a7983 */ /* 0x000ee80000300800 */
[----:B------:R-:W3:Y:S04]  /*4ef70*/  LDL.LU R43, [R1+0x17c] ;  /* 0x00017c00012b7983 */ /* 0x000ee80000300800 */
[----:B------:R-:W4:Y:S04]  /*4ef80*/  LDL.LU R36, [R1+0x1c0] ;  /* 0x0001c00001247983 */ /* 0x000f280000300800 */
[----:B------:R-:W4:Y:S04]  /*4ef90*/  LDL.LU R37, [R1+0x1c4] ;  /* 0x0001c40001257983 */ /* 0x000f280000300800 */
[----:B------:R-:W2:Y:S04]  /*4efa0*/  LDL.LU R38, [R1+0x1c8] ;  /* 0x0001c80001267983 */ /* 0x000ea80000300800 */
[----:B------:R-:W2:Y:S01]  /*4efb0*/  LDL.LU R39, [R1+0x1cc] ;  /* 0x0001cc0001277983 */ /* 0x000ea20000300800 */
[----:B------:R-:W-:-:S02]  /*4efc0*/  IMAD.MOV.U32 R50, RZ, RZ, R9 ;  /* 0x000000ffff327224 */ /* 0x000fc400078e0009 */
[----:B------:R-:W-:Y:S01]  /*4efd0*/  IMAD.MOV.U32 R51, RZ, RZ, R8 ;  /* 0x000000ffff337224 */ /* 0x000fe200078e0008 */
[----:B--2---:R1:W-:Y:S04]  /*4efe0*/  STL.64 [R1+0x2870], R38 ;  /* 0x0028702601007387 */ /* 0x0043e80000100a00 */
[----:B----4-:R-:W-:Y:S04]  /*4eff0*/  STL.64 [R1+0x2868], R36 ;  /* 0x0028682401007387 */ /* 0x010fe80000100a00 */
[----:B------:R-:W-:Y:S04]  /*4f000*/  STL.64 [R1+0x2878], R50 ;  /* 0x0028783201007387 */ /* 0x000fe80000100a00 */
[----:B------:R-:W2:Y:S04]  /*4f010*/  LDL.LU R8, [R1+0x250] ;  /* 0x0002500001087983 */ /* 0x000ea80000300800 */
[----:B------:R-:W2:Y:S04]  /*4f020*/  LDL.LU R9, [R1+0x254] ;  /* 0x0002540001097983 */ /* 0x000ea80000300800 */
[----:B0-----:R-:W4:Y:S04]  /*4f030*/  LDL.LU R10, [R1+0x258] ;  /* 0x00025800010a7983 */ /* 0x001f280000300800 */
[----:B------:R-:W4:Y:S01]  /*4f040*/  LDL.LU R11, [R1+0x25c] ;  /* 0x00025c00010b7983 */ /* 0x000f220000300800 */
[----:B-1----:R-:W-:-:S02]  /*4f050*/  IMAD.MOV.U32 R38, RZ, RZ, R25 ;  /* 0x000000ffff267224 */ /* 0x002fc400078e0019 */
[----:B------:R-:W-:Y:S01]  /*4f060*/  IMAD.MOV.U32 R39, RZ, RZ, R24 ;  /* 0x000000ffff277224 */ /* 0x000fe200078e0018 */
[----:B----4-:R0:W-:Y:S04]  /*4f070*/  STL.64 [R1+0x2888], R10 ;  /* 0x0028880a01007387 */ /* 0x0101e80000100a00 */
[----:B--2---:R-:W-:Y:S04]  /*4f080*/  STL.64 [R1+0x2880], R8 ;  /* 0x0028800801007387 */ /* 0x004fe80000100a00 */
[----:B------:R1:W-:Y:S01]  /*4f090*/  STL.64 [R1+0x2890], R38 ;  /* 0x0028902601007387 */ /* 0x0003e20000100a00 */
[----:B0-----:R-:W-:-:S02]  /*4f0a0*/  IMAD.MOV.U32 R10, RZ, RZ, R23 ;  /* 0x000000ffff0a7224 */ /* 0x001fc400078e0017 */
[----:B------:R-:W-:-:S05]  /*4f0b0*/  IMAD.MOV.U32 R11, RZ, RZ, R22 ;  /* 0x000000ffff0b7224 */ /* 0x000fca00078e0016 */
[----:B------:R0:W-:Y:S04]  /*4f0c0*/  STL.64 [R1+0x2898], R10 ;  /* 0x0028980a01007387 */ /* 0x0001e80000100a00 */
[----:B------:R-:W2:Y:S04]  /*4f0d0*/  LDL.LU R36, [R1+0x270] ;  /* 0x0002700001247983 */ /* 0x000ea80000300800 */
[----:B------:R-:W2:Y:S04]  /*4f0e0*/  LDL.LU R37, [R1+0x274] ;  /* 0x0002740001257983 */ /* 0x000ea80000300800 */
[----:B-1----:R-:W4:Y:S04]  /*4f0f0*/  LDL.LU R38, [R1+0x278] ;  /* 0x0002780001267983 */ /* 0x002f280000300800 */
[----:B------:R-:W4:Y:S01]  /*4f100*/  LDL.LU R39, [R1+0x27c] ;  /* 0x00027c0001277983 */ /* 0x000f220000300800 */
[----:B------:R-:W-:-:S04]  /*4f110*/  IMAD.MOV.U32 R21, RZ, RZ, R54 ;  /* 0x000000ffff157224 */ /* 0x000fc800078e0036 */
[----:B0-----:R-:W-:Y:S02]  /*4f120*/  IMAD.MOV.U32 R10, RZ, RZ, R21 ;  /* 0x000000ffff0a7224 */ /* 0x001fe400078e0015 */
[----:B------:R-:W-:Y:S01]  /*4f130*/  IMAD.MOV.U32 R11, RZ, RZ, R20 ;  /* 0x000000ffff0b7224 */ /* 0x000fe200078e0014 */
[----:B----4-:R-:W-:Y:S04]  /*4f140*/  STL.64 [R1+0x28a8], R38 ;  /* 0x0028a82601007387 */ /* 0x010fe80000100a00 */
[----:B--2---:R0:W-:Y:S04]  /*4f150*/  STL.64 [R1+0x28a0], R36 ;  /* 0x0028a02401007387 */ /* 0x0041e80000100a00 */
[----:B------:R1:W-:Y:S04]  /*4f160*/  STL.64 [R1+0x28b0], R10 ;  /* 0x0028b00a01007387 */ /* 0x0003e80000100a00 */
[----:B0-----:R-:W2:Y:S04]  /*4f170*/  LDL.LU R36, [R1+0x280] ;  /* 0x0002800001247983 */ /* 0x001ea80000300800 */
[----:B------:R-:W2:Y:S04]  /*4f180*/  LDL.LU R37, [R1+0x284] ;  /* 0x0002840001257983 */ /* 0x000ea80000300800 */
[----:B------:R-:W4:Y:S04]  /*4f190*/  LDL.LU R38, [R1+0x288] ;  /* 0x0002880001267983 */ /* 0x000f280000300800 */
[----:B------:R-:W4:Y:S01]  /*4f1a0*/  LDL.LU R39, [R1+0x28c] ;  /* 0x00028c0001277983 */ /* 0x000f220000300800 */
[----:B-1----:R-:W-:-:S02]  /*4f1b0*/  IMAD.MOV.U32 R10, RZ, RZ, R17 ;  /* 0x000000ffff0a7224 */ /* 0x002fc400078e0011 */
        /* <DEDUP_REMOVED lines=11> */
[----:B--2---:R-:W-:Y:S04]  /*4f270*/  STL.64 [R1+0x28d0], R36 ;  /* 0x0028d02401007387 */ /* 0x004fe80000100a00 */
[----:B------:R0:W-:Y:S02]  /*4f280*/  STL.64 [R1+0x28e0], R10 ;  /* 0x0028e00a01007387 */ /* 0x0001e40000100a00 */
[----:B0-----:R-:W-:Y:S01]  /*4f290*/  IMAD.MOV.U32 R10, RZ, RZ, R5 ;  /* 0x000000ffff0a7224 */ /* 0x001fe200078e0005 */
[----:B------:R-:W-:-:S05]  /*4f2a0*/  MOV R11, R4 ;  /* 0x00000004000b7202 */ /* 0x000fca0000000f00 */
[----:B------:R0:W-:Y:S04]  /*4f2b0*/  STL.64 [R1+0x28f8], R10 ;  /* 0x0028f80a01007387 */ /* 0x0001e80000100a00 */
[----:B------:R-:W2:Y:S04]  /*4f2c0*/  LDL.LU R36, [R1+0x2a0] ;  /* 0x0002a00001247983 */ /* 0x000ea80000300800 */
[----:B------:R-:W2:Y:S04]  /*4f2d0*/  LDL.LU R37, [R1+0x2a4] ;  /* 0x0002a40001257983 */ /* 0x000ea80000300800 */
[----:B------:R-:W4:Y:S04]  /*4f2e0*/  LDL.LU R38, [R1+0x2a8] ;  /* 0x0002a80001267983 */ /* 0x000f280000300800 */
[----:B------:R-:W4:Y:S01]  /*4f2f0*/  LDL.LU R39, [R1+0x2ac] ;  /* 0x0002ac0001277983 */ /* 0x000f220000300800 */
[----:B0-----:R-:W-:-:S02]  /*4f300*/  IMAD.MOV.U32 R10, RZ, RZ, R3 ;  /* 0x000000ffff0a7224 */ /* 0x001fc400078e0003 */
[----:B------:R-:W-:-:S05]  /*4f310*/  IMAD.MOV.U32 R11, RZ, RZ, R2 ;  /* 0x000000ffff0b7224 */ /* 0x000fca00078e0002 */
[----:B------:R-:W-:Y:S04]  /*4f320*/  STL.64 [R1+0x2910], R10 ;  /* 0x0029100a01007387 */ /* 0x000fe80000100a00 */
[----:B----4-:R-:W-:Y:S04]  /*4f330*/  STL.64 [R1+0x28f0], R38 ;  /* 0x0028f02601007387 */ /* 0x010fe80000100a00 */
[----:B--2---:R0:W-:Y:S04]  /*4f340*/  STL.64 [R1+0x28e8], R36 ;  /* 0x0028e82401007387 */ /* 0x0041e80000100a00 */
[----:B0-----:R-:W2:Y:S04]  /*4f350*/  LDL.LU R36, [R1+0x2b0] ;  /* 0x0002b00001247983 */ /* 0x001ea80000300800 */
[----:B------:R-:W2:Y:S04]  /*4f360*/  LDL.LU R37, [R1+0x2b4] ;  /* 0x0002b40001257983 */ /* 0x000ea80000300800 */
[----:B------:R-:W4:Y:S04]  /*4f370*/  LDL.LU R38, [R1+0x2b8] ;  /* 0x0002b80001267983 */ /* 0x000f280000300800 */
[----:B------:R-:W4:Y:S04]  /*4f380*/  LDL.LU R39, [R1+0x2bc] ;  /* 0x0002bc0001277983 */ /* 0x000f280000300800 */
[----:B------:R-:W2:Y:S04]  /*4f390*/  LDL.LU R8, [R1+0x2d0] ;  /* 0x0002d00001087983 */ /* 0x000ea80000300800 */
        /* <DEDUP_REMOVED lines=24> */
[----:B----4-:R-:W-:Y:S04]  /*4f520*/  STL.64 [R1+0x2908], R38 ;  /* 0x0029082601007387 */ /* 0x010fe80000100a00 */
[----:B--2---:R0:W-:Y:S04]  /*4f530*/  STL.64 [R1+0x2900], R36 ;  /* 0x0029002401007387 */ /* 0x0041e80000100a00 */
[----:B0-----:R-:W2:Y:S04]  /*4f540*/  LDL.LU R36, [R1+0x2c0] ;  /* 0x0002c00001247983 */ /* 0x001ea80000300800 */
[----:B------:R-:W2:Y:S04]  /*4f550*/  LDL.LU R37, [R1+0x2c4] ;  /* 0x0002c40001257983 */ /* 0x000ea80000300800 */
[----:B------:R-:W2:Y:S04]  /*4f560*/  LDL.LU R38, [R1+0x2c8] ;  /* 0x0002c80001267983 */ /* 0x000ea80000300800 */
[----:B------:R-:W2:Y:S04]  /*4f570*/  LDL.LU R39, [R1+0x2cc] ;  /* 0x0002cc0001277983 */ /* 0x000ea80000300800 */
[----:B------:R-:W4:Y:S04]  /*4f580*/  LDL.LU R48, [R1+0x260] ;  /* 0x0002600001307983 */ /* 0x000f280000300800 */
[----:B------:R-:W4:Y:S04]  /*4f590*/  LDL.LU R49, [R1+0x264] ;  /* 0x0002640001317983 */ /* 0x000f280000300800 */
[----:B------:R-:W4:Y:S04]  /*4f5a0*/  LDL.LU R50, [R1+0x268] ;  /* 0x0002680001327983 */ /* 0x000f280000300800 */
[----:B------:R-:W4:Y:S01]  /*4f5b0*/  LDL.LU R51, [R1+0x26c] ;  /* 0x00026c0001337983 */ /* 0x000f220000300800 */
[C---:B---3--:R-:W-:Y:S03]  /*4f5c0*/  HMMA.16816.F32.BF16 R20, R12.reuse, R18, R20 ;  /* 0x000000120c14723c */ /* 0x048fe60000041814 */
[----:B------:R-:W-:Y:S04]  /*4f5d0*/  STL.64 [R1+0x2840], R42 ;  /* 0x0028402a01007387 */ /* 0x000fe80000100a00 */
[----:B------:R0:W-:Y:S04]  /*4f5e0*/  STL.64 [R1+0x2838], R40 ;  /* 0x0028382801007387 */ /* 0x0001e80000100a00 */
[----:B------:R-:W3:Y:S04]  /*4f5f0*/  LDL.LU R44, [R1+0x180] ;  /* 0x00018000012c7983 */ /* 0x000ee80000300800 */
[----:B------:R-:W3:Y:S04]  /*4f600*/  LDL.LU R45, [R1+0x184] ;  /* 0x00018400012d7983 */ /* 0x000ee80000300800 */
[----:B------:R-:W3:Y:S04]  /*4f610*/  LDL.LU R46, [R1+0x188] ;  /* 0x00018800012e7983 */ /* 0x000ee80000300800 */
[----:B------:R-:W3:Y:S04]  /*4f620*/  LDL.LU R47, [R1+0x18c] ;  /* 0x00018c00012f7983 */ /* 0x000ee80000300800 */
        /* <DEDUP_REMOVED lines=43> */
[----:B--2---:R-:W-:Y:S02]  /*4f8e0*/  HMMA.16816.F32.BF16 R8, R12, R10, R36 ;  /* 0x0000000a0c08723c */ /* 0x004fe40000041824 */
[----:B------:R-:W2:Y:S04]  /*4f8f0*/  LDL.LU.64 R38, [R1+0x2908] ;  /* 0x0029080001267983 */ /* 0x000ea80000300a00 */
[----:B------:R-:W2:-:S13]  /*4f900*/  LDL.LU.64 R36, [R1+0x2900] ;  /* 0x0029000001247983 */ /* 0x000e9a0000300a00 */
        /* <DEDUP_REMOVED lines=28> */
[----:B------:R-:W4:-:S15]  /*4fad0*/  LDL.LU.64 R38, [R1+0x2890] ;  /* 0x0028900001267983 */ /* 0x000f1e0000300a00 */
[----:B------:R-:W-:Y:S02]  /*4fae0*/  NOP ;  /* 0x0000000000007918 */ /* 0x000fe40000000000 */
[----:B------:R-:W-:Y:S04]  /*4faf0*/  STL.64 [R1+0x270], R8 ;  /* 0x0002700801007387 */ /* 0x000fe80000100a00 */
[----:B------:R0:W-:Y:S04]  /*4fb00*/  STL.64 [R1+0x278], R10 ;  /* 0x0002780a01007387 */ /* 0x0001e80000100a00 */
[----:B0-----:R-:W2:Y:S04]  /*4fb10*/  LDL.LU.64 R10, [R1+0x2888] ;  /* 0x00288800010a7983 */ /* 0x001ea80000300a00 */
[----:B------:R-:W2:Y:S01]  /*4fb20*/  LDL.LU.64 R8, [R1+0x2880] ;  /* 0x0028800001087983 */ /* 0x000ea20000300a00 */
[----:B----4-:R-:W-:Y:S03]  /*4fb30*/  HMMA.16816.F32.BF16 R36, R12, R38, R48 ;  /* 0x000000260c24723c */ /* 0x010fe60000041830 */
[----:B------:R-:W2:-:S15]  /*4fb40*/  LDL.LU.64 R50, [R1+0x2878] ;  /* 0x0028780001327983 */ /* 0x000e9e0000300a00 */
[----:B------:R-:W-:Y:S01]  /*4fb50*/  NOP ;  /* 0x0000000000007918 */ /* 0x000fe20000000000 */
[----:B------:R-:W-:Y:S04]  /*4fb60*/  STL.64 [R1+0x260], R36 ;  /* 0x0002602401007387 */ /* 0x000fe80000100a00 */
[----:B------:R0:W-:Y:S04]  /*4fb70*/  STL.64 [R1+0x268], R38 ;  /* 0x0002682601007387 */ /* 0x0001e80000100a00 */
[----:B0-----:R-:W4:Y:S04]  /*4fb80*/  LDL.LU.64 R38, [R1+0x2870] ;  /* 0x0028700001267983 */ /* 0x001f280000300a00 */
[----:B------:R-:W4:Y:S01]  /*4fb90*/  LDL.LU.64 R36, [R1+0x2868] ;  /* 0x0028680001247983 */ /* 0x000f220000300a00 */
[----:B--2---:R-:W-:Y:S03]  /*4fba0*/  HMMA.16816.F32.BF16 R48, R12, R50, R8 ;  /* 0x000000320c30723c */ /* 0x004fe60000041808 */
[----:B------:R-:W2:-:S15]  /*4fbb0*/  LDL.LU.64 R10, [R1+0x2860] ;  /* 0x00286000010a7983 */ /* 0x000e9e0000300a00 */
[----:B------:R-:W-:Y:S01]  /*4fbc0*/  NOP ;  /* 0x0000000000007918 */ /* 0x000fe20000000000 */
[----:B------:R-:W-:Y:S04]  /*4fbd0*/  STL.64 [R1+0x250], R48 ;  /* 0x0002503001007387 */ /* 0x000fe80000100a00 */
[----:B------:R0:W-:Y:S04]  /*4fbe0*/  STL.64 [R1+0x258], R50 ;  /* 0x0002583201007387 */ /* 0x0001e80000100a00 */
[----:B0-----:R-:W4:Y:S02]  /*4fbf0*/  LDL.LU.64 R50, [R1+0x2858] ;  /* 0x0028580001327983 */ /* 0x001f240000300a00 */
[----:B----4-:R-:W-:Y:S02]  /*4fc00*/  HMMA.16816.F32.BF16 R12, R12, R50, R36 ;  /* 0x000000320c0c723c */ /* 0x010fe40000041824 */
        /* <DEDUP_REMOVED lines=8> */
[----:B------:R0:W-:Y:S04]  /*4fc90*/  STL.64 [R1+0x2790], R50 ;  /* 0x0027903201007387 */ /* 0x0001e80000100a00 */
[----:B------:R-:W3:Y:S04]  /*4fca0*/  LDL.LU R48, [R1+0x1a0] ;  /* 0x0001a00001307983 */ /* 0x000ee80000300800 */
[----:B------:R-:W3:Y:S04]  /*4fcb0*/  LDL.LU R49, [R1+0x1a4] ;  /* 0x0001a40001317983 */ /* 0x000ee80000300800 */
[----:B0-----:R-:W3:Y:S01]  /*4fcc0*/  LDL.LU R50, [R1+0x1a8] ;  /* 0x0001a80001327983 */ /* 0x001ee20000300800 */
[----:B--2---:R-:W-:-:S15]  /*4fcd0*/  HMMA.16816.F32.BF16 R40, R36, R10, R40 ;  /* 0x0000000a2428723c */ /* 0x004fde0000041828 */
[----:B------:R-:W-:-:S04]  /*4fce0*/  NOP ;  /* 0x0000000000007918 */ /* 0x000fc80000000000 */
[----:B------:R-:W-:Y:S04]  /*4fcf0*/  STL.64 [R1+0x1e0], R40 ;  /* 0x0001e02801007387 */ /* 0x000fe80000100a00 */
[----:B------:R0:W-:Y:S04]  /*4fd00*/  STL.64 [R1+0x1e8], R42 ;  /* 0x0001e82a01007387 */ /* 0x0001e80000100a00 */
[----:B0-----:R-:W2:Y:S04]  /*4fd10*/  LDL.LU.64 R42, [R1+0x2840] ;  /* 0x00284000012a7983 */ /* 0x001ea80000300a00 */
[----:B------:R-:W2:Y:S01]  /*4fd20*/  LDL.LU.64 R40, [R1+0x2838] ;  /* 0x0028380001287983 */ /* 0x000ea20000300a00 */
[----:B------:R-:W-:-:S03]  /*4fd30*/  IMAD.MOV.U32 R51, RZ, RZ, R61 ;  /* 0x000000ffff337224 */ /* 0x000fc600078e003d */
[----:B------:R4:W-:Y:S04]  /*4fd40*/  STL.64 [R1+0x27b0], R10 ;  /* 0x0027b00a01007387 */ /* 0x0009e80000100a00 */
[C---:B---3--:R-:W-:Y:S08]  /*4fd50*/  HMMA.16816.F32.BF16 R48, R36.reuse, R18, R48 ;  /* 0x000000122430723c */ /* 0x048ff00000041830 */
[C---:B----4-:R-:W-:Y:S01]  /*4fd60*/  HMMA.16816.F32.BF16 R8, R36.reuse, R22, R12 ;  /* 0x000000162408723c */ /* 0x050fe2000004180c */
[----:B------:R-:W-:Y:S07]  /*4fd70*/  STL.64 [R1+0x2798], R18 ;  /* 0x0027981201007387 */ /* 0x000fee0000100a00 */
[C---:B------:R-:W-:Y:S03]  /*4fd80*/  HMMA.16816.F32.BF16 R12, R36.reuse, R26, R44 ;  /* 0x0000001a240c723c */ /* 0x040fe6000004182c */
        /* <DEDUP_REMOVED lines=8> */
[----:B------:R0:W-:Y:S04]  /*4fe10*/  STL.64 [R1+0x1b8], R14 ;  /* 0x0001b80e01007387 */ /* 0x0001e80000100a00 */
[----:B------:R-:W-:Y:S04]  /*4fe20*/  STL.64 [R1+0x27c8], R30 ;  /* 0x0027c81e01007387 */ /* 0x000fe80000100a00 */
[----:B------:R-:W-:Y:S01]  /*4fe30*/  STL.64 [R1+0x27c0], R28 ;  /* 0x0027c01c01007387 */ /* 0x000fe20000100a00 */
[C---:B0-----:R-:W-:Y:S08]  /*4fe40*/  HMMA.16816.F32.BF16 R12, R36.reuse, R34, R52 ;  /* 0x00000022240c723c */ /* 0x041ff00000041834 */
[----:B--2---:R-:W-:-:S15]  /*4fe50*/  HMMA.16816.F32.BF16 R8, R36, R30, R40 ;  /* 0x0000001e2408723c */ /* 0x004fde0000041828 */
[----:B------:R-:W-:-:S04]  /*4fe60*/  NOP ;  /* 0x0000000000007918 */ /* 0x000fc80000000000 */
[----:B------:R-:W-:Y:S04]  /*4fe70*/  STL.64 [R1+0x1a0], R8 ;  /* 0x0001a00801007387 */ /* 0x000fe80000100a00 */
[----:B------:R0:W-:Y:S02]  /*4fe80*/  STL.64 [R1+0x1a8], R10 ;  /* 0x0001a80a01007387 */ /* 0x0001e40000100a00 */
[----:B0-----:R-:W-:Y:S02]  /*4fe90*/  HMMA.16816.F32.BF16 R8, R36, R6, R56 ;  /* 0x000000062408723c */ /* 0x001fe40000041838 */
[----:B------:R-:W-:Y:S04]  /*4fea0*/  STL.64 [R1+0x27d0], R34 ;  /* 0x0027d02201007387 */ /* 0x000fe80000100a00 */
[----:B------:R-:W-:Y:S04]  /*4feb0*/  STL.64 [R1+0x190], R12 ;  /* 0x0001900c01007387 */ /* 0x000fe80000100a00 */
[----:B------:R-:W-:Y:S09]  /*4fec0*/  STL.64 [R1+0x198], R14 ;  /* 0x0001980e01007387 */ /* 0x000ff20000100a00 */
[----:B------:R0:W-:Y:S04]  /*4fed0*/  STL.64 [R1+0x180], R8 ;  /* 0x0001800801007387 */ /* 0x0001e80000100a00 */
[----:B------:R1:W-:Y:S04]  /*4fee0*/  STL [R1+0x188], R10 ;  /* 0x0001880a01007387 */ /* 0x0003e80000100800 */
[----:B------:R-:W-:Y:S04]  /*4fef0*/  STL.64 [R1+0x27e0], R6 ;  /* 0x0027e00601007387 */ /* 0x000fe80000100a00 */
[----:B------:R2:W-:Y:S04]  /*4ff00*/  STL.64 [R1+0x27d8], R4 ;  /* 0x0027d80401007387 */ /* 0x0005e80000100a00 */
[----:B------:R-:W3:Y:S04]  /*4ff10*/  LDL.LU R44, [R1+0x30] ;  /* 0x00003000012c7983 */ /* 0x000ee80000300800 */
[----:B------:R-:W3:Y:S04]  /*4ff20*/  LDL.LU R45, [R1+0x34] ;  /* 0x00003400012d7983 */ /* 0x000ee80000300800 */
[----:B------:R-:W4:Y:S04]  /*4ff30*/  LDL.LU R46, [R1+0x38] ;  /* 0x00003800012e7983 */ /* 0x000f280000300800 */
[----:B------:R-:W4:Y:S01]  /*4ff40*/  LDL.LU R47, [R1+0x3c] ;  /* 0x00003c00012f7983 */ /* 0x000f220000300800 */
[----:B------:R-:W-:-:S03]  /*4ff50*/  IMAD.MOV.U32 R61, RZ, RZ, R11 ;  /* 0x000000ffff3d7224 */ /* 0x000fc600078e000b */
[----:B----4-:R-:W-:Y:S04]  /*4ff60*/  STL.64 [R1+0x27f0], R46 ;  /* 0x0027f02e01007387 */ /* 0x010fe80000100a00 */
[----:B---3--:R-:W-:Y:S04]  /*4ff70*/  STL.64 [R1+0x27e8], R44 ;  /* 0x0027e82c01007387 */ /* 0x008fe80000100a00 */
[----:B0-----:R-:W3:Y:S04]  /*4ff80*/  LDL.LU R8, [R1+0x60] ;  /* 0x0000600001087983 */ /* 0x001ee80000300800 */
[----:B------:R-:W3:Y:S04]  /*4ff90*/  LDL.LU R9, [R1+0x64] ;  /* 0x0000640001097983 */ /* 0x000ee80000300800 */
[----:B-1----:R-:W4:Y:S04]  /*4ffa0*/  LDL.LU R10, [R1+0x68] ;  /* 0x00006800010a7983 */ /* 0x002f280000300800 */
[----:B------:R-:W4:Y:S04]  /*4ffb0*/  LDL.LU R11, [R1+0x6c] ;  /* 0x00006c00010b7983 */ /* 0x000f280000300800 */
[----:B----4-:R-:W-:Y:S04]  /*4ffc0*/  STL.64 [R1+0x2800], R10 ;  /* 0x0028000a01007387 */ /* 0x010fe80000100a00 */
[----:B---3--:R-:W-:Y:S04]  /*4ffd0*/  STL.64 [R1+0x27f8], R8 ;  /* 0x0027f80801007387 */ /* 0x008fe80000100a00 */
[----:B--2---:R-:W2:Y:S04]  /*4ffe0*/  LDL.LU R4, [R1+0x80] ;  /* 0x0000800001047983 */ /* 0x004ea80000300800 */
[----:B------:R-:W2:Y:S04]  /*4fff0*/  LDL.LU R5, [R1+0x84] ;  /* 0x0000840001057983 */ /* 0x000ea80000300800 */
[----:B------:R-:W3:Y:S04]  /*50000*/  LDL.LU R6, [R1+0x88] ;  /* 0x0000880001067983 */ /* 0x000ee80000300800 */
[----:B------:R-:W3:Y:S04]  /*50010*/  LDL.LU R7, [R1+0x8c] ;  /* 0x00008c0001077983 */ /* 0x000ee80000300800 */
[----:B------:R-:W4:Y:S04]  /*50020*/  LDL.LU R40, [R1+0xa0] ;  /* 0x0000a00001287983 */ /* 0x000f280000300800 */
[----:B------:R-:W4:Y:S04]  /*50030*/  LDL.LU R41, [R1+0xa4] ;  /* 0x0000a40001297983 */ /* 0x000f280000300800 */
[----:B------:R-:W2:Y:S04]  /*50040*/  LDL.LU R42, [R1+0xa8] ;  /* 0x0000a800012a7983 */ /* 0x000ea80000300800 */
[----:B------:R-:W2:Y:S04]  /*50050*/  LDL.LU R43, [R1+0xac] ;  /* 0x0000ac00012b7983 */ /* 0x000ea80000300800 */
[----:B------:R-:W3:Y:S04]  /*50060*/  LDL.LU R12, [R1+0xc0] ;  /* 0x0000c000010c7983 */ /* 0x000ee80000300800 */
[----:B------:R-:W3:Y:S04]  /*50070*/  LDL.LU R13, [R1+0xc4] ;  /* 0x0000c400010d7983 */ /* 0x000ee80000300800 */
[----:B------:R-:W3:Y:S04]  /*50080*/  LDL.LU R14, [R1+0xc8] ;  /* 0x0000c800010e7983 */ /* 0x000ee80000300800 */
[----:B------:R-:W3:Y:S04]  /*50090*/  LDL.LU R15, [R1+0xcc] ;  /* 0x0000cc00010f7983 */ /* 0x000ee80000300800 */
[----:B--2---:R0:W-:Y:S04]  /*500a0*/  STL.64 [R1+0x2820], R42 ;  /* 0x0028202a01007387 */ /* 0x0041e80000100a00 */
[----:B----4-:R-:W-:Y:S04]  /*500b0*/  STL.64 [R1+0x2818], R40 ;  /* 0x0028182801007387 */ /* 0x010fe80000100a00 */
[----:B0-----:R-:W2:Y:S04]  /*500c0*/  LDL.LU.64 R42, [R1+0x148] ;  /* 0x00014800012a7983 */ /* 0x001ea80000300a00 */
[----:B--2---:R0:W-:Y:S04]  /*500d0*/  STL.64 [R1+0x2830], R42 ;  /* 0x0028302a01007387 */ /* 0x0041e80000100a00 */
[----:B0-----:R-:W2:Y:S04]  /*500e0*/  LDL.LU.64 R42, [R1+0x158] ;  /* 0x00015800012a7983 */ /* 0x001ea80000300a00 */
[----:B---3--:R0:W-:Y:S04]  /*500f0*/  STL.64 [R1+0x2810], R6 ;  /* 0x0028100601007387 */ /* 0x0081e80000100a00 */
[----:B------:R1:W-:Y:S04]  /*50100*/  STL.64 [R1+0x2808], R4 ;  /* 0x0028080401007387 */ /* 0x0003e80000100a00 */
[----:B0-----:R-:W3:Y:S01]  /*50110*/  LDL.LU.64 R6, [R1+0x138] ;  /* 0x0001380001067983 */ /* 0x001ee20000300a00 */
[----:B--2---:R-:W-:Y:S03]  /*50120*/  HMMA.16816.F32.BF16 R12, R36, R42, R12 ;  /* 0x0000002a240c723c */ /* 0x004fe6000004180c */
[----:B---3--:R0:W-:Y:S04]  /*50130*/  STL.64 [R1+0x2828], R6 ;  /* 0x0028280601007387 */ /* 0x0081e80000100a00 */
[----:B-1----:R-:W2:Y:S04]  /*50140*/  LDL.LU R4, [R1+0xb0] ;  /* 0x0000b00001047983 */ /* 0x002ea80000300800 */
        /* <DEDUP_REMOVED lines=14> */
[----:B------:R-:W2:Y:S04]  /*50230*/  LDL.LU.64 R22, [R1+0xf8] ;  /* 0x0000f80001167983 */ /* 0x000ea80000300a00 */
        /* <DEDUP_REMOVED lines=13> */
[----:B------:R-:W-:Y:S04]  /*50310*/  STL [R1+0x2668], R61 ;  /* 0x0026683d01007387 */ /* 0x000fe80000100800 */
[----:B------:R0:W-:Y:S04]  /*50320*/  STL.64 [R1+0x540], R12 ;  /* 0x0005400c01007387 */ /* 0x0001e80000100a00 */
[----:B------:R1:W-:Y:S01]  /*50330*/  STL.64 [R1+0x548], R14 ;  /* 0x0005480e01007387 */ /* 0x0003e20000100a00 */
[----:B0-----:R-:W-:-:S02]  /*50340*/  IMAD.MOV.U32 R13, RZ, RZ, R42 ;  /* 0x000000ffff0d7224 */ /* 0x001fc400078e002a */
[----:B------:R-:W-:Y:S02]  /*50350*/  IMAD.MOV.U32 R12, RZ, RZ, R43 ;  /* 0x000000ffff0c7224 */ /* 0x000fe400078e002b */
[----:B------:R-:W2:Y:S02]  /*50360*/  LDL.LU.64 R42, [R1+0x2830] ;  /* 0x00283000012a7983 */ /* 0x000ea40000300a00 */
[----:B--2---:R-:W-:Y:S01]  /*50370*/  HMMA.16816.F32.BF16 R4, R36, R42, R4 ;  /* 0x0000002a2404723c */ /* 0x004fe20000041804 */
[----:B-1----:R-:W-:Y:S02]  /*50380*/  IMAD.MOV.U32 R15, RZ, RZ, R42 ;  /* 0x000000ffff0f7224 */ /* 0x002fe400078e002a */
        /* <DEDUP_REMOVED lines=8> */
[----:B--2---:R-:W-:-:S15]  /*50410*/  HMMA.16816.F32.BF16 R40, R36, R6, R40 ;  /* 0x000000062428723c */ /* 0x004fde0000041828 */
[----:B------:R-:W-:-:S04]  /*50420*/  NOP ;  /* 0x0000000000007918 */ /* 0x000fc80000000000 */
[----:B------:R0:W-:Y:S04]  /*50430*/  STL.64 [R1+0x520], R40 ;  /* 0x0005202801007387 */ /* 0x0001e80000100a00 */
[----:B------:R-:W-:Y:S01]  /*50440*/  STL.64 [R1+0x528], R42 ;  /* 0x0005282a01007387 */ /* 0x000fe20000100a00 */
[----:B0-----:R-:W-:Y:S02]  /*50450*/  IMAD.MOV.U32 R41, RZ, RZ, R6 ;  /* 0x000000ffff297224 */ /* 0x001fe400078e0006 */
[----:B------:R-:W-:Y:S02]  /*50460*/  IMAD.MOV.U32 R40, RZ, RZ, R7 ;  /* 0x000000ffff287224 */ /* 0x000fe400078e0007 */
[----:B------:R-:W2:Y:S04]  /*50470*/  LDL.LU.64 R6, [R1+0x2810] ;  /* 0x0028100001067983 */ /* 0x000ea80000300a00 */
[----:B------:R-:W2:Y:S04]  /*50480*/  LDL.LU.64 R4, [R1+0x2808] ;  /* 0x0028080001047983 */ /* 0x000ea80000300a00 */
[----:B------:R-:W-:Y:S04]  /*50490*/  STL.64 [R1+0x510], R8 ;  /* 0x0005100801007387 */ /* 0x000fe80000100a00 */
[----:B------:R0:W-:Y:S04]  /*504a0*/  STL.64 [R1+0x518], R10 ;  /* 0x0005180a01007387 */ /* 0x0001e80000100a00 */
[----:B0-----:R-:W3:Y:S04]  /*504b0*/  LDL.LU.64 R10, [R1+0x2800] ;  /* 0x00280000010a7983 */ /* 0x001ee80000300a00 */
[----:B------:R-:W3:Y:S01]  /*504c0*/  LDL.LU.64 R8, [R1+0x27f8] ;  /* 0x0027f80001087983 */ /* 0x000ee20000300a00 */
[C---:B------:R-:W-:Y:S08]  /*504d0*/  HMMA.16816.F32.BF16 R28, R36.reuse, R26, R28 ;  /* 0x0000001a241c723c */ /* 0x040ff0000004181c */
[----:B------:R-:W-:Y:S01]  /*504e0*/  HMMA.16816.F32.BF16 R16, R36, R50, R16 ;  /* 0x000000322410723c */ /* 0x000fe20000041810 */
[----:B------:R-:W-:-:S02]  /*504f0*/  IMAD.MOV.U32 R61, RZ, RZ, R46 ;  /* 0x000000ffff3d7224 */ /* 0x000fc400078e002e */
[----:B------:R-:W-:Y:S02]  /*50500*/  IMAD.MOV.U32 R42, RZ, RZ, R47 ;  /* 0x000000ffff2a7224 */ /* 0x000fe400078e002f */
[----:B------:R-:W3:Y:S04]  /*50510*/  LDL.LU.64 R46, [R1+0x27f0] ;  /* 0x0027f000012e7983 */ /* 0x000ee80000300a00 */
[----:B------:R-:W3:Y:S01]  /*50520*/  LDL.LU.64 R44, [R1+0x27e8] ;  /* 0x0027e800012c7983 */ /* 0x000ee20000300a00 */
[----:B----4-:R-:W-:Y:S02]  /*50530*/  IMAD.MOV.U32 R2, RZ, RZ, R34 ;  /* 0x000000ffff027224 */ /* 0x010fe400078e0022 */
[----:B------:R-:W-:Y:S01]  /*50540*/  IMAD.MOV.U32 R3, RZ, RZ, R35 ;  /* 0x000000ffff037224 */ /* 0x000fe200078e0023 */
[----:B------:R-:W-:Y:S01]  /*50550*/  MOV R33, R26 ;  /* 0x0000001a00217202 */ /* 0x000fe20000000f00 */
[----:B------:R-:W-:Y:S01]  /*50560*/  IMAD.MOV.U32 R32, RZ, RZ, R27 ;  /* 0x000000ffff207224 */ /* 0x000fe200078e001b */
[C---:B--2---:R-:W-:Y:S08]  /*50570*/  HMMA.16816.F32.BF16 R4, R36.reuse, R34, R4 ;  /* 0x000000222404723c */ /* 0x044ff00000041804 */
[----:B---3--:R-:W-:Y:S11]  /*50580*/  HMMA.16816.F32.BF16 R8, R36, R22, R8 ;  /* 0x000000162408723c */ /* 0x008ff60000041808 */
[----:B------:R-:W-:Y:S04]  /*50590*/  STL.64 [R1+0x500], R4 ;  /* 0x0005000401007387 */ /* 0x000fe80000100a00 */
[----:B------:R0:W-:Y:S04]  /*505a0*/  STL.64 [R1+0x508], R6 ;  /* 0x0005080601007387 */ /* 0x0001e80000100a00 */
[----:B0-----:R-:W2:Y:S04]  /*505b0*/  LDL.LU.64 R6, [R1+0x27e0] ;  /* 0x0027e00001067983 */ /* 0x001ea80000300a00 */
[----:B------:R-:W3:Y:S04]  /*505c0*/  LDL.LU.64 R4, [R1+0x27d8] ;  /* 0x0027d80001047983 */ /* 0x000ee80000300a00 */
[----:B------:R-:W4:Y:S04]  /*505d0*/  LDL.LU.64 R34, [R1+0x27d0] ;  /* 0x0027d00001227983 */ /* 0x000f280000300a00 */
[----:B------:R-:W-:Y:S04]  /*505e0*/  STL.64 [R1+0x4f0], R28 ;  /* 0x0004f01c01007387 */ /* 0x000fe80000100a00 */
[----:B------:R0:W-:Y:S04]  /*505f0*/  STL.64 [R1+0x4f8], R30 ;  /* 0x0004f81e01007387 */ /* 0x0001e80000100a00 */
[----:B0-----:R-:W2:Y:S04]  /*50600*/  LDL.LU.64 R30, [R1+0x27c8] ;  /* 0x0027c800011e7983 */ /* 0x001ea80000300a00 */
[----:B------:R-:W2:Y:S04]  /*50610*/  LDL.LU.64 R28, [R1+0x27c0] ;  /* 0x0027c000011c7983 */ /* 0x000ea80000300a00 */
[----:B------:R-:W2:Y:S04]  /*50620*/  LDL.LU.64 R26, [R1+0x27b8] ;  /* 0x0027b800011a7983 */ /* 0x000ea80000300a00 */
[----:B------:R0:W-:Y:S04]  /*50630*/  STL.64 [R1+0x4e0], R8 ;  /* 0x0004e00801007387 */ /* 0x0001e80000100a00 */
[----:B------:R1:W-:Y:S01]  /*50640*/  STL.64 [R1+0x4e8], R10 ;  /* 0x0004e80a01007387 */ /* 0x0003e20000100a00 */
[----:B0-----:R-:W-:-:S03]  /*50650*/  IMAD.MOV.U32 R9, RZ, RZ, R22 ;  /* 0x000000ffff097224 */ /* 0x001fc600078e0016 */
[----:B-1----:R-:W2:Y:S01]  /*50660*/  LDL.LU.64 R10, [R1+0x27b0] ;  /* 0x0027b000010a7983 */ /* 0x002ea20000300a00 */
[----:B------:R-:W-:-:S03]  /*50670*/  IMAD.MOV.U32 R8, RZ, RZ, R23 ;  /* 0x000000ffff087224 */ /* 0x000fc600078e0017 */
[----:B------:R-:W2:Y:S04]  /*50680*/  LDL.LU.64 R22, [R1+0x27a8] ;  /* 0x0027a80001167983 */ /* 0x000ea80000300a00 */
[----:B------:R-:W2:Y:S04]  /*50690*/  LDL.LU.64 R20, [R1+0x27a0] ;  /* 0x0027a00001147983 */ /* 0x000ea80000300a00 */
[----:B------:R0:W-:Y:S04]  /*506a0*/  STL.64 [R1+0x4d0], R16 ;  /* 0x0004d01001007387 */ /* 0x0001e80000100a00 */
[----:B------:R1:W-:Y:S01]  /*506b0*/  STL.64 [R1+0x4d8], R18 ;  /* 0x0004d81201007387 */ /* 0x0003e20000100a00 */
[----:B0-----:R-:W-:-:S03]  /*506c0*/  IMAD.MOV.U32 R17, RZ, RZ, R50 ;  /* 0x000000ffff117224 */ /* 0x001fc600078e0032 */
[----:B-1----:R-:W2:Y:S01]  /*506d0*/  LDL.LU.64 R18, [R1+0x2798] ;  /* 0x0027980001127983 */ /* 0x002ea20000300a00 */
[----:B------:R-:W-:-:S03]  /*506e0*/  IMAD.MOV.U32 R16, RZ, RZ, R51 ;  /* 0x000000ffff107224 */ /* 0x000fc600078e0033 */
[----:B------:R-:W2:Y:S02]  /*506f0*/  LDL.LU.64 R50, [R1+0x2790] ;  /* 0x0027900001327983 */ /* 0x000ea40000300a00 */
[----:B--2---:R-:W-:Y:S02]  /*50700*/  HMMA.16816.F32.BF16 R36, R36, R50, R44 ;  /* 0x000000322424723c */ /* 0x004fe4000004182c */
[----:B------:R-:W2:Y:S04]  /*50710*/  LDL.LU.64 R46, [R1+0x2788] ;  /* 0x00278800012e7983 */ /* 0x000ea80000300a00 */
[----:B------:R-:W2:Y:S01]  /*50720*/  LDL.LU.64 R44, [R1+0x2780] ;  /* 0x00278000012c7983 */ /* 0x000ea20000300a00 */
[----:B------:R-:W-:Y:S02]  /*50730*/  IMAD.MOV.U32 R25, RZ, RZ, R50 ;  /* 0x000000ffff197224 */ /* 0x000fe400078e0032 */
[----:B------:R-:W-:-:S10]  /*50740*/  IMAD.MOV.U32 R24, RZ, RZ, R51 ;  /* 0x000000ffff187224 */ /* 0x000fd400078e0033 */
[----:B------:R0:W-:Y:S04]  /*50750*/  STL.64 [R1+0x4c0], R36 ;  /* 0x0004c02401007387 */ /* 0x0001e80000100a00 */
[----:B------:R1:W-:Y:S04]  /*50760*/  STL.64 [R1+0x4c8], R38 ;  /* 0x0004c82601007387 */ /* 0x0003e80000100a00 */
[----:B------:R-:W4:Y:S04]  /*50770*/  LDL.LU.64 R50, [R1+0x2778] ;  /* 0x0027780001327983 */ /* 0x000f280000300a00 */
[----:B------:R-:W4:Y:S04]  /*50780*/  LDL.LU.64 R48, [R1+0x2770] ;  /* 0x0027700001307983 */ /* 0x000f280000300a00 */
[----:B0-----:R-:W3:Y:S04]  /*50790*/  LDL.LU R36, [R1] ;  /* 0x0000000001247983 */ /* 0x001ee80000300800 */
[----:B------:R-:W3:Y:S04]  /*507a0*/  LDL.LU R37, [R1+0x4] ;  /* 0x0000040001257983 */ /* 0x000ee80000300800 */
[----:B-1----:R-:W3:Y:S04]  /*507b0*/  LDL.LU R38, [R1+0x8] ;  /* 0x0000080001267983 */ /* 0x002ee80000300800 */
[----:B------:R-:W3:Y:S01]  /*507c0*/  LDL.LU R39, [R1+0xc] ;  /* 0x00000c0001277983 */ /* 0x000ee20000300800 */
[C---:B--2---:R-:W-:Y:S08]  /*507d0*/  HMMA.16816.F32.BF16 R52, R44.reuse, R10, R52 ;  /* 0x0000000a2c34723c */ /* 0x044ff00000041834 */
[C---:B------:R-:W-:Y:S11]  /*507e0*/  HMMA.16816.F32.BF16 R56, R44.reuse, R18, R56 ;  /* 0x000000122c38723c */ /* 0x040ff60000041838 */
[----:B------:R-:W-:Y:S04]  /*507f0*/  STL.64 [R1+0x4b0], R52 ;  /* 0x0004b03401007387 */ /* 0x000fe80000100a00 */
[----:B------:R0:W-:Y:S04]  /*50800*/  STL.64 [R1+0x4b8], R54 ;  /* 0x0004b83601007387 */ /* 0x0001e80000100a00 */
[----:B0-----:R-:W2:Y:S04]  /*50810*/  LDL.LU.64 R54, [R1+0x2768] ;  /* 0x0027680001367983 */ /* 0x001ea80000300a00 */
[----:B------:R-:W2:Y:S04]  /*50820*/  LDL.LU.64 R52, [R1+0x2760] ;  /* 0x0027600001347983 */ /* 0x000ea80000300a00 */
[----:B------:R-:W-:Y:S04]  /*50830*/  STL.64 [R1+0x4a0], R56 ;  /* 0x0004a03801007387 */ /* 0x000fe80000100a00 */
[----:B------:R0:W-:Y:S04]  /*50840*/  STL.64 [R1+0x4a8], R58 ;  /* 0x0004a83a01007387 */ /* 0x0001e80000100a00 */
[----:B0-----:R-:W2:Y:S04]  /*50850*/  LDL.LU.64 R58, [R1+0x2758] ;  /* 0x00275800013a7983 */ /* 0x001ea80000300a00 */
[----:B------:R-:W2:Y:S01]  /*50860*/  LDL.LU.64 R56, [R1+0x2750] ;  /* 0x0027500001387983 */ /* 0x000ea20000300a00 */
[----:B---3--:R-:W-:Y:S01]  /*50870*/  HMMA.16816.F32.BF16 R36, R44, R22, R36 ;  /* 0x000000162c24723c */ /* 0x008fe20000041824 */
[----:B------:R-:W0:-:S15]  /*50880*/  S2R R43, SR_TID.X ;  /* 0x00000000002b7919 */ /* 0x000e1e0000002100 */
[----:B------:R-:W-:-:S03]  /*50890*/  NOP ;  /* 0x0000000000007918 */ /* 0x000fc60000000000 */
[----:B------:R-:W-:Y:S04]  /*508a0*/  STL.64 [R1+0x490], R36 ;  /* 0x0004902401007387 */ /* 0x000fe80000100a00 */
[----:B------:R2:W-:Y:S01]  /*508b0*/  STL.64 [R1+0x498], R38 ;  /* 0x0004982601007387 */ /* 0x0005e20000100a00 */
[C---:B----4-:R-:W-:Y:S08]  /*508c0*/  HMMA.16816.F32.BF16 R48, R44.reuse, R34, R48 ;  /* 0x000000222c30723c */ /* 0x050ff00000041830 */
[C---:B--2---:R-:W-:Y:S08]  /*508d0*/  HMMA.16816.F32.BF16 R36, R44.reuse, R30, R52 ;  /* 0x0000001e2c24723c */ /* 0x044ff00000041834 */
[----:B------:R-:W-:-:S15]  /*508e0*/  HMMA.16816.F32.BF16 R56, R44, R26, R56 ;  /* 0x0000001a2c38723c */ /* 0x000fde0000041838 */
[----:B------:R-:W-:-:S04]  /*508f0*/  NOP ;  /* 0x0000000000007918 */ /* 0x000fc80000000000 */
[----:B------:R-:W-:Y:S04]  /*50900*/  STL.64 [R1+0x480], R56 ;  /* 0x0004803801007387 */ /* 0x000fe80000100a00 */
[----:B------:R-:W-:Y:S04]  /*50910*/  STL.64 [R1+0x488], R58 ;  /* 0x0004883a01007387 */ /* 0x000fe80000100a00 */
[----:B------:R-:W2:Y:S04]  /*50920*/  LDL.LU R52, [R1+0x420] ;  /* 0x0004200001347983 */ /* 0x000ea80000300800 */
[----:B------:R-:W-:Y:S04]  /*50930*/  STL.64 [R1+0x470], R36 ;  /* 0x0004702401007387 */ /* 0x000fe80000100a00 */
[----:B------:R0:W-:Y:S04]  /*50940*/  STL.64 [R1+0x478], R38 ;  /* 0x0004782601007387 */ /* 0x0001e80000100a00 */
[----:B------:R-:W2:Y:S04]  /*50950*/  LDL.LU R53, [R1+0x424] ;  /* 0x0004240001357983 */ /* 0x000ea80000300800 */
[----:B------:R-:W2:Y:S04]  /*50960*/  LDL.LU R54, [R1+0x428] ;  /* 0x0004280001367983 */ /* 0x000ea80000300800 */
[----:B------:R-:W2:Y:S01]  /*50970*/  LDL.LU R55, [R1+0x42c] ;  /* 0x00042c0001377983 */ /* 0x000ea20000300800 */
[C---:B0-----:R-:W-:Y:S01]  /*50980*/  LOP3.LUT R39, R43.reuse, 0x7, RZ, 0xc0, !PT ;  /* 0x000000072b277812 */ /* 0x041fe200078ec0ff */
[----:B------:R-:W-:-:S02]  /*50990*/  IMAD.SHL.U32 R38, R43, 0x2, RZ ;  /* 0x000000022b267824 */ /* 0x000fc400078e00ff */
[----:B------:R-:W-:Y:S02]  /*509a0*/  IMAD.SHL.U32 R37, R43, 0x40, RZ ;  /* 0x000000402b257824 */ /* 0x000fe400078e00ff */
[----:B------:R-:W-:Y:S01]  /*509b0*/  IMAD R39, R39, 0x90, RZ ;  /* 0x0000009027277824 */ /* 0x000fe200078e02ff */
[----:B------:R-:W-:-:S04]  /*509c0*/  LOP3.LUT R43, R43, 0x7, RZ, 0xc0, !PT ;  /* 0x000000072b2b7812 */ /* 0x000fc800078ec0ff */
[----:B------:R-:W-:Y:S01]  /*509d0*/  LOP3.LUT R39, R39, 0x10, R38, 0x78, !PT ;  /* 0x0000001027277812 */ /* 0x000fe200078e7826 */
[----:B------:R-:W-:-:S03]  /*509e0*/  IMAD R43, R43, 0x110, RZ ;  /* 0x000001102b2b7824 */ /* 0x000fc600078e02ff */
[----:B------:R-:W-:Y:S02]  /*509f0*/  LOP3.LUT R39, R39, 0x400, R37, 0xf8, !PT ;  /* 0x0000040027277812 */ /* 0x000fe400078ef825 */
[----:B------:R-:W-:-:S04]  /*50a00*/  LOP3.LUT R43, R43, 0x30, R38, 0x78, !PT ;  /* 0x000000302b2b7812 */ /* 0x000fc800078e7826 */
[----:B------:R-:W0:Y:S01]  /*50a10*/  LDSM.16.MT88.4 R36, [R39+UR5+0xb000] ;  /* 0x00b000052724783b */ /* 0x000e220008004200 */
[----:B------:R-:W-:-:S03]  /*50a20*/  LOP3.LUT R43, R43, 0x40, RZ, 0x3c, !PT ;  /* 0x000000402b2b7812 */ /* 0x000fc600078e3cff */
[----:B------:R-:W-:Y:S04]  /*50a30*/  STL.64 [R1+0x170], R48 ;  /* 0x0001703001007387 */ /* 0x000fe80000100a00 */
[----:B------:R-:W-:Y:S04]  /*50a40*/  STL.64 [R1+0x178], R50 ;  /* 0x0001783201007387 */ /* 0x000fe80000100a00 */
[----:B------:R-:W1:Y:S04]  /*50a50*/  LDSM.16.M88.4 R48, [R43+UR5+0x80] ;  /* 0x000080052b30783b */ /* 0x000e680008000200 */
[----:B------:R-:W-:Y:S04]  /*50a60*/  LDSM.16.M88.4 R56, [R43+UR5+0x1080] ;  /* 0x001080052b38783b */ /* 0x000fe80008000200 */
[----:B0-----:R-:W-:Y:S04]  /*50a70*/  STL.64 [R1+0x26b8], R38 ;  /* 0x0026b82601007387 */ /* 0x001fe80000100a00 */
[----:B------:R-:W-:Y:S04]  /*50a80*/  STL.64 [R1+0x26b0], R36 ;  /* 0x0026b02401007387 */ /* 0x000fe80000100a00 */
[----:B------:R-:W0:Y:S04]  /*50a90*/  LDSM.16.M88.4 R36, [R43+UR5+0x880] ;  /* 0x000880052b24783b */ /* 0x000e280008000200 */
[----:B-1----:R-:W-:Y:S04]  /*50aa0*/  STL.64 [R1+0x40], R48 ;  /* 0x0000403001007387 */ /* 0x002fe80000100a00 */
[----:B------:R-:W-:Y:S04]  /*50ab0*/  STL.64 [R1+0x48], R50 ;  /* 0x0000483201007387 */ /* 0x000fe80000100a00 */
[----:B------:R-:W1:Y:S04]  /*50ac0*/  LDSM.16.M88.4 R48, [R43+UR5+0x1880] ;  /* 0x001880052b30783b */ /* 0x000e680008000200 */
[----:B0-----:R-:W-:Y:S04]  /*50ad0*/  STL.64 [R1+0x30], R36 ;  /* 0x0000302401007387 */ /* 0x001fe80000100a00 */
[----:B------:R-:W-:Y:S04]  /*50ae0*/  STL.64 [R1+0x38], R38 ;  /* 0x0000382601007387 */ /* 0x000fe80000100a00 */
[----:B------:R-:W-:Y:S04]  /*50af0*/  STL.64 [R1+0x20], R56 ;  /* 0x0000203801007387 */ /* 0x000fe80000100a00 */
[----:B------:R-:W-:Y:S04]  /*50b00*/  STL.64 [R1+0x28], R58 ;  /* 0x0000283a01007387 */ /* 0x000fe80000100a00 */
[----:B------:R-:W0:Y:S04]  /*50b10*/  LDSM.16.M88.4 R56, [R43+UR5+0x2880] ;  /* 0x002880052b38783b */ /* 0x000e280008000200 */
[----:B------:R-:W3:Y:S04]  /*50b20*/  LDSM.16.M88.4 R36, [R43+UR5+0x2080] ;  /* 0x002080052b24783b */ /* 0x000ee80008000200 */
[----:B-1----:R-:W-:Y:S04]  /*50b30*/  STL.64 [R1+0x10], R48 ;  /* 0x0000103001007387 */ /* 0x002fe80000100a00 */
[----:B------:R-:W-:Y:S04]  /*50b40*/  STL.64 [R1+0x18], R50 ;  /* 0x0000183201007387 */ /* 0x000fe80000100a00 */
[----:B------:R-:W-:Y:S04]  /*50b50*/  LDSM.16.M88.4 R48, [R43+UR5+0x3880] ;  /* 0x003880052b30783b */ /* 0x000fe80008000200 */
[----:B0-----:R-:W-:Y:S04]  /*50b60*/  STL.64 [R1+0x2678], R58 ;  /* 0x0026783a01007387 */ /* 0x001fe80000100a00 */
[----:B---3--:R-:W-:Y:S04]  /*50b70*/  STL.64 [R1], R36 ;  /* 0x0000002401007387 */ /* 0x008fe80000100a00 */
[----:B------:R-:W-:Y:S04]  /*50b80*/  STL.64 [R1+0x8], R38 ;  /* 0x0000082601007387 */ /* 0x000fe80000100a00 */
[----:B------:R0:W-:Y:S04]  /*50b90*/  STL.64 [R1+0x2670], R56 ;  /* 0x0026703801007387 */ /* 0x0001e80000100a00 */
[----:B0-----:R-:W3:Y:S01]  /*50ba0*/  LDL.64 R56, [R1+0x40] ;  /* 0x0000400001387983 */ /* 0x001ee20000100a00 */
[----:B--2---:R-:W-:Y:S03]  /*50bb0*/  HMMA.16816.F32.BF16 R36, R44, R6, R52 ;  /* 0x000000062c24723c */ /* 0x004fe60000041834 */
[----:B------:R-:W0:Y:S04]  /*50bc0*/  LDSM.16.M88.4 R52, [R43+UR5+0x3080] ;  /* 0x003080052b34783b */ /* 0x000e280008000200 */
[----:B---3--:R-:W-:-:S12]  /*50bd0*/  STL.64 [R1+0x26c0], R56 ;  /* 0x0026c03801007387 */ /* 0x008fd80000100a00 */
[----:B------:R-:W-:Y:S04]  /*50be0*/  STL.64 [R1+0x160], R36 ;  /* 0x0001602401007387 */ /* 0x000fe80000100a00 */
[----:B------:R-:W-:Y:S04]  /*50bf0*/  STL.64 [R1+0x168], R38 ;  /* 0x0001682601007387 */ /* 0x000fe80000100a00 */
[----:B0-----:R0:W-:Y:S02]  /*50c00*/  STL.64 [R1+0x2688], R54 ;  /* 0x0026883601007387 */ /* 0x0011e40000100a00 */
[----:B0-----:R-:W-:-:S02]  /*50c10*/  IMAD.MOV.U32 R54, RZ, RZ, R29 ;  /* 0x000000ffff367224 */ /* 0x001fc400078e001d */
[----:B------:R-:W-:Y:S02]  /*50c20*/  IMAD.MOV.U32 R55, RZ, RZ, R28 ;  /* 0x000000ffff377224 */ /* 0x000fe400078e001c */
[----:B------:R-:W0:Y:S04]  /*50c30*/  LDSM.16.M88.4 R28, [R43+UR5+0x4080] ;  /* 0x004080052b1c783b */ /* 0x000e280008000200 */
[----:B------:R1:W-:Y:S02]  /*50c40*/  STL.64 [R1+0x2680], R52 ;  /* 0x0026803401007387 */ /* 0x0003e40000100a00 */
[----:B-1----:R-:W-:Y:S02]  /*50c50*/  IMAD.MOV.U32 R52, RZ, RZ, R60 ;  /* 0x000000ffff347224 */ /* 0x002fe400078e003c */
[----:B------:R-:W-:Y:S01]  /*50c60*/  IMAD.MOV.U32 R53, RZ, RZ, R0 ;  /* 0x000000ffff357224 */ /* 0x000fe200078e0000 */
[----:B------:R-:W2:Y:S04]  /*50c70*/  LDL.LU R60, [R1+0x2748] ;  /* 0x00274800013c7983 */ /* 0x000ea80000300800 */
[----:B------:R-:W3:Y:S04]  /*50c80*/  LDL.LU R0, [R1+0x2744] ;  /* 0x0027440001007983 */ /* 0x000ee80000300800 */
[----:B------:R-:W-:Y:S04]  /*50c90*/  STL.64 [R1+0x26d0], R54 ;  /* 0x0026d03601007387 */ /* 0x000fe80000100a00 */
[----:B------:R-:W-:Y:S04]  /*50ca0*/  STL.64 [R1+0x26c8], R52 ;  /* 0x0026c83401007387 */ /* 0x000fe80000100a00 */
[----:B------:R-:W-:Y:S04]  /*50cb0*/  STL [R1+0x266c], R51 ;  /* 0x00266c3301007387 */ /* 0x000fe80000100800 */
[----:B------:R-:W-:Y:S04]  /*50cc0*/  STL [R1+0x26e0], R50 ;  /* 0x0026e03201007387 */ /* 0x000fe80000100800 */
[----:B------:R-:W-:Y:S04]  /*50cd0*/  STL.64 [R1+0x26d8], R48 ;  /* 0x0026d83001007387 */ /* 0x000fe80000100a00 */
[----:B0-----:R0:W-:Y:S02]  /*50ce0*/  STL.64 [R1+0x2698], R30 ;  /* 0x0026981e01007387 */ /* 0x0011e40000100a00 */
[----:B0-----:R-:W-:-:S02]  /*50cf0*/  IMAD.MOV.U32 R30, RZ, RZ, R25 ;  /* 0x000000ffff1e7224 */ /* 0x001fc400078e0019 */
[----:B------:R-:W-:Y:S02]  /*50d00*/  IMAD.MOV.U32 R31, RZ, RZ, R24 ;  /* 0x000000ffff1f7224 */ /* 0x000fe400078e0018 */
[----:B------:R-:W0:Y:S04]  /*50d10*/  LDSM.16.M88.4 R24, [R43+UR5+0x4880] ;  /* 0x004880052b18783b */ /* 0x000e280008000200 */
[----:B------:R-:W-:Y:S04]  /*50d20*/  STL.64 [R1+0x2690], R28 ;  /* 0x0026901c01007387 */ /* 0x000fe80000100a00 */
[----:B------:R-:W-:Y:S04]  /*50d30*/  STL.64 [R1+0x26e8], R30 ;  /* 0x0026e81e01007387 */ /* 0x000fe80000100a00 */
[----:B0-----:R0:W-:Y:S04]  /*50d40*/  STL [R1+0x242c], R26 ;  /* 0x00242c1a01007387 */ /* 0x0011e80000100800 */
[----:B------:R1:W-:Y:S01]  /*50d50*/  STL [R1+0x2428], R27 ;  /* 0x0024281b01007387 */ /* 0x0003e20000100800 */
[----:B0-----:R-:W-:-:S02]  /*50d60*/  IMAD.MOV.U32 R26, RZ, RZ, R21 ;  /* 0x000000ffff1a7224 */ /* 0x001fc400078e0015 */
[----:B-1----:R-:W-:Y:S02]  /*50d70*/  IMAD.MOV.U32 R27, RZ, RZ, R20 ;  /* 0x000000ffff1b7224 */ /* 0x002fe400078e0014 */
[----:B------:R-:W0:Y:S04]  /*50d80*/  LDSM.16.M88.4 R20, [R43+UR5+0x5080] ;  /* 0x005080052b14783b */ /* 0x000e280008000200 */
[----:B------:R1:W-:Y:S02]  /*50d90*/  STL.64 [R1+0x26a0], R24 ;  /* 0x0026a01801007387 */ /* 0x0003e40000100a00 */
[----:B-1----:R-:W-:Y:S01]  /*50da0*/  MOV R24, R4 ;  /* 0x0000000400187202 */ /* 0x002fe20000000f00 */
[----:B------:R-:W-:Y:S01]  /*50db0*/  IMAD.MOV.U32 R25, RZ, RZ, R5 ;  /* 0x000000ffff197224 */ /* 0x000fe200078e0005 */
[----:B------:R-:W4:Y:S04]  /*50dc0*/  LDL.LU R4, [R1+0x2740] ;  /* 0x0027400001047983 */ /* 0x000f280000300800 */
[----:B------:R-:W2:Y:S04]  /*50dd0*/  LDL.LU R5, [R1+0x273c] ;  /* 0x00273c0001057983 */ /* 0x000ea80000300800 */
[----:B------:R-:W-:Y:S04]  /*50de0*/  STL.64 [R1+0x26f8], R26 ;  /* 0x0026f81a01007387 */ /* 0x000fe80000100a00 */
[----:B------:R-:W-:Y:S04]  /*50df0*/  STL.64 [R1+0x26f0], R24 ;  /* 0x0026f01801007387 */ /* 0x000fe80000100a00 */
[----:B0-----:R0:W-:Y:S04]  /*50e00*/  STL [R1+0x2420], R22 ;  /* 0x0024201601007387 */ /* 0x0011e80000100800 */
[----:B------:R1:W-:Y:S01]  /*50e10*/  STL [R1+0x241c], R23 ;  /* 0x00241c1701007387 */ /* 0x0003e20000100800 */
[----:B0-----:R-:W-:-:S02]  /*50e20*/  IMAD.MOV.U32 R22, RZ, RZ, R17 ;  /* 0x000000ffff167224 */ /* 0x001fc400078e0011 */
[----:B-1----:R-:W-:Y:S02]  /*50e30*/  IMAD.MOV.U32 R23, RZ, RZ, R16 ;  /* 0x000000ffff177224 */ /* 0x002fe400078e0010 */
[----:B------:R-:W0:Y:S04]  /*50e40*/  LDSM.16.M88.4 R16, [R43+UR5+0x5880] ;  /* 0x005880052b10783b */ /* 0x000e280008000200 */
[----:B------:R-:W-:Y:S04]  /*50e50*/  STL.64 [R1+0x26a8], R20 ;  /* 0x0026a81401007387 */ /* 0x000fe80000100a00 */
[----:B------:R-:W-:Y:S04]  /*50e60*/  STL.64 [R1+0x2700], R22 ;  /* 0x0027001601007387 */ /* 0x000fe80000100a00 */
[----:B0-----:R-:W-:Y:S04]  /*50e70*/  STL [R1+0x239c], R18 ;  /* 0x00239c1201007387 */ /* 0x001fe80000100800 */
[----:B------:R-:W-:Y:S04]  /*50e80*/  STL [R1+0x2398], R19 ;  /* 0x0023981301007387 */ /* 0x000fe80000100800 */
[----:B------:R0:W-:Y:S04]  /*50e90*/  STL.64 [R1+0x2640], R16 ;  /* 0x0026401001007387 */ /* 0x0001e80000100a00 */
[----:B0-----:R-:W2:Y:S04]  /*50ea0*/  LDL.LU R16, [R1+0x570] ;  /* 0x0005700001107983 */ /* 0x001ea80000300800 */
[----:B------:R-:W2:Y:S04]  /*50eb0*/  LDL.LU R17, [R1+0x574] ;  /* 0x0005740001117983 */ /* 0x000ea80000300800 */
[----:B------:R-:W2:Y:S01]  /*50ec0*/  LDL.LU R18, [R1+0x578] ;  /* 0x0005780001127983 */ /* 0x000ea20000300800 */
[----:B------:R-:W-:-:S02]  /*50ed0*/  IMAD.MOV.U32 R38, RZ, RZ, R2 ;  /* 0x000000ffff267224 */ /* 0x000fc400078e0002 */
[----:B------:R-:W-:Y:S02]  /*50ee0*/  IMAD.MOV.U32 R39, RZ, RZ, R3 ;  /* 0x000000ffff277224 */ /* 0x000fe400078e0003 */
[----:B---3--:R-:W-:Y:S02]  /*50ef0*/  IMAD.MOV.U32 R19, RZ, RZ, R0 ;  /* 0x000000ffff137224 */ /* 0x008fe400078e0000 */
[----:B------:R-:W3:Y:S04]  /*50f00*/  LDL.LU R0, [R1+0x2738] ;  /* 0x0027380001007983 */ /* 0x000ee80000300800 */
[----:B--2---:R-:W-:Y:S04]  /*50f10*/  STL.64 [R1+0x2710], R18 ;  /* 0x0027101201007387 */ /* 0x004fe80000100a00 */
[----:B------:R-:W-:Y:S04]  /*50f20*/  STL.64 [R1+0x2708], R16 ;  /* 0x0027081001007387 */ /* 0x000fe80000100a00 */
[----:B------:R-:W2:Y:S04]  /*50f30*/  LDL.LU R2, [R1+0x2734] ;  /* 0x0027340001027983 */ /* 0x000ea80000300800 */
[----:B------:R-:W2:Y:S04]  /*50f40*/  LDL.LU R3, [R1+0x2730] ;  /* 0x0027300001037983 */ /* 0x000ea80000300800 */
[----:B------:R0:W-:Y:S04]  /*50f50*/  STL.64 [R1+0x2718], R38 ;  /* 0x0027182601007387 */ /* 0x0001e80000100a00 */
[----:B------:R-:W2:Y:S04]  /*50f60*/  LDL.LU R56, [R1+0x5a0] ;  /* 0x0005a00001387983 */ /* 0x000ea80000300800 */
[----:B------:R-:W2:Y:S04]  /*50f70*/  LDL.LU R57, [R1+0x5a4] ;  /* 0x0005a40001397983 */ /* 0x000ea80000300800 */
[----:B------:R-:W2:Y:S04]  /*50f80*/  LDL.LU R58, [R1+0x5a8] ;  /* 0x0005a800013a7983 */ /* 0x000ea80000300800 */
[----:B------:R-:W2:Y:S01]  /*50f90*/  LDL.LU R59, [R1+0x5ac] ;  /* 0x0005ac00013b7983 */ /* 0x000ea20000300800 */
[----:B------:R-:W-:-:S02]  /*50fa0*/  IMAD.MOV.U32 R22, RZ, RZ, R15 ;  /* 0x000000ffff167224 */ /* 0x000fc400078e000f */
[----:B------:R-:W-:Y:S02]  /*50fb0*/  IMAD.MOV.U32 R23, RZ, RZ, R14 ;  /* 0x000000ffff177224 */ /* 0x000fe400078e000e */
[----:B0-----:R-:W-:Y:S01]  /*50fc0*/  IMAD.MOV.U32 R38, RZ, RZ, R13 ;  /* 0x000000ffff267224 */ /* 0x001fe200078e000d */
[----:B------:R-:W-:Y:S02]  /*50fd0*/  MOV R39, R12 ;  /* 0x0000000c00277202 */ /* 0x000fe40000000f00 */
[----:B------:R-:W0:Y:S01]  /*50fe0*/  LDSM.16.M88.4 R12, [R43+UR5+0x6080] ;  /* 0x006080052b0c783b */ /* 0x000e220008000200 */
[----:B------:R-:W-:Y:S02]  /*50ff0*/  IMAD.MOV.U32 R55, RZ, RZ, R42 ;  /* 0x000000ffff377224 */ /* 0x000fe400078e002a */
[----:B------:R-:W-:Y:S02]  /*51000*/  IMAD.MOV.U32 R30, RZ, RZ, R41 ;  /* 0x000000ffff1e7224 */ /* 0x000fe400078e0029 */
[----:B------:R-:W-:Y:S01]  /*51010*/  IMAD.MOV.U32 R31, RZ, RZ, R40 ;  /* 0x000000ffff1f7224 */ /* 0x000fe200078e0028 */
[----:B--2---:R-:W-:Y:S04]  /*51020*/  STL.64 [R1+0x2728], R58 ;  /* 0x0027283a01007387 */ /* 0x004fe80000100a00 */
[----:B------:R1:W-:Y:S04]  /*51030*/  STL.64 [R1+0x2720], R56 ;  /* 0x0027203801007387 */ /* 0x0003e80000100a00 */
        /* <DEDUP_REMOVED lines=12> */
[----:B-1----:R-:W2:Y:S04]  /*51100*/  LDL.LU R56, [R1+0x5e0] ;  /* 0x0005e00001387983 */ /* 0x002ea80000300800 */
[----:B------:R-:W2:Y:S04]  /*51110*/  LDL.LU R57, [R1+0x5e4] ;  /* 0x0005e40001397983 */ /* 0x000ea80000300800 */
[----:B------:R-:W2:Y:S04]  /*51120*/  LDL.LU R58, [R1+0x5e8] ;  /* 0x0005e800013a7983 */ /* 0x000ea80000300800 */
[----:B------:R-:W2:Y:S04]  /*51130*/  LDL.LU R59, [R1+0x5ec] ;  /* 0x0005ec00013b7983 */ /* 0x000ea80000300800 */
[----:B0-----:R0:W-:Y:S04]  /*51140*/  STL [R1+0x23a4], R14 ;  /* 0x0023a40e01007387 */ /* 0x0011e80000100800 */
[----:B------:R1:W-:Y:S01]  /*51150*/  STL [R1+0x23a0], R15 ;  /* 0x0023a00f01007387 */ /* 0x0003e20000100800 */
[----:B0-----:R-:W-:-:S02]  /*51160*/  IMAD.MOV.U32 R14, RZ, RZ, R9 ;  /* 0x000000ffff0e7224 */ /* 0x001fc400078e0009 */
[----:B-1----:R-:W-:Y:S02]  /*51170*/  IMAD.MOV.U32 R15, RZ, RZ, R8 ;  /* 0x000000ffff0f7224 */ /* 0x002fe400078e0008 */
[----:B------:R-:W0:Y:S04]  /*51180*/  LDSM.16.M88.4 R8, [R43+UR5+0x6880] ;  /* 0x006880052b08783b */ /* 0x000e280008000200 */
[----:B------:R-:W-:Y:S04]  /*51190*/  STL.64 [R1+0x2638], R12 ;  /* 0x0026380c01007387 */ /* 0x000fe80000100a00 */
[----:B0-----:R0:W-:Y:S04]  /*511a0*/  STL [R1+0x2364], R10 ;  /* 0x0023640a01007387 */ /* 0x0011e80000100800 */
[----:B------:R4:W-:Y:S01]  /*511b0*/  STL [R1+0x2360], R11 ;  /* 0x0023600b01007387 */ /* 0x0009e20000100800 */
[----:B0-----:R-:W-:-:S02]  /*511c0*/  IMAD.MOV.U32 R10, RZ, RZ, R5 ;  /* 0x000000ffff0a7224 */ /* 0x001fc400078e0005 */
[----:B----4-:R-:W-:Y:S02]  /*511d0*/  IMAD.MOV.U32 R11, RZ, RZ, R4 ;  /* 0x000000ffff0b7224 */ /* 0x010fe400078e0004 */
[----:B------:R-:W0:Y:S04]  /*511e0*/  LDSM.16.M88.4 R4, [R43+UR5+0x7080] ;  /* 0x007080052b04783b */ /* 0x000e280008000200 */
[----:B------:R-:W1:Y:S04]  /*511f0*/  LDSM.16.M88.4 R40, [R43+UR5+0x7880] ;  /* 0x007880052b28783b */ /* 0x000e680008000200 */
[----:B------:R4:W-:Y:S04]  /*51200*/  STL.64 [R1+0x2630], R8 ;  /* 0x0026300801007387 */ /* 0x0009e80000100a00 */
[----:B----4-:R-:W4:Y:S04]  /*51210*/  LDL.LU R8, [R1+0x580] ;  /* 0x0005800001087983 */ /* 0x010f280000300800 */
[----:B------:R-:W4:Y:S04]  /*51220*/  LDL.LU R9, [R1+0x584] ;  /* 0x0005840001097983 */ /* 0x000f280000300800 */
[----:B0-----:R-:W-:Y:S04]  /*51230*/  STL [R1+0x2400], R6 ;  /* 0x0024000601007387 */ /* 0x001fe80000100800 */
[----:B------:R-:W-:Y:S04]  /*51240*/  STL [R1+0x23e8], R7 ;  /* 0x0023e80701007387 */ /* 0x000fe80000100800 */
[----:B-1----:R0:W-:Y:S04]  /*51250*/  STL [R1+0x2354], R42 ;  /* 0x0023542a01007387 */ /* 0x0021e80000100800 */
[----:B------:R1:W-:Y:S01]  /*51260*/  STL [R1+0x2350], R43 ;  /* 0x0023502b01007387 */ /* 0x0003e20000100800 */
[----:B0-----:R-:W-:-:S02]  /*51270*/  IMAD.MOV.U32 R42, RZ, RZ, R33 ;  /* 0x000000ffff2a7224 */ /* 0x001fc400078e0021 */
[----:B-1----:R-:W-:Y:S02]  /*51280*/  IMAD.MOV.U32 R43, RZ, RZ, R32 ;  /* 0x000000ffff2b7224 */ /* 0x002fe400078e0020 */
[----:B------:R-:W0:Y:S04]  /*51290*/  LDSM.16.MT88.4 R32, [R60+UR5+0xb000] ;  /* 0x00b000053c20783b */ /* 0x000e280008004200 */
[----:B------:R-:W-:Y:S04]  /*512a0*/  STL.64 [R1+0x2628], R40 ;  /* 0x0026282801007387 */ /* 0x000fe80000100a00 */
[----:B0-----:R-:W-:Y:S04]  /*512b0*/  STL.64 [R1+0x2620], R34 ;  /* 0x0026202201007387 */ /* 0x001fe80000100a00 */
[----:B------:R0:W-:Y:S04]  /*512c0*/  STL.64 [R1+0x2618], R32 ;  /* 0x0026182001007387 */ /* 0x0001e80000100a00 */
[----:B0-----:R-:W4:Y:S04]  /*512d0*/  LDL.LU R32, [R1+0x590] ;  /* 0x0005900001207983 */ /* 0x001f280000300800 */
[----:B------:R-:W-:Y:S01]  /*512e0*/  STL [R1+0x2404], R60 ;  /* 0x0024043c01007387 */ /* 0x000fe20000100800 */
[----:B--2---:R-:W-:Y:S03]  /*512f0*/  HMMA.16816.F32.BF16 R36, R44, R38, R56 ;  /* 0x000000262c24723c */ /* 0x004fe60000041838 */
[----:B------:R-:W2:Y:S04]  /*51300*/  LDL.LU.64 R58, [R1+0x2728] ;  /* 0x00272800013a7983 */ /* 0x000ea80000300a00 */
[----:B------:R-:W2:-:S12]  /*51310*/  LDL.LU.64 R56, [R1+0x2720] ;  /* 0x0027200001387983 */ /* 0x000e980000300a00 */
[----:B------:R-:W-:Y:S04]  /*51320*/  STL.64 [R1+0xd0], R36 ;  /* 0x0000d02401007387 */ /* 0x000fe80000100a00 */
[----:B------:R0:W-:Y:S04]  /*51330*/  STL.64 [R1+0xd8], R38 ;  /* 0x0000d82601007387 */ /* 0x0001e80000100a00 */
[----:B0-----:R-:W2:Y:S01]  /*51340*/  LDL.LU.64 R38, [R1+0x2718] ;  /* 0x0027180001267983 */ /* 0x001ea20000300a00 */
[C---:B------:R-:W-:Y:S03]  /*51350*/  HMMA.16816.F32.BF16 R20, R44.reuse, R22, R16 ;  /* 0x000000162c14723c */ /* 0x040fe60000041810 */
[----:B------:R-:W2:Y:S04]  /*51360*/  LDL.LU.64 R18, [R1+0x2710] ;  /* 0x0027100001127983 */ /* 0x000ea80000300a00 */
[----:B------:R-:W2:Y:S01]  /*51370*/  LDL.LU.64 R16, [R1+0x2708] ;  /* 0x0027080001107983 */ /* 0x000ea20000300a00 */
[----:B------:R-:W-:Y:S11]  /*51380*/  HMMA.16816.F32.BF16 R28, R44, R30, R24 ;  /* 0x0000001e2c1c723c */ /* 0x000ff60000041818 */
[----:B------:R-:W-:Y:S04]  /*51390*/  STL.64 [R1+0xc0], R20 ;  /* 0x0000c01401007387 */ /* 0x000fe80000100a00 */
[----:B------:R0:W-:Y:S04]  /*513a0*/  STL.64 [R1+0xc8], R22 ;  /* 0x0000c81601007387 */ /* 0x0001e80000100a00 */
[----:B0-----:R-:W2:Y:S04]  /*513b0*/  LDL.LU.64 R22, [R1+0x2700] ;  /* 0x0027000001167983 */ /* 0x001ea80000300a00 */
[----:B------:R-:W2:Y:S04]  /*513c0*/  LDL.LU.64 R26, [R1+0x26f8] ;  /* 0x0026f800011a7983 */ /* 0x000ea80000300a00 */
[----:B------:R-:W2:Y:S04]  /*513d0*/  LDL.LU.64 R24, [R1+0x26f0] ;  /* 0x0026f00001187983 */ /* 0x000ea80000300a00 */
[----:B------:R-:W-:Y:S04]  /*513e0*/  STL.64 [R1+0xb0], R28 ;  /* 0x0000b01c01007387 */ /* 0x000fe80000100a00 */
[----:B------:R0:W-:Y:S04]  /*513f0*/  STL.64 [R1+0xb8], R30 ;  /* 0x0000b81e01007387 */ /* 0x0001e80000100a00 */
[----:B0-----:R-:W2:Y:S01]  /*51400*/  LDL.LU.64 R30, [R1+0x26e8] ;  /* 0x0026e800011e7983 */ /* 0x001ea20000300a00 */
[----:B------:R-:W-:-:S07]  /*51410*/  IMAD.MOV.U32 R54, RZ, RZ, R61 ;  /* 0x000000ffff367224 */ /* 0x000fce00078e003d */
[----:B------:R-:W-:Y:S01]  /*51420*/  HMMA.16816.F32.BF16 R52, R44, R54, R48 ;  /* 0x000000362c34723c */ /* 0x000fe20000041830 */
[----:B------:R-:W2:Y:S04]  /*51430*/  LDL.LU R50, [R1+0x26e0] ;  /* 0x0026e00001327983 */ /* 0x000ea80000300800 */
[----:B------:R-:W2:Y:S01]  /*51440*/  LDL.LU.64 R48, [R1+0x26d8] ;  /* 0x0026d80001307983 */ /* 0x000ea20000300a00 */
[----:B------:R-:W-:Y:S02]  /*51450*/  IMAD.MOV.U32 R33, RZ, RZ, R3 ;  /* 0x000000ffff217224 */ /* 0x000fe400078e0003 */
[----:B------:R-:W-:Y:S02]  /*51460*/  IMAD.MOV.U32 R34, RZ, RZ, R2 ;  /* 0x000000ffff227224 */ /* 0x000fe400078e0002 */
[----:B---3--:R-:W-:-:S09]  /*51470*/  IMAD.MOV.U32 R35, RZ, RZ, R0 ;  /* 0x000000ffff237224 */ /* 0x008fd200078e0000 */
[----:B------:R-:W-:Y:S04]  /*51480*/  STL.64 [R1+0xa0], R52 ;  /* 0x0000a03401007387 */ /* 0x000fe80000100a00 */
[----:B------:R0:W-:Y:S04]  /*51490*/  STL.64 [R1+0xa8], R54 ;  /* 0x0000a83601007387 */ /* 0x0001e80000100a00 */
[----:B0-----:R-:W3:Y:S04]  /*514a0*/  LDL.LU.64 R54, [R1+0x26d0] ;  /* 0x0026d00001367983 */ /* 0x001ee80000300a00 */
[----:B------:R-:W3:Y:S01]  /*514b0*/  LDL.LU.64 R52, [R1+0x26c8] ;  /* 0x0026c80001347983 */ /* 0x000ee20000300a00 */
[C---:B----4-:R-:W-:Y:S08]  /*514c0*/  HMMA.16816.F32.BF16 R40, R44.reuse, R42, R32 ;  /* 0x0000002a2c28723c */ /* 0x050ff00000041820 */
[C---:B------:R-:W-:Y:S08]  /*514d0*/  HMMA.16816.F32.BF16 R32, R44.reuse, R14, R8 ;  /* 0x0000000e2c20723c */ /* 0x040ff00000041808 */
[----:B--2---:R-:W-:Y:S01]  /*514e0*/  HMMA.16816.F32.BF16 R36, R44, R38, R56 ;  /* 0x000000262c24723c */ /* 0x004fe20000041838 */
[----:B------:R-:W3:-:S15]  /*514f0*/  LDL.LU.64 R56, [R1+0x26c0] ;  /* 0x0026c00001387983 */ /* 0x000ede0000300a00 */
[----:B------:R-:W-:-:S03]  /*51500*/  NOP ;  /* 0x0000000000007918 */ /* 0x000fc60000000000 */
[----:B------:R-:W-:Y:S04]  /*51510*/  STL.64 [R1+0x90], R36 ;  /* 0x0000902401007387 */ /* 0x000fe80000100a00 */
[----:B------:R0:W-:Y:S04]  /*51520*/  STL.64 [R1+0x98], R38 ;  /* 0x0000982601007387 */ /* 0x0001e80000100a00 */
[----:B0-----:R-:W3:Y:S04]  /*51530*/  LDL.LU.64 R38, [R1+0x26b8] ;  /* 0x0026b80001267983 */ /* 0x001ee80000300a00 */
[----:B------:R-:W3:Y:S01]  /*51540*/  LDL.LU.64 R36, [R1+0x26b0] ;  /* 0x0026b00001247983 */ /* 0x000ee20000300a00 */
[C---:B------:R-:W-:Y:S03]  /*51550*/  HMMA.16816.F32.BF16 R12, R44.reuse, R22, R16 ;  /* 0x000000162c0c723c */ /* 0x040fe60000041810 */
[----:B------:R-:W-:Y:S04]  /*51560*/  STL.64 [R1+0x80], R40 ;  /* 0x0000802801007387 */ /* 0x000fe80000100a00 */
[----:B------:R-:W-:Y:S04]  /*51570*/  STL.64 [R1+0x88], R42 ;  /* 0x0000882a01007387 */ /* 0x000fe80000100a00 */
[----:B------:R0:W-:Y:S04]  /*51580*/  STL.64 [R1+0x70], R32 ;  /* 0x0000702001007387 */ /* 0x0001e80000100a00 */
[----:B------:R1:W-:Y:S01]  /*51590*/  STL.64 [R1+0x78], R34 ;  /* 0x0000782201007387 */ /* 0x0003e20000100a00 */
[----:B------:R-:W-:Y:S03]  /*515a0*/  HMMA.16816.F32.BF16 R8, R44, R30, R24 ;  /* 0x0000001e2c08723c */ /* 0x000fe60000041818 */
[----:B------:R2:W-:Y:S04]  /*515b0*/  STL.64 [R1+0x60], R12 ;  /* 0x0000600c01007387 */ /* 0x0005e80000100a00 */
[----:B------:R4:W-:Y:S04]  /*515c0*/  STL.64 [R1+0x68], R14 ;  /* 0x0000680e01007387 */ /* 0x0009e80000100a00 */
[----:B------:R-:W2:Y:S04]  /*515d0*/  LDL.LU R24, [R1+0x400] ;  /* 0x0004000001187983 */ /* 0x000ea80000300800 */
[----:B------:R-:W2:Y:S04]  /*515e0*/  LDL.LU R25, [R1+0x404] ;  /* 0x0004040001197983 */ /* 0x000ea80000300800 */
[----:B------:R-:W2:Y:S04]  /*515f0*/  LDL.LU R26, [R1+0x408] ;  /* 0x00040800011a7983 */ /* 0x000ea80000300800 */
[----:B------:R-:W2:Y:S04]  /*51600*/  LDL.LU R27, [R1+0x40c] ;  /* 0x00040c00011b7983 */ /* 0x000ea80000300800 */
[----:B------:R-:W2:Y:S01]  /*51610*/  LDL.64 R20, [R1+0x30] ;  /* 0x0000300001147983 */ /* 0x000ea20000100a00 */
[----:B------:R-:W-:-:S02]  /*51620*/  IMAD.MOV.U32 R7, RZ, RZ, R8 ;  /* 0x000000ffff077224 */ /* 0x000fc400078e0008 */
[----:B------:R-:W-:Y:S02]  /*51630*/  IMAD.MOV.U32 R3, RZ, RZ, R9 ;  /* 0x000000ffff037224 */ /* 0x000fe400078e0009 */
[----:B------:R-:W-:Y:S02]  /*51640*/  IMAD.MOV.U32 R2, RZ, RZ, R10 ;  /* 0x000000ffff027224 */ /* 0x000fe400078e000a */
[----:B------:R-:W-:-:S05]  /*51650*/  IMAD.MOV.U32 R0, RZ, RZ, R11 ;  /* 0x000000ffff007224 */ /* 0x000fca00078e000b */
[----:B------:R-:W-:Y:S04]  /*51660*/  STL [R1+0x2434], R0 ;  /* 0x0024340001007387 */ /* 0x000fe80000100800 */
[----:B------:R-:W-:Y:S04]  /*51670*/  STL [R1+0x2430], R2 ;  /* 0x0024300201007387 */ /* 0x000fe80000100800 */
[----:B------:R-:W-:Y:S04]  /*51680*/  STL [R1+0x2424], R3 ;  /* 0x0024240301007387 */ /* 0x000fe80000100800 */
[----:B------:R-:W-:Y:S01]  /*51690*/  STL [R1+0x2418], R7 ;  /* 0x0024180701007387 */ /* 0x000fe20000100800 */
[----:B---3--:R-:W-:Y:S01]  /*516a0*/  HMMA.16816.F32.BF16 R8, R36, R56, R52 ;  /* 0x000000382408723c */ /* 0x008fe20000041834 */
[----:B------:R-:W-:-:S02]  /*516b0*/  IMAD.MOV.U32 R51, RZ, RZ, R56 ;  /* 0x000000ffff337224 */ /* 0x000fc400078e0038 */
[----:B------:R-:W-:-:S15]  /*516c0*/  IMAD.MOV.U32 R61, RZ, RZ, R57 ;  /* 0x000000ffff3d7224 */ /* 0x000fde00078e0039 */
[----:B------:R-:W-:Y:S01]  /*516d0*/  NOP ;  /* 0x0000000000007918 */ /* 0x000fe20000000000 */
[----:B------:R3:W-:Y:S04]  /*516e0*/  STL.64 [R1+0x2f0], R8 ;  /* 0x0002f00801007387 */ /* 0x0007e80000100a00 */
[----:B------:R-:W3:Y:S04]  /*516f0*/  LDL.LU R16, [R1+0x460] ;  /* 0x0004600001107983 */ /* 0x000ee80000300800 */
[----:B------:R-:W3:Y:S04]  /*51700*/  LDL.LU R17, [R1+0x464] ;  /* 0x0004640001117983 */ /* 0x000ee80000300800 */
[----:B------:R-:W3:Y:S04]  /*51710*/  LDL.LU R18, [R1+0x468] ;  /* 0x0004680001127983 */ /* 0x000ee80000300800 */
[----:B------:R-:W3:Y:S04]  /*51720*/  LDL.LU R19, [R1+0x46c] ;  /* 0x00046c0001137983 */ /* 0x000ee80000300800 */
[----:B0-----:R-:W3:Y:S04]  /*51730*/  LDL.LU R32, [R1+0x3f0] ;  /* 0x0003f00001207983 */ /* 0x001ee80000300800 */
[----:B------:R-:W3:Y:S04]  /*51740*/  LDL.LU R33, [R1+0x3f4] ;  /* 0x0003f40001217983 */ /* 0x000ee80000300800 */
[----:B-1----:R-:W3:Y:S04]  /*51750*/  LDL.LU R34, [R1+0x3f8] ;  /* 0x0003f80001227983 */ /* 0x002ee80000300800 */
[----:B------:R-:W3:Y:S04]  /*51760*/  LDL.LU R35, [R1+0x3fc] ;  /* 0x0003fc0001237983 */ /* 0x000ee80000300800 */
        /* <DEDUP_REMOVED lines=9> */
[----:B------:R-:W-:-:S03]  /*51800*/  MOV R60, R10 ;  /* 0x0000000a003c7202 */ /* 0x000fc60000000f00 */
[----:B------:R-:W3:Y:S04]  /*51810*/  LDL.64 R56, [R1+0x10] ;  /* 0x0000100001387983 */ /* 0x000ee80000100a00 */
[----:B------:R-:W3:Y:S04]  /*51820*/  LDL.64 R44, [R1] ;  /* 0x00000000012c7983 */ /* 0x000ee80000100a00 */
[----:B--2---:R-:W2:Y:S04]  /*51830*/  LDL.LU R12, [R1+0x560] ;  /* 0x00056000010c7983 */ /* 0x004ea80000300800 */
[----:B------:R-:W2:Y:S04]  /*51840*/  LDL.LU R13, [R1+0x564] ;  /* 0x00056400010d7983 */ /* 0x000ea80000300800 */
[----:B----4-:R-:W2:Y:S04]  /*51850*/  LDL.LU R14, [R1+0x568] ;  /* 0x00056800010e7983 */ /* 0x010ea80000300800 */
[----:B------:R-:W2:Y:S04]  /*51860*/  LDL.LU R15, [R1+0x56c] ;  /* 0x00056c00010f7983 */ /* 0x000ea80000300800 */
[----:B------:R-:W-:Y:S01]  /*51870*/  STL [R1+0x2508], R60 ;  /* 0x0025083c01007387 */ /* 0x000fe20000100800 */
[----:B------:R-:W-:Y:S01]  /*51880*/  HMMA.16816.F32.BF16 R24, R36, R20, R24 ;  /* 0x000000142418723c */ /* 0x000fe20000041818 */
[----:B---3--:R-:W-:-:S02]  /*51890*/  IMAD.MOV.U32 R9, RZ, RZ, R20 ;  /* 0x000000ffff097224 */ /* 0x008fc400078e0014 */
[----:B------:R-:W-:Y:S02]  /*518a0*/  IMAD.MOV.U32 R8, RZ, RZ, R21 ;  /* 0x000000ffff087224 */ /* 0x000fe400078e0015 */
[----:B------:R-:W3:Y:S01]  /*518b0*/  LDL.LU.64 R20, [R1+0x26a8] ;  /* 0x0026a80001147983 */ /* 0x000ee20000300a00 */
[----:B------:R-:W-:-:S13]  /*518c0*/  IMAD.MOV.U32 R6, RZ, RZ, R11 ;  /* 0x000000ffff067224 */ /* 0x000fda00078e000b */
[----:B------:R-:W-:Y:S02]  /*518d0*/  IMAD.MOV.U32 R7, RZ, RZ, R27 ;  /* 0x000000ffff077224 */ /* 0x000fe400078e001b */
[----:B------:R-:W-:Y:S02]  /*518e0*/  IMAD.MOV.U32 R22, RZ, RZ, R25 ;  /* 0x000000ffff167224 */ /* 0x000fe400078e0019 */
[----:B------:R-:W-:Y:S02]  /*518f0*/  IMAD.MOV.U32 R23, RZ, RZ, R26 ;  /* 0x000000ffff177224 */ /* 0x000fe400078e001a */
[----:B------:R-:W-:Y:S02]  /*51900*/  IMAD.MOV.U32 R3, RZ, RZ, R24 ;  /* 0x000000ffff037224 */ /* 0x000fe400078e0018 */
[----:B------:R-:W4:Y:S04]  /*51910*/  LDL.LU.64 R24, [R1+0x26a0] ;  /* 0x0026a00001187983 */ /* 0x000f280000300a00 */
[----:B------:R-:W-:Y:S04]  /*51920*/  STL.64 [R1+0x2660], R6 ;  /* 0x0026600601007387 */ /* 0x000fe80000100a00 */
[----:B------:R-:W-:Y:S04]  /*51930*/  STL.64 [R1+0x2658], R4 ;  /* 0x0026580401007387 */ /* 0x000fe80000100a00 */
[----:B------:R-:W-:Y:S01]  /*51940*/  STL.64 [R1+0x2650], R22 ;  /* 0x0026501601007387 */ /* 0x000fe20000100a00 */
[C---:B------:R-:W-:Y:S03]  /*51950*/  HMMA.16816.F32.BF16 R52, R36.reuse, R56, R52 ;  /* 0x000000382434723c */ /* 0x040fe60000041834 */
[----:B---3--:R0:W-:Y:S04]  /*51960*/  STL.64 [R1+0x2648], R20 ;  /* 0x0026481401007387 */ /* 0x0081e80000100a00 */
[----:B0-----:R-:W3:Y:S04]  /*51970*/  LDL.LU R20, [R1+0x3d0] ;  /* 0x0003d00001147983 */ /* 0x001ee80000300800 */
[----:B------:R-:W3:Y:S04]  /*51980*/  LDL.LU R21, [R1+0x3d4] ;  /* 0x0003d40001157983 */ /* 0x000ee80000300800 */
[----:B------:R-:W3:Y:S04]  /*51990*/  LDL.LU R22, [R1+0x3d8] ;  /* 0x0003d80001167983 */ /* 0x000ee80000300800 */
[----:B------:R-:W3:Y:S04]  /*519a0*/  LDL.LU R23, [R1+0x3dc] ;  /* 0x0003dc0001177983 */ /* 0x000ee80000300800 */
[----:B------:R0:W-:Y:S01]  /*519b0*/  STL [R1+0x250c], R3 ;  /* 0x00250c0301007387 */ /* 0x0001e20000100800 */
[----:B------:R-:W-:Y:S01]  /*519c0*/  HMMA.16816.F32.BF16 R32, R36, R28, R32 ;  /* 0x0000001c2420723c */ /* 0x000fe20000041820 */
[----:B------:R-:W-:-:S02]  /*519d0*/  IMAD.MOV.U32 R5, RZ, RZ, R28 ;  /* 0x000000ffff057224 */ /* 0x000fc400078e001c */
[----:B------:R-:W-:Y:S01]  /*519e0*/  IMAD.MOV.U32 R4, RZ, RZ, R29 ;  /* 0x000000ffff047224 */ /* 0x000fe200078e001d */
[----:B------:R-:W2:Y:S04]  /*519f0*/  LDL.LU.64 R30, [R1+0x2698] ;  /* 0x00269800011e7983 */ /* 0x000ea80000300a00 */
[----:B------:R-:W2:Y:S04]  /*51a00*/  LDL.LU.64 R28, [R1+0x2690] ;  /* 0x00269000011c7983 */ /* 0x000ea80000300a00 */
[----:B------:R-:W-:Y:S04]  /*51a10*/  STL.64 [R1+0x2c0], R52 ;  /* 0x0002c03401007387 */ /* 0x000fe80000100a00 */
[----:B------:R1:W-:Y:S01]  /*51a20*/  STL.64 [R1+0x2c8], R54 ;  /* 0x0002c83601007387 */ /* 0x0003e20000100a00 */
[----:B------:R-:W-:-:S02]  /*51a30*/  IMAD.MOV.U32 R60, RZ, RZ, R56 ;  /* 0x000000ffff3c7224 */ /* 0x000fc400078e0038 */
[----:B0-----:R-:W-:Y:S01]  /*51a40*/  IMAD.MOV.U32 R3, RZ, RZ, R57 ;  /* 0x000000ffff037224 */ /* 0x001fe200078e0039 */
[----:B-1----:R-:W2:Y:S04]  /*51a50*/  LDL.LU.64 R54, [R1+0x2688] ;  /* 0x0026880001367983 */ /* 0x002ea80000300a00 */
[----:B------:R-:W2:Y:S04]  /*51a60*/  LDL.LU.64 R52, [R1+0x2680] ;  /* 0x0026800001347983 */ /* 0x000ea80000300a00 */
[----:B------:R-:W4:Y:S04]  /*51a70*/  LDL.LU.64 R58, [R1+0x2678] ;  /* 0x00267800013a7983 */ /* 0x000f280000300a00 */
[----:B------:R-:W4:Y:S01]  /*51a80*/  LDL.LU.64 R56, [R1+0x2670] ;  /* 0x0026700001387983 */ /* 0x000f220000300a00 */
[----:B------:R-:W-:-:S02]  /*51a90*/  IMAD.MOV.U32 R27, RZ, RZ, R35 ;  /* 0x000000ffff1b7224 */ /* 0x000fc400078e0023 */
[----:B------:R-:W0:Y:S01]  /*51aa0*/  S2R R35, SR_TID.X ;  /* 0x0000000000237919 */ /* 0x000e220000002100 */
[----:B------:R-:W-:Y:S02]  /*51ab0*/  IMAD.MOV.U32 R7, RZ, RZ, R44 ;  /* 0x000000ffff077224 */ /* 0x000fe400078e002c */
[----:B------:R-:W-:Y:S01]  /*51ac0*/  IMAD.MOV.U32 R6, RZ, RZ, R45 ;  /* 0x000000ffff067224 */ /* 0x000fe200078e002d */
[C---:B0-----:R-:W-:Y:S02]  /*51ad0*/  LOP3.LUT R10, R35.reuse, 0x7, RZ, 0xc0, !PT ;  /* 0x00000007230a7812 */ /* 0x041fe400078ec0ff */
[C---:B------:R-:W-:Y:S01]  /*51ae0*/  SHF.L.U32 R11, R35.reuse, 0x6, RZ ;  /* 0x00000006230b7819 */ /* 0x040fe200000006ff */
[----:B------:R-:W-:Y:S02]  /*51af0*/  IMAD.SHL.U32 R35, R35, 0x2, RZ ;  /* 0x0000000223237824 */ /* 0x000fe400078e00ff */
[----:B------:R-:W-:-:S05]  /*51b00*/  IMAD R10, R10, 0x90, RZ ;  /* 0x000000900a0a7824 */ /* 0x000fca00078e02ff */
[----:B------:R-:W-:-:S04]  /*51b10*/  LOP3.LUT R10, R10, 0x10, R35, 0x78, !PT ;  /* 0x000000100a0a7812 */ /* 0x000fc800078e7823 */
[----:B------:R-:W-:-:S04]  /*51b20*/  LOP3.LUT R10, R10, 0x400, R11, 0xf8, !PT ;  /* 0x000004000a0a7812 */ /* 0x000fc800078ef80b */
[----:B------:R-:W-:Y:S01]  /*51b30*/  LOP3.LUT R10, R10, 0x40, RZ, 0x3c, !PT ;  /* 0x000000400a0a7812 */ /* 0x000fe200078e3cff */
[----:B---3--:R-:W-:Y:S04]  /*51b40*/  HMMA.16816.F32.BF16 R20, R36, R44, R20 ;  /* 0x0000002c2414723c */ /* 0x008fe80000041814 */
[----:B------:R-:W0:-:S15]  /*51b50*/  LDSM.16.MT88.4 R44, [R10+UR5+0xb000] ;  /* 0x00b000050a2c783b */ /* 0x000e1e0008004200 */
[----:B------:R-:W-:Y:S04]  /*51b60*/  STL.64 [R1+0x2b0], R20 ;  /* 0x0002b01401007387 */ /* 0x000fe80000100a00 */
[----:B------:R4:W-:Y:S01]  /*51b70*/  STL.64 [R1+0x2b8], R22 ;  /* 0x0002b81601007387 */ /* 0x0009e20000100a00 */
[C---:B--2---:R-:W-:Y:S08]  /*51b80*/  HMMA.16816.F32.BF16 R12, R36.reuse, R52, R12 ;  /* 0x00000034240c723c */ /* 0x044ff0000004180c */
[----:B----4-:R-:W-:Y:S01]  /*51b90*/  HMMA.16816.F32.BF16 R20, R36, R56, R40 ;  /* 0x000000382414723c */ /* 0x010fe20000041828 */
[----:B------:R-:W-:Y:S04]  /*51ba0*/  STL.64 [R1+0x25b8], R58 ;  /* 0x0025b83a01007387 */ /* 0x000fe80000100a00 */
[----:B------:R-:W-:-:S14]  /*51bb0*/  STL.64 [R1+0x25b0], R56 ;  /* 0x0025b03801007387 */ /* 0x000fdc0000100a00 */
[----:B------:R-:W-:Y:S04]  /*51bc0*/  STL.64 [R1+0x2a0], R20 ;  /* 0x0002a01401007387 */ /* 0x000fe80000100a00 */
[----:B------:R-:W-:Y:S04]  /*51bd0*/  STL.64 [R1+0x2a8], R22 ;  /* 0x0002a81601007387 */ /* 0x000fe80000100a00 */
[----:B0-----:R-:W-:Y:S04]  /*51be0*/  STL.64 [R1+0x2588], R46 ;  /* 0x0025882e01007387 */ /* 0x001fe80000100a00 */
[----:B------:R-:W-:Y:S04]  /*51bf0*/  STL.64 [R1+0x2580], R44 ;  /* 0x0025802c01007387 */ /* 0x000fe80000100a00 */
[----:B------:R-:W-:Y:S04]  /*51c00*/  STL.64 [R1+0x25c8], R54 ;  /* 0x0025c83601007387 */ /* 0x000fe80000100a00 */
[----:B------:R-:W-:Y:S04]  /*51c10*/  STL.64 [R1+0x25c0], R52 ;  /* 0x0025c03401007387 */ /* 0x000fe80000100a00 */
[----:B------:R-:W-:Y:S04]  /*51c20*/  STL.64 [R1+0x290], R12 ;  /* 0x0002900c01007387 */ /* 0x000fe80000100a00 */
[----:B------:R0:W-:Y:S02]  /*51c30*/  STL.64 [R1+0x298], R14 ;  /* 0x0002980e01007387 */ /* 0x0001e40000100a00 */
[----:B0-----:R-:W-:Y:S01]  /*51c40*/  HMMA.16816.F32.BF16 R12, R36, R48, R16 ;  /* 0x00000030240c723c */ /* 0x001fe20000041810 */
[----:B------:R-:W-:-:S02]  /*51c50*/  IMAD.MOV.U32 R44, RZ, RZ, R7 ;  /* 0x000000ffff2c7224 */ /* 0x000fc400078e0007 */
[----:B------:R-:W-:-:S15]  /*51c60*/  IMAD.MOV.U32 R45, RZ, RZ, R6 ;  /* 0x000000ffff2d7224 */ /* 0x000fde00078e0006 */
[----:B------:R-:W-:Y:S01]  /*51c70*/  NOP ;  /* 0x0000000000007918 */ /* 0x000fe20000000000 */
[----:B------:R-:W-:Y:S04]  /*51c80*/  STL.64 [R1+0x460], R12 ;  /* 0x0004600c01007387 */ /* 0x000fe80000100a00 */
[----:B------:R-:W-:Y:S04]  /*51c90*/  STL.64 [R1+0x468], R14 ;  /* 0x0004680e01007387 */ /* 0x000fe80000100a00 */
[----:B------:R0:W-:Y:S04]  /*51ca0*/  STL.64 [R1+0x25d0], R44 ;  /* 0x0025d02c01007387 */ /* 0x0001e80000100a00 */
        /* <DEDUP_REMOVED lines=14> */
[----:B------:R-:W-:Y:S02]  /*51d90*/  IMAD.MOV.U32 R45, RZ, RZ, R8 ;  /* 0x000000ffff2d7224 */ /* 0x000fe400078e0008 */
[----:B------:R-:W-:Y:S02]  /*51da0*/  IMAD.MOV.U32 R0, RZ, RZ, R32 ;  /* 0x000000ffff007224 */ /* 0x000fe400078e0020 */
[----:B------:R-:W-:Y:S02]  /*51db0*/  IMAD.MOV.U32 R2, RZ, RZ, R33 ;  /* 0x000000ffff027224 */ /* 0x000fe400078e0021 */
[----:B------:R-:W-:Y:S01]  /*51dc0*/  IMAD.MOV.U32 R26, RZ, RZ, R34 ;  /* 0x000000ffff1a7224 */ /* 0x000fe200078e0022 */
[----:B---3--:R-:W-:Y:S04]  /*51dd0*/  STL.64 [R1+0x25f8], R54 ;  /* 0x0025f83601007387 */ /* 0x008fe80000100a00 */
[----:B--2---:R0:W-:Y:S04]  /*51de0*/  STL.64 [R1+0x25f0], R52 ;  /* 0x0025f03401007387 */ /* 0x0041e80000100a00 */
[----:B------:R1:W-:Y:S04]  /*51df0*/  STL.64 [R1+0x2600], R44 ;  /* 0x0026002c01007387 */ /* 0x0003e80000100a00 */
        /* <DEDUP_REMOVED lines=32> */
[----:B-1----:R-:W-:-:S03]  /*52000*/  IMAD.MOV.U32 R44, RZ, RZ, R51 ;  /* 0x000000ffff2c7224 */ /* 0x002fc600078e0033 */
[----:B---3--:R-:W-:Y:S04]  /*52010*/  STL.64 [R1+0x2610], R54 ;  /* 0x0026103601007387 */ /* 0x008fe80000100a00 */
[----:B--2---:R0:W-:Y:S04]  /*52020*/  STL.64 [R1+0x2608], R52 ;  /* 0x0026083401007387 */ /* 0x0041e80000100a00 */
[----:B------:R-:W2:Y:S01]  /*52030*/  LDL.LU R51, [R1+0x266c] ;  /* 0x00266c0001337983 */ /* 0x000ea20000300800 */
[----:B------:R-:W-:-:S03]  /*52040*/  IMAD.MOV.U32 R45, RZ, RZ, R61 ;  /* 0x000000ffff2d7224 */ /* 0x000fc600078e003d */
[----:B------:R-:W3:Y:S04]  /*52050*/  LDL.LU R61, [R1+0x2668] ;  /* 0x00266800013d7983 */ /* 0x000ee80000300800 */
[----:B0-----:R-:W3:Y:S04]  /*52060*/  LDL.LU R52, [R1+0x330] ;  /* 0x0003300001347983 */ /* 0x001ee80000300800 */
[----:B------:R-:W3:Y:S04]  /*52070*/  LDL.LU R53, [R1+0x334] ;  /* 0x0003340001357983 */ /* 0x000ee80000300800 */
[----:B------:R-:W3:Y:S01]  /*52080*/  LDL.LU R54, [R1+0x338] ;  /* 0x0003380001367983 */ /* 0x000ee20000300800 */
[C---:B----4-:R-:W-:Y:S08]  /*52090*/  HMMA.16816.F32.BF16 R4, R36.reuse, R28, R4 ;  /* 0x0000001c2404723c */ /* 0x050ff00000041804 */
[C---:B------:R-:W-:Y:S01]  /*520a0*/  HMMA.16816.F32.BF16 R20, R36.reuse, R24, R20 ;  /* 0x000000182414723c */ /* 0x040fe20000041814 */
[----:B------:R-:W3:Y:S04]  /*520b0*/  LDL.LU R55, [R1+0x33c] ;  /* 0x00033c0001377983 */ /* 0x000ee80000300800 */
[----:B------:R-:W4:Y:S04]  /*520c0*/  LDL.LU R56, [R1+0x210] ;  /* 0x0002100001387983 */ /* 0x000f280000300800 */
[----:B------:R-:W4:Y:S04]  /*520d0*/  LDL.LU R57, [R1+0x214] ;  /* 0x0002140001397983 */ /* 0x000f280000300800 */
[----:B------:R-:W4:Y:S04]  /*520e0*/  LDL.LU R58, [R1+0x218] ;  /* 0x00021800013a7983 */ /* 0x000f280000300800 */
[----:B------:R-:W4:Y:S04]  /*520f0*/  LDL.LU R59, [R1+0x21c] ;  /* 0x00021c00013b7983 */ /* 0x000f280000300800 */
[----:B--2---:R-:W-:Y:S04]  /*52100*/  STL.64 [R1+0x25a8], R50 ;  /* 0x0025a83201007387 */ /* 0x004fe80000100a00 */
[----:B------:R0:W-:Y:S04]  /*52110*/  STL.64 [R1+0x25a0], R48 ;  /* 0x0025a03001007387 */ /* 0x0001e80000100a00 */
[----:B0-----:R-:W2:Y:S04]  /*52120*/  LDL.LU R48, [R1+0x380] ;  /* 0x0003800001307983 */ /* 0x001ea80000300800 */
[----:B------:R-:W2:Y:S04]  /*52130*/  LDL.LU R49, [R1+0x384] ;  /* 0x0003840001317983 */ /* 0x000ea80000300800 */
[----:B------:R-:W2:Y:S04]  /*52140*/  LDL.LU R50, [R1+0x388] ;  /* 0x0003880001327983 */ /* 0x000ea80000300800 */
[----:B------:R-:W2:Y:S04]  /*52150*/  LDL.LU R51, [R1+0x38c] ;  /* 0x00038c0001337983 */ /* 0x000ea80000300800 */
[----:B------:R-:W-:Y:S04]  /*52160*/  STL.64 [R1+0x450], R4 ;  /* 0x0004500401007387 */ /* 0x000fe80000100a00 */
[----:B------:R0:W-:Y:S04]  /*52170*/  STL.64 [R1+0x458], R6 ;  /* 0x0004580601007387 */ /* 0x0001e80000100a00 */
[----:B0-----:R-:W2:Y:S04]  /*52180*/  LDL.LU.64 R6, [R1+0x2660] ;  /* 0x0026600001067983 */ /* 0x001ea80000300a00 */
[----:B------:R-:W2:Y:S04]  /*52190*/  LDL.LU.64 R4, [R1+0x2658] ;  /* 0x0026580001047983 */ /* 0x000ea80000300a00 */
[----:B------:R-:W-:Y:S04]  /*521a0*/  STL.64 [R1+0x2598], R30 ;  /* 0x0025981e01007387 */ /* 0x000fe80000100a00 */
[----:B------:R-:W-:Y:S04]  /*521b0*/  STL.64 [R1+0x2590], R28 ;  /* 0x0025901c01007387 */ /* 0x000fe80000100a00 */
[----:B------:R-:W-:Y:S04]  /*521c0*/  STL.64 [R1+0x440], R20 ;  /* 0x0004401401007387 */ /* 0x000fe80000100a00 */
[----:B------:R0:W-:Y:S04]  /*521d0*/  STL.64 [R1+0x448], R22 ;  /* 0x0004481601007387 */ /* 0x0001e80000100a00 */
[----:B0-----:R-:W2:Y:S04]  /*521e0*/  LDL.LU.64 R22, [R1+0x2650] ;  /* 0x0026500001167983 */ /* 0x001ea80000300a00 */
[----:B------:R-:W2:Y:S02]  /*521f0*/  LDL.LU.64 R20, [R1+0x2648] ;  /* 0x0026480001147983 */ /* 0x000ea40000300a00 */
[----:B--2---:R-:W-:-:S15]  /*52200*/  HMMA.16816.F32.BF16 R16, R36, R20, R16 ;  /* 0x000000142410723c */ /* 0x004fde0000041810 */
[----:B------:R-:W-:-:S04]  /*52210*/  NOP ;  /* 0x0000000000007918 */ /* 0x000fc80000000000 */
[----:B------:R0:W-:Y:S04]  /*52220*/  STL.64 [R1+0x430], R16 ;  /* 0x0004301001007387 */ /* 0x0001e80000100a00 */
[----:B------:R-:W-:Y:S04]  /*52230*/  STL.64 [R1+0x438], R18 ;  /* 0x0004381201007387 */ /* 0x000fe80000100a00 */
[----:B0-----:R-:W2:Y:S02]  /*52240*/  LDL.LU.64 R16, [R1+0x2640] ;  /* 0x0026400001107983 */ /* 0x001ea40000300a00 */
[----:B--2---:R-:W-:-:S15]  /*52250*/  HMMA.16816.F32.BF16 R12, R36, R16, R12 ;  /* 0x00000010240c723c */ /* 0x004fde000004180c */
[----:B------:R-:W-:-:S04]  /*52260*/  NOP ;  /* 0x0000000000007918 */ /* 0x000fc80000000000 */
[----:B------:R0:W-:Y:S04]  /*52270*/  STL.64 [R1+0x420], R12 ;  /* 0x0004200c01007387 */ /* 0x0001e80000100a00 */
[----:B------:R1:W-:Y:S04]  /*52280*/  STL.64 [R1+0x428], R14 ;  /* 0x0004280e01007387 */ /* 0x0003e80000100a00 */
[----:B0-----:R-:W2:Y:S02]  /*52290*/  LDL.LU.64 R12, [R1+0x2638] ;  /* 0x00263800010c7983 */ /* 0x001ea40000300a00 */
[----:B--2---:R-:W-:-:S15]  /*522a0*/  HMMA.16816.F32.BF16 R8, R36, R12, R8 ;  /* 0x0000000c2408723c */ /* 0x004fde0000041808 */
[----:B------:R-:W-:-:S04]  /*522b0*/  NOP ;  /* 0x0000000000007918 */ /* 0x000fc80000000000 */
[----:B-1----:R-:W-:Y:S02]  /*522c0*/  IMAD.MOV.U32 R14, RZ, RZ, R8 ;  /* 0x000000ffff0e7224 */ /* 0x002fe400078e0008 */
[----:B------:R-:W-:Y:S02]  /*522d0*/  IMAD.MOV.U32 R15, RZ, RZ, R9 ;  /* 0x000000ffff0f7224 */ /* 0x000fe400078e0009 */
[----:B------:R-:W2:Y:S01]  /*522e0*/  LDL.LU.64 R8, [R1+0x2630] ;  /* 0x0026300001087983 */ /* 0x000ea20000300a00 */
[C---:B------:R-:W-:Y:S08]  /*522f0*/  HMMA.16816.F32.BF16 R48, R36.reuse, R4, R48 ;  /* 0x000000042430723c */ /* 0x040ff00000041830 */
[----:B--2---:R-:W-:-:S15]  /*52300*/  HMMA.16816.F32.BF16 R40, R36, R8, R40 ;  /* 0x000000082428723c */ /* 0x004fde0000041828 */
[----:B------:R-:W-:-:S04]  /*52310*/  NOP ;  /* 0x0000000000007918 */ /* 0x000fc80000000000 */
[----:B------:R0:W-:Y:S04]  /*52320*/  STL.64 [R1+0x400], R40 ;  /* 0x0004002801007387 */ /* 0x0001e80000100a00 */
[----:B------:R-:W-:Y:S04]  /*52330*/  STL.64 [R1+0x408], R42 ;  /* 0x0004082a01007387 */ /* 0x000fe80000100a00 */
[----:B0-----:R-:W2:Y:S04]  /*52340*/  LDL.LU.64 R40, [R1+0x2628] ;  /* 0x0026280001287983 */ /* 0x001ea80000300a00 */
[----:B------:R0:W-:Y:S04]  /*52350*/  STL.64 [R1+0x3f0], R48 ;  /* 0x0003f03001007387 */ /* 0x0001e80000100a00 */
[----:B------:R1:W-:Y:S04]  /*52360*/  STL.64 [R1+0x3f8], R50 ;  /* 0x0003f83201007387 */ /* 0x0003e80000100a00 */
[----:B0-----:R-:W3:Y:S04]  /*52370*/  LDL.LU R48, [R1+0x370] ;  /* 0x0003700001307983 */ /* 0x001ee80000300800 */
[----:B------:R-:W3:Y:S04]  /*52380*/  LDL.LU R49, [R1+0x374] ;  /* 0x0003740001317983 */ /* 0x000ee80000300800 */
[----:B-1----:R-:W3:Y:S04]  /*52390*/  LDL.LU R50, [R1+0x378] ;  /* 0x0003780001327983 */ /* 0x002ee80000300800 */
[----:B------:R-:W3:Y:S01]  /*523a0*/  LDL.LU R51, [R1+0x37c] ;  /* 0x00037c0001337983 */ /* 0x000ee20000300800 */
[----:B--2---:R-:W-:Y:S03]  /*523b0*/  HMMA.16816.F32.BF16 R36, R36, R40, R32 ;  /* 0x000000282424723c */ /* 0x004fe60000041820 */
[----:B------:R-:W3:Y:S04]  /*523c0*/  LDL.LU.64 R34, [R1+0x2620] ;  /* 0x0026200001227983 */ /* 0x000ee80000300a00 */
[----:B------:R-:W3:-:S12]  /*523d0*/  LDL.LU.64 R32, [R1+0x2618] ;  /* 0x0026180001207983 */ /* 0x000ed80000300a00 */
[----:B------:R0:W-:Y:S04]  /*523e0*/  STL.64 [R1+0x280], R36 ;  /* 0x0002802401007387 */ /* 0x0001e80000100a00 */
[----:B------:R1:W-:Y:S04]  /*523f0*/  STL.64 [R1+0x288], R38 ;  /* 0x0002882601007387 */ /* 0x0003e80000100a00 */
[----:B0-----:R-:W2:Y:S04]  /*52400*/  LDL.LU R36, [R1+0x200] ;  /* 0x0002000001247983 */ /* 0x001ea80000300800 */
[----:B------:R-:W2:Y:S04]  /*52410*/  LDL.LU R37, [R1+0x204] ;  /* 0x0002040001257983 */ /* 0x000ea80000300800 */
[----:B-1----:R-:W2:Y:S04]  /*52420*/  LDL.LU R38, [R1+0x208] ;  /* 0x0002080001267983 */ /* 0x002ea80000300800 */
[----:B------:R-:W2:Y:S01]  /*52430*/  LDL.LU R39, [R1+0x20c] ;  /* 0x00020c0001277983 */ /* 0x000ea20000300800 */
[----:B---3--:R-:W-:Y:S03]  /*52440*/  HMMA.16816.F32.BF16 R44, R32, R44, R52 ;  /* 0x0000002c202c723c */ /* 0x008fe60000041834 */
[----:B------:R-:W3:Y:S04]  /*52450*/  LDL.LU.64 R54, [R1+0x2610] ;  /* 0x0026100001367983 */ /* 0x000ee80000300a00 */
[----:B------:R-:W3:-:S12]  /*52460*/  LDL.LU.64 R52, [R1+0x2608] ;  /* 0x0026080001347983 */ /* 0x000ed80000300a00 */
[----:B------:R0:W-:Y:S04]  /*52470*/  STL.64 [R1+0x3e0], R44 ;  /* 0x0003e02c01007387 */ /* 0x0001e80000100a00 */
[----:B------:R3:W-:Y:S04]  /*52480*/  STL.64 [R1+0x3e8], R46 ;  /* 0x0003e82e01007387 */ /* 0x0007e80000100a00 */
[----:B0-----:R-:W3:Y:S02]  /*52490*/  LDL.LU.64 R44, [R1+0x2600] ;  /* 0x00260000012c7983 */ /* 0x001ee40000300a00 */
[----:B---3--:R-:W-:Y:S02]  /*524a0*/  HMMA.16816.F32.BF16 R44, R32, R44, R52 ;  /* 0x0000002c202c723c */ /* 0x008fe40000041834 */
[----:B------:R-:W3:Y:S04]  /*524b0*/  LDL.LU.64 R54, [R1+0x25f8] ;  /* 0x0025f80001367983 */ /* 0x000ee80000300a00 */
[----:B------:R-:W3:-:S13]  /*524c0*/  LDL.LU.64 R52, [R1+0x25f0] ;  /* 0x0025f00001347983 */ /* 0x000eda0000300a00 */
[----:B------:R0:W-:Y:S04]  /*524d0*/  STL.64 [R1+0x3d0], R44 ;  /* 0x0003d02c01007387 */ /* 0x0001e80000100a00 */
[----:B------:R3:W-:Y:S04]  /*524e0*/  STL.64 [R1+0x3d8], R46 ;  /* 0x0003d82e01007387 */ /* 0x0007e80000100a00 */
[----:B0-----:R-:W3:Y:S01]  /*524f0*/  LDL.LU.64 R44, [R1+0x25e8] ;  /* 0x0025e800012c7983 */ /* 0x001ee20000300a00 */
[----:B------:R-:W-:Y:S02]  /*52500*/  IMAD.MOV.U32 R28, RZ, RZ, R60 ;  /* 0x000000ffff1c7224 */ /* 0x000fe400078e003c */
[----:B------:R-:W-:Y:S01]  /*52510*/  IMAD.MOV.U32 R29, RZ, RZ, R3 ;  /* 0x000000ffff1d7224 */ /* 0x000fe200078e0003 */
[----:B---3--:R-:W-:Y:S01]  /*52520*/  HMMA.16816.F32.BF16 R44, R32, R44, R52 ;  /* 0x0000002c202c723c */ /* 0x008fe20000041834 */
[----:B------:R-:W3:Y:S04]  /*52530*/  LDL.LU.64 R54, [R1+0x25e0] ;  /* 0x0025e00001367983 */ /* 0x000ee80000300a00 */
[----:B------:R-:W3:-:S14]  /*52540*/  LDL.LU.64 R52, [R1+0x25d8] ;  /* 0x0025d80001347983 */ /* 0x000edc0000300a00 */
[----:B------:R0:W-:Y:S04]  /*52550*/  STL.64 [R1+0x3c0], R44 ;  /* 0x0003c02c01007387 */ /* 0x0001e80000100a00 */
[----:B------:R-:W-:Y:S04]  /*52560*/  STL.64 [R1+0x3c8], R46 ;  /* 0x0003c82e01007387 */ /* 0x000fe80000100a00 */
[----:B0-----:R-:W4:Y:S01]  /*52570*/  LDL.LU.64 R44, [R1+0x25d0] ;  /* 0x0025d000012c7983 */ /* 0x001f220000300a00 */
[----:B---3--:R-:W-:Y:S03]  /*52580*/  HMMA.16816.F32.BF16 R28, R32, R28, R52 ;  /* 0x0000001c201c723c */ /* 0x008fe60000041834 */
[----:B------:R-:W3:Y:S04]  /*52590*/  LDL.LU.64 R54, [R1+0x25c8] ;  /* 0x0025c80001367983 */ /* 0x000ee80000300a00 */
[----:B------:R-:W2:-:S12]  /*525a0*/  LDL.LU.64 R52, [R1+0x25c0] ;  /* 0x0025c00001347983 */ /* 0x000e980000300a00 */
        /* <DEDUP_REMOVED lines=8> */
[----:B------:R-:W2:Y:S01]  /*52630*/  LDL.LU.64 R56, [R1+0x25b0] ;  /* 0x0025b00001387983 */ /* 0x000ea20000300a00 */
[----:B------:R-:W0:Y:S01]  /*52640*/  S2R R43, SR_TID.X ;  /* 0x00000000002b7919 */ /* 0x000e220000002100 */
[----:B------:R-:W-:Y:S01]  /*52650*/  MOV R18, R10 ;  /* 0x0000000a00127202 */ /* 0x000fe20000000f00 */
[----:B------:R-:W-:-:S09]  /*52660*/  IMAD.MOV.U32 R19, RZ, RZ, R11 ;  /* 0x000000ffff137224 */ /* 0x000fd200078e000b */
[----:B------:R1:W-:Y:S01]  /*52670*/  STL.64 [R1+0x3a0], R44 ;  /* 0x0003a02c01007387 */ /* 0x0003e20000100a00 */
[C---:B0-----:R-:W-:Y:S01]  /*52680*/  LOP3.LUT R42, R43.reuse, 0x7, RZ, 0xc0, !PT ;  /* 0x000000072b2a7812 */ /* 0x041fe200078ec0ff */
[----:B------:R-:W-:-:S04]  /*52690*/  IMAD.SHL.U32 R60, R43, 0x2, RZ ;  /* 0x000000022b3c7824 */ /* 0x000fc800078e00ff */
[----:B------:R-:W-:Y:S02]  /*526a0*/  IMAD R42, R42, 0x90, RZ ;  /* 0x000000902a2a7824 */ /* 0x000fe400078e02ff */
[----:B------:R-:W-:-:S03]  /*526b0*/  IMAD.SHL.U32 R43, R43, 0x40, RZ ;  /* 0x000000402b2b7824 */ /* 0x000fc600078e00ff */
[----:B------:R-:W-:Y:S01]  /*526c0*/  LOP3.LUT R42, R42, 0x10, R60, 0x78, !PT ;  /* 0x000000102a2a7812 */ /* 0x000fe200078e783c */
[----:B------:R0:W-:Y:S04]  /*526d0*/  STL.64 [R1+0x3a8], R46 ;  /* 0x0003a82e01007387 */ /* 0x0001e80000100a00 */
[----:B-1----:R-:W3:Y:S04]  /*526e0*/  LDL.LU R44, [R1+0x350] ;  /* 0x00035000012c7983 */ /* 0x002ee80000300800 */
[----:B------:R-:W3:Y:S01]  /*526f0*/  LDL.LU R45, [R1+0x354] ;  /* 0x00035400012d7983 */ /* 0x000ee20000300800 */
[----:B------:R-:W-:-:S04]  /*52700*/  LOP3.LUT R42, R42, 0x400, R43, 0xf8, !PT ;  /* 0x000004002a2a7812 */ /* 0x000fc800078ef82b */
[----:B------:R-:W-:Y:S01]  /*52710*/  LOP3.LUT R42, R42, 0x60, RZ, 0x3c, !PT ;  /* 0x000000602a2a7812 */ /* 0x000fe200078e3cff */
[----:B0-----:R-:W3:Y:S04]  /*52720*/  LDL.LU R46, [R1+0x358] ;  /* 0x00035800012e7983 */ /* 0x001ee80000300800 */
[----:B------:R-:W3:Y:S01]  /*52730*/  LDL.LU R47, [R1+0x35c] ;  /* 0x00035c00012f7983 */ /* 0x000ee20000300800 */
[----:B--2---:R-:W-:-:S15]  /*52740*/  HMMA.16816.F32.BF16 R36, R32, R56, R36 ;  /* 0x000000382024723c */ /* 0x004fde0000041824 */
[----:B------:R-:W-:-:S04]  /*52750*/  NOP ;  /* 0x0000000000007918 */ /* 0x000fc80000000000 */
[----:B------:R-:W-:Y:S01]  /*52760*/  STL [R1+0x390], R36 ;  /* 0x0003902401007387 */ /* 0x000fe20000100800 */
[----:B------:R-:W-:-:S03]  /*52770*/  IMAD.MOV.U32 R10, RZ, RZ, R37 ;  /* 0x000000ffff0a7224 */ /* 0x000fc600078e0025 */
[----:B------:R-:W-:Y:S01]  /*52780*/  STL [R1+0x39c], R39 ;  /* 0x00039c2701007387 */ /* 0x000fe20000100800 */
[----:B------:R-:W-:-:S03]  /*52790*/  IMAD.MOV.U32 R11, RZ, RZ, R38 ;  /* 0x000000ffff0b7224 */ /* 0x000fc600078e0026 */
[----:B------:R-:W0:Y:S01]  /*527a0*/  LDSM.16.MT88.4 R36, [R42+UR5+0xb000] ;  /* 0x00b000052a24783b */ /* 0x000e220008004200 */
[----:B------:R-:W-:Y:S03]  /*527b0*/  HMMA.16816.F32.BF16 R48, R32, R52, R48 ;  /* 0x000000342030723c */ /* 0x000fe60000041830 */
[----:B----4-:R-:W-:Y:S04]  /*527c0*/  STL.64 [R1+0x2528], R58 ;  /* 0x0025283a01007387 */ /* 0x010fe80000100a00 */
[----:B------:R1:W-:Y:S04]  /*527d0*/  STL.64 [R1+0x2520], R56 ;  /* 0x0025203801007387 */ /* 0x0003e80000100a00 */
[----:B-1----:R-:W2:Y:S04]  /*527e0*/  LDL.LU R56, [R1+0x310] ;  /* 0x0003100001387983 */ /* 0x002ea80000300800 */
[----:B------:R-:W2:Y:S04]  /*527f0*/  LDL.LU R57, [R1+0x314] ;  /* 0x0003140001397983 */ /* 0x000ea80000300800 */
[----:B------:R-:W2:Y:S04]  /*52800*/  LDL.LU R58, [R1+0x318] ;  /* 0x00031800013a7983 */ /* 0x000ea80000300800 */
[----:B------:R-:W2:Y:S01]  /*52810*/  LDL.LU R59, [R1+0x31c] ;  /* 0x00031c00013b7983 */ /* 0x000ea20000300800 */
[----:B------:R-:W-:-:S02]  /*52820*/  IMAD.MOV.U32 R42, RZ, RZ, R48 ;  /* 0x000000ffff2a7224 */ /* 0x000fc400078e0030 */
[----:B------:R-:W-:Y:S01]  /*52830*/  IMAD.MOV.U32 R43, RZ, RZ, R49 ;  /* 0x000000ffff2b7224 */ /* 0x000fe200078e0031 */
[----:B0-----:R-:W-:Y:S04]  /*52840*/  STL.64 [R1+0x24d0], R38 ;  /* 0x0024d02601007387 */ /* 0x001fe80000100a00 */
[----:B------:R0:W-:Y:S04]  /*52850*/  STL.64 [R1+0x24c8], R36 ;  /* 0x0024c82401007387 */ /* 0x0001e80000100a00 */
[----:B0-----:R-:W4:Y:S04]  /*52860*/  LDL.LU R36, [R1+0x260] ;  /* 0x0002600001247983 */ /* 0x001f280000300800 */
[----:B------:R-:W4:Y:S04]  /*52870*/  LDL.LU R37, [R1+0x264] ;  /* 0x0002640001257983 */ /* 0x000f280000300800 */
[----:B------:R-:W4:Y:S04]  /*52880*/  LDL.LU R38, [R1+0x268] ;  /* 0x0002680001267983 */ /* 0x000f280000300800 */
[----:B------:R-:W4:Y:S04]  /*52890*/  LDL.LU R39, [R1+0x26c] ;  /* 0x00026c0001277983 */ /* 0x000f280000300800 */
[----:B------:R0:W-:Y:S04]  /*528a0*/  STL.64 [R1+0x388], R50 ;  /* 0x0003883201007387 */ /* 0x0001e80000100a00 */
[----:B0-----:R-:W2:Y:S04]  /*528b0*/  LDL.LU.64 R50, [R1+0x25a8] ;  /* 0x0025a80001327983 */ /* 0x001ea80000300a00 */
[----:B------:R-:W2:Y:S04]  /*528c0*/  LDL.LU.64 R48, [R1+0x25a0] ;  /* 0x0025a00001307983 */ /* 0x000ea80000300a00 */
[----:B---3--:R-:W-:Y:S04]  /*528d0*/  STL.64 [R1+0x2538], R54 ;  /* 0x0025383601007387 */ /* 0x008fe80000100a00 */
        /* <DEDUP_REMOVED lines=13> */
[----:B0-----:R-:W4:Y:S04]  /*529b0*/  LDL.LU R48, [R1+0x270] ;  /* 0x0002700001307983 */ /* 0x001f280000300800 */
[----:B------:R-:W4:Y:S04]  /*529c0*/  LDL.LU R49, [R1+0x274] ;  /* 0x0002740001317983 */ /* 0x000f280000300800 */
[----:B------:R-:W4:Y:S04]  /*529d0*/  LDL.LU R50, [R1+0x278] ;  /* 0x0002780001327983 */ /* 0x000f280000300800 */
[----:B------:R-:W4:Y:S01]  /*529e0*/  LDL.LU R51, [R1+0x27c] ;  /* 0x00027c0001337983 */ /* 0x000f220000300800 */
[C---:B---3--:R-:W-:Y:S08]  /*529f0*/  HMMA.16816.F32.BF16 R52, R32.reuse, R24, R52 ;  /* 0x000000182034723c */ /* 0x048ff00000041834 */
        /* <DEDUP_REMOVED lines=11> */
[----:B------:R-:W3:Y:S04]  /*52ab0*/  LDL.LU R31, [R1+0x30c] ;  /* 0x00030c00011f7983 */ /* 0x000ee80000300800 */
[----:B------:R-:W-:Y:S04]  /*52ac0*/  STL.64 [R1+0x2558], R26 ;  /* 0x0025581a01007387 */ /* 0x000fe80000100a00 */
[----:B------:R0:W-:Y:S02]  /*52ad0*/  STL.64 [R1+0x2550], R24 ;  /* 0x0025501801007387 */ /* 0x0001e40000100a00 */
[C---:B0-----:R-:W-:Y:S02]  /*52ae0*/  HMMA.16816.F32.BF16 R24, R32.reuse, R20, R56 ;  /* 0x000000142018723c */ /* 0x041fe40000041838 */
[----:B------:R0:W-:Y:S04]  /*52af0*/  STL.64 [R1+0x350], R52 ;  /* 0x0003503401007387 */ /* 0x0001e80000100a00 */
[----:B------:R1:W-:Y:S04]  /*52b00*/  STL.64 [R1+0x358], R54 ;  /* 0x0003583601007387 */ /* 0x0003e80000100a00 */
[----:B0-----:R-:W2:Y:S09]  /*52b10*/  LDL.LU R52, [R1+0x250] ;  /* 0x0002500001347983 */ /* 0x001eb20000300800 */
[----:B------:R-:W-:Y:S04]  /*52b20*/  STL.64 [R1+0x340], R24 ;  /* 0x0003401801007387 */ /* 0x000fe80000100a00 */
[----:B------:R-:W-:Y:S04]  /*52b30*/  STL.64 [R1+0x348], R26 ;  /* 0x0003481a01007387 */ /* 0x000fe80000100a00 */
[----:B------:R-:W2:Y:S04]  /*52b40*/  LDL.LU R53, [R1+0x254] ;  /* 0x0002540001357983 */ /* 0x000ea80000300800 */
[----:B-1----:R-:W2:Y:S04]  /*52b50*/  LDL.LU R54, [R1+0x258] ;  /* 0x0002580001367983 */ /* 0x002ea80000300800 */
[----:B------:R-:W2:Y:S04]  /*52b60*/  LDL.LU R55, [R1+0x25c] ;  /* 0x00025c0001377983 */ /* 0x000ea80000300800 */
[----:B------:R-:W2:Y:S04]  /*52b70*/  LDL.LU R56, [R1+0x1f0] ;  /* 0x0001f00001387983 */ /* 0x000ea80000300800 */
[----:B------:R-:W2:Y:S04]  /*52b80*/  LDL.LU R57, [R1+0x1f4] ;  /* 0x0001f40001397983 */ /* 0x000ea80000300800 */
[----:B------:R-:W2:Y:S04]  /*52b90*/  LDL.LU R58, [R1+0x1f8] ;  /* 0x0001f800013a7983 */ /* 0x000ea80000300800 */
[----:B------:R-:W2:Y:S04]  /*52ba0*/  LDL.LU R59, [R1+0x1fc] ;  /* 0x0001fc00013b7983 */ /* 0x000ea80000300800 */
[----:B------:R-:W-:Y:S04]  /*52bb0*/  STL.64 [R1+0x2568], R22 ;  /* 0x0025681601007387 */ /* 0x000fe80000100a00 */
[----:B------:R3:W-:Y:S04]  /*52bc0*/  STL.64 [R1+0x2560], R20 ;  /* 0x0025601401007387 */ /* 0x0007e80000100a00 */
[----:B------:R-:W-:Y:S04]  /*52bd0*/  STL.64 [R1+0x2578], R18 ;  /* 0x0025781201007387 */ /* 0x000fe80000100a00 */
[----:B------:R4:W-:Y:S01]  /*52be0*/  STL.64 [R1+0x2570], R16 ;  /* 0x0025701001007387 */ /* 0x0009e20000100a00 */
[C---:B---3--:R-:W-:Y:S08]  /*52bf0*/  HMMA.16816.F32.BF16 R20, R32.reuse, R16, R28 ;  /* 0x000000102014723c */ /* 0x048ff0000004181c */
[C---:B----4-:R-:W-:Y:S11]  /*52c00*/  HMMA.16816.F32.BF16 R16, R32.reuse, R8, R36 ;  /* 0x000000082010723c */ /* 0x050ff60000041824 */
[----:B------:R-:W-:Y:S04]  /*52c10*/  STL.64 [R1+0x330], R20 ;  /* 0x0003301401007387 */ /* 0x000fe80000100a00 */
[----:B------:R0:W-:Y:S04]  /*52c20*/  STL.64 [R1+0x338], R22 ;  /* 0x0003381601007387 */ /* 0x0001e80000100a00 */
[----:B------:R-:W3:Y:S01]  /*52c30*/  LDL.LU R28, [R1+0x1c0] ;  /* 0x0001c000011c7983 */ /* 0x000ee20000300800 */
[C---:B0-----:R-:W-:Y:S08]  /*52c40*/  HMMA.16816.F32.BF16 R20, R32.reuse, R12, R48 ;  /* 0x0000000c2014723c */ /* 0x041ff00000041830 */
[C---:B--2---:R-:W-:Y:S08]  /*52c50*/  HMMA.16816.F32.BF16 R48, R32.reuse, R4, R52 ;  /* 0x000000042030723c */ /* 0x044ff00000041834 */
[----:B------:R-:W-:Y:S03]  /*52c60*/  HMMA.16816.F32.BF16 R32, R32, R40, R56 ;  /* 0x000000282020723c */ /* 0x000fe60000041838 */
[----:B------:R-:W-:Y:S04]  /*52c70*/  STL.64 [R1+0x320], R20 ;  /* 0x0003201401007387 */ /* 0x000fe80000100a00 */
[----:B------:R-:W-:Y:S04]  /*52c80*/  STL.64 [R1+0x328], R22 ;  /* 0x0003281601007387 */ /* 0x000fe80000100a00 */
[----:B------:R0:W-:Y:S04]  /*52c90*/  STL.64 [R1+0x310], R16 ;  /* 0x0003101001007387 */ /* 0x0001e80000100a00 */
[----:B------:R1:W-:Y:S04]  /*52ca0*/  STL.64 [R1+0x318], R18 ;  /* 0x0003181201007387 */ /* 0x0003e80000100a00 */
[----:B------:R-:W3:Y:S04]  /*52cb0*/  LDL.LU R29, [R1+0x1c4] ;  /* 0x0001c400011d7983 */ /* 0x000ee80000300800 */
[----:B------:R-:W3:Y:S04]  /*52cc0*/  LDL.LU R30, [R1+0x1c8] ;  /* 0x0001c800011e7983 */ /* 0x000ee80000300800 */
[----:B------:R-:W3:Y:S04]  /*52cd0*/  LDL.LU R31, [R1+0x1cc] ;  /* 0x0001cc00011f7983 */ /* 0x000ee80000300800 */
[----:B0-----:R-:W2:Y:S04]  /*52ce0*/  LDL.LU R16, [R1+0x1e0] ;  /* 0x0001e00001107983 */ /* 0x001ea80000300800 */
[----:B------:R-:W2:Y:S04]  /*52cf0*/  LDL.LU R17, [R1+0x1e4] ;  /* 0x0001e40001117983 */ /* 0x000ea80000300800 */
[----:B-1----:R-:W2:Y:S04]  /*52d00*/  LDL.LU R18, [R1+0x1e8] ;  /* 0x0001e80001127983 */ /* 0x002ea80000300800 */
[----:B------:R-:W2:Y:S04]  /*52d10*/  LDL.LU R19, [R1+0x1ec] ;  /* 0x0001ec0001137983 */ /* 0x000ea80000300800 */
[----:B------:R-:W4:Y:S04]  /*52d20*/  LDL.LU R24, [R1+0x1d0] ;  /* 0x0001d00001187983 */ /* 0x000f280000300800 */
[----:B------:R-:W4:Y:S04]  /*52d30*/  LDL.LU R25, [R1+0x1d4] ;  /* 0x0001d40001197983 */ /* 0x000f280000300800 */
[----:B------:R-:W4:Y:S04]  /*52d40*/  LDL.LU R26, [R1+0x1d8] ;  /* 0x0001d800011a7983 */ /* 0x000f280000300800 */
[----:B------:R-:W4:Y:S04]  /*52d50*/  LDL.LU R27, [R1+0x1dc] ;  /* 0x0001dc00011b7983 */ /* 0x000f280000300800 */
[----:B------:R-:W4:Y:S04]  /*52d60*/  LDL.LU.64 R20, [R1+0x30] ;  /* 0x0000300001147983 */ /* 0x000f280000300a00 */
[----:B------:R-:W2:Y:S04]  /*52d70*/  LDL.LU.64 R36, [R1+0x10] ;  /* 0x0000100001247983 */ /* 0x000ea80000300a00 */
[----:B------:R-:W-:Y:S04]  /*52d80*/  STL.64 [R1+0x2500], R10 ;  /* 0x0025000a01007387 */ /* 0x000fe80000100a00 */
[----:B------:R0:W-:Y:S04]  /*52d90*/  STL.64 [R1+0x24f8], R8 ;  /* 0x0024f80801007387 */ /* 0x0001e80000100a00 */
[----:B0-----:R-:W2:Y:S04]  /*52da0*/  LDL.LU R8, [R1+0x1b0] ;  /* 0x0001b00001087983 */ /* 0x001ea80000300800 */
[----:B------:R-:W2:Y:S04]  /*52db0*/  LDL.LU R9, [R1+0x1b4] ;  /* 0x0001b40001097983 */ /* 0x000ea80000300800 */
[----:B------:R-:W2:Y:S04]  /*52dc0*/  LDL.LU R10, [R1+0x1b8] ;  /* 0x0001b800010a7983 */ /* 0x000ea80000300800 */
[----:B------:R-:W2:Y:S04]  /*52dd0*/  LDL.LU R11, [R1+0x1bc] ;  /* 0x0001bc00010b7983 */ /* 0x000ea80000300800 */
[----:B------:R-:W-:Y:S04]  /*52de0*/  STL.64 [R1+0x24f0], R6 ;  /* 0x0024f00601007387 */ /* 0x000fe80000100a00 */
[----:B------:R0:W-:Y:S04]  /*52df0*/  STL.64 [R1+0x24e8], R4 ;  /* 0x0024e80401007387 */ /* 0x0001e80000100a00 */
[----:B------:R-:W-:Y:S04]  /*52e00*/  STL.64 [R1+0x300], R48 ;  /* 0x0003003001007387 */ /* 0x000fe80000100a00 */
[----:B------:R-:W-:Y:S04]  /*52e10*/  STL.64 [R1+0x308], R50 ;  /* 0x0003083201007387 */ /* 0x000fe80000100a00 */
[----:B0-----:R-:W2:Y:S04]  /*52e20*/  LDL.LU.64 R4, [R1+0x40] ;  /* 0x0000400001047983 */ /* 0x001ea80000300a00 */
[----:B------:R-:W3:Y:S04]  /*52e30*/  LDL.LU R52, [R1+0x1a0] ;  /* 0x0001a00001347983 */ /* 0x000ee80000300800 */
[----:B------:R0:W-:Y:S04]  /*52e40*/  STL.64 [R1+0x270], R32 ;  /* 0x0002702001007387 */ /* 0x0001e80000100a00 */
[----:B------:R1:W-:Y:S04]  /*52e50*/  STL.64 [R1+0x278], R34 ;  /* 0x0002782201007387 */ /* 0x0003e80000100a00 */
[----:B------:R-:W3:Y:S04]  /*52e60*/  LDL.LU R53, [R1+0x1a4] ;  /* 0x0001a40001357983 */ /* 0x000ee80000300800 */
[----:B------:R-:W3:Y:S04]  /*52e70*/  LDL.LU R54, [R1+0x1a8] ;  /* 0x0001a80001367983 */ /* 0x000ee80000300800 */
[----:B------:R-:W3:Y:S04]  /*52e80*/  LDL.LU R55, [R1+0x1ac] ;  /* 0x0001ac0001377983 */ /* 0x000ee80000300800 */
[----:B------:R-:W3:Y:S04]  /*52e90*/  LDL.LU.64 R56, [R1] ;  /* 0x0000000001387983 */ /* 0x000ee80000300a00 */
[----:B0-----:R-:W3:Y:S04]  /*52ea0*/  LDL.LU R32, [R1+0x190] ;  /* 0x0001900001207983 */ /* 0x001ee80000300800 */
[----:B------:R-:W3:Y:S04]  /*52eb0*/  LDL.LU R33, [R1+0x194] ;  /* 0x0001940001217983 */ /* 0x000ee80000300800 */
[----:B-1----:R-:W3:Y:S04]  /*52ec0*/  LDL.LU R34, [R1+0x198] ;  /* 0x0001980001227983 */ /* 0x002ee80000300800 */
[----:B------:R-:W3:Y:S04]  /*52ed0*/  LDL.LU R35, [R1+0x19c] ;  /* 0x00019c0001237983 */ /* 0x000ee80000300800 */
[----:B------:R-:W3:Y:S04]  /*52ee0*/  LDL.LU R48, [R1+0x180] ;  /* 0x0001800001307983 */ /* 0x000ee80000300800 */
[----:B------:R-:W3:Y:S04]  /*52ef0*/  LDL.LU R49, [R1+0x184] ;  /* 0x0001840001317983 */ /* 0x000ee80000300800 */
[----:B------:R-:W3:Y:S04]  /*52f00*/  LDL.LU R50, [R1+0x188] ;  /* 0x0001880001327983 */ /* 0x000ee80000300800 */
[----:B------:R-:W-:Y:S04]  /*52f10*/  STL.64 [R1+0x24e0], R42 ;  /* 0x0024e02a01007387 */ /* 0x000fe80000100a00 */
[----:B------:R0:W-:Y:S04]  /*52f20*/  STL.64 [R1+0x24d8], R40 ;  /* 0x0024d82801007387 */ /* 0x0001e80000100a00 */
[----:B0-----:R-:W3:Y:S01]  /*52f30*/  LDL.LU.64 R40, [R1+0x20] ;  /* 0x0000200001287983 */ /* 0x001ee20000300a00 */
[----:B------:R-:W-:Y:S01]  /*52f40*/  IMAD.MOV.U32 R51, RZ, RZ, R61 ;  /* 0x000000ffff337224 */ /* 0x000fe200078e003d */
[C---:B----4-:R-:W-:Y:S08]  /*52f50*/  HMMA.16816.F32.BF16 R24, R44.reuse, R20, R24 ;  /* 0x000000142c18723c */ /* 0x050ff00000041818 */
[----:B--2---:R-:W-:Y:S01]  /*52f60*/  HMMA.16816.F32.BF16 R16, R44, R4, R16 ;  /* 0x000000042c10723c */ /* 0x004fe20000041810 */
[----:B------:R-:W-:-:S02]  /*52f70*/  IMAD.MOV.U32 R3, RZ, RZ, R4 ;  /* 0x000000ffff037224 */ /* 0x000fc400078e0004 */
[----:B------:R-:W-:Y:S02]  /*52f80*/  IMAD.MOV.U32 R60, RZ, RZ, R5 ;  /* 0x000000ffff3c7224 */ /* 0x000fe400078e0005 */
[----:B------:R-:W-:Y:S02]  /*52f90*/  IMAD.MOV.U32 R5, RZ, RZ, R20 ;  /* 0x000000ffff057224 */ /* 0x000fe400078e0014 */
[----:B------:R-:W-:Y:S01]  /*52fa0*/  IMAD.MOV.U32 R4, RZ, RZ, R21 ;  /* 0x000000ffff047224 */ /* 0x000fe200078e0015 */
[----:B---3--:R-:W-:Y:S03]  /*52fb0*/  HMMA.16816.F32.BF16 R52, R44, R56, R52 ;  /* 0x000000382c34723c */ /* 0x008fe60000041834 */
[----:B------:R-:W-:-:S08]  /*52fc0*/  IMAD.MOV.U32 R61, RZ, RZ, R27 ;  /* 0x000000ffff3d7224 */ /* 0x000fd000078e001b */
[----:B------:R-:W-:Y:S04]  /*52fd0*/  STL.64 [R1+0x260], R16 ;  /* 0x0002601001007387 */ /* 0x000fe80000100a00 */
[----:B------:R0:W-:Y:S04]  /*52fe0*/  STL.64 [R1+0x268], R18 ;  /* 0x0002681201007387 */ /* 0x0001e80000100a00 */
[----:B0-----:R-:W2:Y:S04]  /*52ff0*/  LDL.LU.64 R18, [R1+0x2578] ;  /* 0x0025780001127983 */ /* 0x001ea80000300a00 */
[----:B------:R-:W3:Y:S01]  /*53000*/  LDL.LU.64 R16, [R1+0x2570] ;  /* 0x0025700001107983 */ /* 0x000ee20000300a00 */
[----:B------:R-:W-:Y:S01]  /*53010*/  HMMA.16816.F32.BF16 R28, R44, R40, R28 ;  /* 0x000000282c1c723c */ /* 0x000fe2000004181c */
[----:B------:R-:W-:-:S02]  /*53020*/  IMAD.MOV.U32 R7, RZ, RZ, R40 ;  /* 0x000000ffff077224 */ /* 0x000fc400078e0028 */
[----:B------:R-:W-:-:S05]  /*53030*/  IMAD.MOV.U32 R6, RZ, RZ, R41 ;  /* 0x000000ffff067224 */ /* 0x000fca00078e0029 */
[----:B------:R-:W-:Y:S01]  /*53040*/  HMMA.16816.F32.BF16 R40, R44, R36, R8 ;  /* 0x000000242c28723c */ /* 0x000fe20000041808 */
[----:B------:R-:W4:Y:S04]  /*53050*/  LDL.LU.64 R22, [R1+0x2568] ;  /* 0x0025680001167983 */ /* 0x000f280000300a00 */
[----:B------:R-:W2:Y:S04]  /*53060*/  LDL.LU.64 R20, [R1+0x2560] ;  /* 0x0025600001147983 */ /* 0x000ea80000300a00 */
[----:B------:R-:W-:Y:S04]  /*53070*/  STL.64 [R1+0x250], R24 ;  /* 0x0002501801007387 */ /* 0x000fe80000100a00 */
[----:B------:R0:W-:Y:S04]  /*53080*/  STL [R1+0x258], R26 ;  /* 0x0002581a01007387 */ /* 0x0001e80000100800 */
[----:B0-----:R-:W2:Y:S04]  /*53090*/  LDL.LU.64 R26, [R1+0x2558] ;  /* 0x00255800011a7983 */ /* 0x001ea80000300a00 */
[----:B------:R-:W2:Y:S04]  /*530a0*/  LDL.LU.64 R24, [R1+0x2550] ;  /* 0x0025500001187983 */ /* 0x000ea80000300a00 */
[----:B------:R-:W-:Y:S04]  /*530b0*/  STL.64 [R1+0x240], R28 ;  /* 0x0002401c01007387 */ /* 0x000fe80000100a00 */
[----:B------:R0:W-:Y:S01]  /*530c0*/  STL.64 [R1+0x248], R30 ;  /* 0x0002481e01007387 */ /* 0x0001e20000100a00 */
[----:B------:R-:W-:Y:S01]  /*530d0*/  MOV R9, R36 ;  /* 0x0000002400097202 */ /* 0x000fe20000000f00 */
[----:B------:R-:W-:-:S02]  /*530e0*/  IMAD.MOV.U32 R8, RZ, RZ, R37 ;  /* 0x000000ffff087224 */ /* 0x000fc400078e0025 */
[----:B0-----:R-:W2:Y:S04]  /*530f0*/  LDL.LU.64 R30, [R1+0x2548] ;  /* 0x00254800011e7983 */ /* 0x001ea80000300a00 */
[----:B------:R-:W2:Y:S04]  /*53100*/  LDL.LU.64 R28, [R1+0x2540] ;  /* 0x00254000011c7983 */ /* 0x000ea80000300a00 */
[----:B------:R0:W-:Y:S04]  /*53110*/  STL.64 [R1+0x230], R40 ;  /* 0x0002302801007387 */ /* 0x0001e80000100a00 */
[----:B------:R1:W-:Y:S04]  /*53120*/  STL.64 [R1+0x238], R42 ;  /* 0x0002382a01007387 */ /* 0x0003e80000100a00 */
[----:B0-----:R-:W2:Y:S04]  /*53130*/  LDL.LU R40, [R1+0x510] ;  /* 0x0005100001287983 */ /* 0x001ea80000300800 */
[----:B------:R-:W2:Y:S04]  /*53140*/  LDL.LU R41, [R1+0x514] ;  /* 0x0005140001297983 */ /* 0x000ea80000300800 */
[----:B-1----:R-:W2:Y:S04]  /*53150*/  LDL.LU R42, [R1+0x518] ;  /* 0x00051800012a7983 */ /* 0x002ea80000300800 */
[----:B------:R-:W2:Y:S04]  /*53160*/  LDL.LU R43, [R1+0x51c] ;  /* 0x00051c00012b7983 */ /* 0x000ea80000300800 */
[----:B------:R-:W3:Y:S04]  /*53170*/  LDL.LU R36, [R1+0x500] ;  /* 0x0005000001247983 */ /* 0x000ee80000300800 */
[----:B------:R-:W3:Y:S04]  /*53180*/  LDL.LU R37, [R1+0x504] ;  /* 0x0005040001257983 */ /* 0x000ee80000300800 */
[----:B------:R-:W3:Y:S04]  /*53190*/  LDL.LU R38, [R1+0x508] ;  /* 0x0005080001267983 */ /* 0x000ee80000300800 */
[----:B------:R-:W3:Y:S04]  /*531a0*/  LDL.LU R39, [R1+0x50c] ;  /* 0x00050c0001277983 */ /* 0x000ee80000300800 */
[----:B------:R-:W-:Y:S04]  /*531b0*/  STL.64 [R1+0x220], R52 ;  /* 0x0002203401007387 */ /* 0x000fe80000100a00 */
[----:B------:R0:W-:Y:S01]  /*531c0*/  STL.64 [R1+0x228], R54 ;  /* 0x0002283601007387 */ /* 0x0001e20000100a00 */
[----:B------:R-:W-:-:S02]  /*531d0*/  IMAD.MOV.U32 R11, RZ, RZ, R56 ;  /* 0x000000ffff0b7224 */ /* 0x000fc400078e0038 */
[----:B------:R-:W-:Y:S01]  /*531e0*/  IMAD.MOV.U32 R10, RZ, RZ, R57 ;  /* 0x000000ffff0a7224 */ /* 0x000fe200078e0039 */
[----:B0-----:R-:W2:Y:S04]  /*531f0*/  LDL.LU.64 R54, [R1+0x2538] ;  /* 0x0025380001367983 */ /* 0x001ea80000300a00 */
[----:B------:R-:W2:Y:S04]  /*53200*/  LDL.LU.64 R52, [R1+0x2530] ;  /* 0x0025300001347983 */ /* 0x000ea80000300a00 */
[----:B------:R-:W2:Y:S04]  /*53210*/  LDL.LU.64 R58, [R1+0x2528] ;  /* 0x00252800013a7983 */ /* 0x000ea80000300a00 */
[----:B------:R-:W2:Y:S02]  /*53220*/  LDL.LU.64 R56, [R1+0x2520] ;  /* 0x0025200001387983 */ /* 0x000ea40000300a00 */
[----:B--2---:R-:W-:Y:S02]  /*53230*/  HMMA.16816.F32.BF16 R32, R44, R56, R32 ;  /* 0x000000382c20723c */ /* 0x004fe40000041820 */
[----:B------:R-:W-:Y:S04]  /*53240*/  STL.64 [R1+0x2440], R58 ;  /* 0x0024403a01007387 */ /* 0x000fe80000100a00 */
[----:B------:R0:W-:-:S13]  /*53250*/  STL.64 [R1+0x2438], R56 ;  /* 0x0024383801007387 */ /* 0x0001da0000100a00 */
[----:B------:R-:W-:Y:S04]  /*53260*/  STL.64 [R1+0x210], R32 ;  /* 0x0002102001007387 */ /* 0x000fe80000100a00 */
[----:B------:R1:W-:Y:S01]  /*53270*/  STL.64 [R1+0x218], R34 ;  /* 0x0002182201007387 */ /* 0x0003e20000100a00 */
[----:B------:R-:W-:Y:S03]  /*53280*/  HMMA.16816.F32.BF16 R48, R44, R52, R48 ;  /* 0x000000342c30723c */ /* 0x000fe60000041830 */
[----:B0-----:R-:W2:Y:S04]  /*53290*/  LDL.LU R56, [R1+0x520] ;  /* 0x0005200001387983 */ /* 0x001ea80000300800 */
[----:B------:R-:W2:Y:S04]  /*532a0*/  LDL.LU R57, [R1+0x524] ;  /* 0x0005240001397983 */ /* 0x000ea80000300800 */
[----:B------:R-:W2:Y:S04]  /*532b0*/  LDL.LU R58, [R1+0x528] ;  /* 0x00052800013a7983 */ /* 0x000ea80000300800 */
[----:B------:R-:W2:Y:S01]  /*532c0*/  LDL.LU R59, [R1+0x52c] ;  /* 0x00052c00013b7983 */ /* 0x000ea20000300800 */
[----:B-1----:R-:W0:Y:S02]  /*532d0*/  S2R R34, SR_TID.X ;  /* 0x0000000000227919 */ /* 0x002e240000002100 */
[C---:B0-----:R-:W-:Y:S01]  /*532e0*/  LOP3.LUT R35, R34.reuse, 0x7, RZ, 0xc0, !PT ;  /* 0x0000000722237812 */ /* 0x041fe200078ec0ff */
[----:B------:R-:W-:-:S04]  /*532f0*/  IMAD.SHL.U32 R33, R34, 0x2, RZ ;  /* 0x0000000222217824 */ /* 0x000fc800078e00ff */
[----:B------:R-:W-:Y:S02]  /*53300*/  IMAD R35, R35, 0x90, RZ ;  /* 0x0000009023237824 */ /* 0x000fe400078e02ff */
[----:B------:R-:W-:-:S03]  /*53310*/  IMAD.SHL.U32 R34, R34, 0x40, RZ ;  /* 0x0000004022227824 */ /* 0x000fc600078e00ff */
[----:B------:R-:W-:-:S04]  /*53320*/  LOP3.LUT R35, R35, 0x10, R33, 0x78, !PT ;  /* 0x0000001023237812 */ /* 0x000fc800078e7821 */
[----:B------:R-:W-:-:S06]  /*53330*/  LOP3.LUT R35, R35, 0x400, R34, 0xf8, !PT ;  /* 0x0000040023237812 */ /* 0x000fcc00078ef822 */
[----:B------:R-:W0:Y:S04]  /*53340*/  LDSM.16.MT88.4 R32, [R35+UR5+0xb800] ;  /* 0x00b800052320783b */ /* 0x000e280008004200 */
[----:B------:R-:W-:Y:S04]  /*53350*/  STL.64 [R1+0x200], R48 ;  /* 0x0002003001007387 */ /* 0x000fe80000100a00 */
[----:B------:R1:W-:Y:S04]  /*53360*/  STL.64 [R1+0x208], R50 ;  /* 0x0002083201007387 */ /* 0x0003e80000100a00 */
[----:B-1----:R-:W2:Y:S04]  /*53370*/  LDL.LU.64 R50, [R1+0x2518] ;  /* 0x0025180001327983 */ /* 0x002ea80000300a00 */
[----:B------:R-:W3:Y:S04]  /*53380*/  LDL.LU.64 R48, [R1+0x2510] ;  /* 0x0025100001307983 */ /* 0x000ee80000300a00 */
        /* <DEDUP_REMOVED lines=11> */
[----:B------:R-:W4:Y:S04]  /*53440*/  LDL.LU R35, [R1+0x54c] ;  /* 0x00054c0001237983 */ /* 0x000f280000300800 */
[----:B--2---:R-:W-:Y:S04]  /*53450*/  STL.64 [R1+0x2460], R50 ;  /* 0x0024603201007387 */ /* 0x004fe80000100a00 */
[----:B---3--:R-:W-:Y:S01]  /*53460*/  STL.64 [R1+0x2458], R48 ;  /* 0x0024583001007387 */ /* 0x008fe20000100a00 */
[----:B----4-:R-:W-:-:S15]  /*53470*/  HMMA.16816.F32.BF16 R32, R44, R48, R32 ;  /* 0x000000302c20723c */ /* 0x010fde0000041820 */
[----:B------:R-:W-:-:S04]  /*53480*/  NOP ;  /* 0x0000000000007918 */ /* 0x000fc80000000000 */
[----:B------:R-:W-:Y:S04]  /*53490*/  STL.64 [R1+0x1f0], R32 ;  /* 0x0001f02001007387 */ /* 0x000fe80000100a00 */
[----:B------:R0:W-:Y:S02]  /*534a0*/  STL.64 [R1+0x1f8], R34 ;  /* 0x0001f82201007387 */ /* 0x0001e40000100a00 */
[----:B0-----:R-:W-:Y:S02]  /*534b0*/  HMMA.16816.F32.BF16 R32, R44, R28, R52 ;  /* 0x0000001c2c20723c */ /* 0x001fe40000041834 */
[----:B------:R-:W-:Y:S04]  /*534c0*/  STL.64 [R1+0x2470], R30 ;  /* 0x0024701e01007387 */ /* 0x000fe80000100a00 */
[----:B------:R-:W-:-:S13]  /*534d0*/  STL.64 [R1+0x2468], R28 ;  /* 0x0024681c01007387 */ /* 0x000fda0000100a00 */
[----:B------:R0:W-:Y:S04]  /*534e0*/  STL.64 [R1+0x1e0], R32 ;  /* 0x0001e02001007387 */ /* 0x0001e80000100a00 */
[----:B------:R1:W-:Y:S04]  /*534f0*/  STL.64 [R1+0x1e8], R34 ;  /* 0x0001e82201007387 */ /* 0x0003e80000100a00 */
[----:B0-----:R-:W2:Y:S04]  /*53500*/  LDL.LU R32, [R1+0xb0] ;  /* 0x0000b00001207983 */ /* 0x001ea80000300800 */
[----:B------:R-:W2:Y:S04]  /*53510*/  LDL.LU R33, [R1+0xb4] ;  /* 0x0000b40001217983 */ /* 0x000ea80000300800 */
[----:B-1----:R-:W3:Y:S04]  /*53520*/  LDL.LU R34, [R1+0xb8] ;  /* 0x0000b80001227983 */ /* 0x002ee80000300800 */
[----:B------:R-:W3:Y:S01]  /*53530*/  LDL.LU R35, [R1+0xbc] ;  /* 0x0000bc0001237983 */ /* 0x000ee20000300800 */
[----:B------:R-:W-:Y:S01]  /*53540*/  HMMA.16816.F32.BF16 R28, R44, R24, R56 ;  /* 0x000000182c1c723c */ /* 0x000fe20000041838 */
[----:B------:R-:W-:-:S02]  /*53550*/  IMAD.MOV.U32 R56, RZ, RZ, R11 ;  /* 0x000000ffff387224 */ /* 0x000fc400078e000b */
[----:B------:R-:W-:Y:S02]  /*53560*/  IMAD.MOV.U32 R57, RZ, RZ, R10 ;  /* 0x000000ffff397224 */ /* 0x000fe400078e000a */
[----:B------:R-:W-:Y:S02]  /*53570*/  IMAD.MOV.U32 R48, RZ, RZ, R9 ;  /* 0x000000ffff307224 */ /* 0x000fe400078e0009 */
[----:B------:R-:W-:Y:S01]  /*53580*/  IMAD.MOV.U32 R49, RZ, RZ, R8 ;  /* 0x000000ffff317224 */ /* 0x000fe200078e0008 */
[----:B---3--:R-:W-:Y:S04]  /*53590*/  STL.64 [R1+0x2480], R34 ;  /* 0x0024802201007387 */ /* 0x008fe80000100a00 */
[----:B--2---:R-:W-:Y:S04]  /*535a0*/  STL.64 [R1+0x2478], R32 ;  /* 0x0024782001007387 */ /* 0x004fe80000100a00 */
[----:B------:R-:W-:Y:S04]  /*535b0*/  STL.64 [R1+0x2490], R26 ;  /* 0x0024901a01007387 */ /* 0x000fe80000100a00 */
[----:B------:R0:W-:Y:S04]  /*535c0*/  STL.64 [R1+0x2488], R24 ;  /* 0x0024881801007387 */ /* 0x0001e80000100a00 */
        /* <DEDUP_REMOVED lines=8> */
[----:B------:R-:W-:Y:S04]  /*53650*/  STL.64 [R1+0x1b0], R20 ;  /* 0x0001b01401007387 */ /* 0x000fe80000100a00 */
[----:B------:R-:W-:Y:S04]  /*53660*/  STL.64 [R1+0x1b8], R22 ;  /* 0x0001b81601007387 */ /* 0x000fe80000100a00 */
[----:B------:R2:W-:Y:S04]  /*53670*/  STL.64 [R1+0x24a8], R56 ;  /* 0x0024a83801007387 */ /* 0x0005e80000100a00 */
[----:B------:R3:W-:Y:S04]  /*53680*/  STL.64 [R1+0x24b0], R48 ;  /* 0x0024b03001007387 */ /* 0x0007e80000100a00 */
[----:B------:R-:W4:Y:S04]  /*53690*/  LDL.LU R28, [R1+0x480] ;  /* 0x00048000011c7983 */ /* 0x000f280000300800 */
[----:B------:R-:W4:Y:S04]  /*536a0*/  LDL.LU R29, [R1+0x484] ;  /* 0x00048400011d7983 */ /* 0x000f280000300800 */
[----:B------:R-:W2:Y:S04]  /*536b0*/  LDL.LU R30, [R1+0x488] ;  /* 0x00048800011e7983 */ /* 0x000ea80000300800 */
[----:B------:R-:W2:Y:S04]  /*536c0*/  LDL.LU R31, [R1+0x48c] ;  /* 0x00048c00011f7983 */ /* 0x000ea80000300800 */
[----:B--2---:R-:W-:Y:S04]  /*536d0*/  STL.64 [R1+0x24c0], R30 ;  /* 0x0024c01e01007387 */ /* 0x004fe80000100a00 */
[----:B----4-:R2:W-:Y:S04]  /*536e0*/  STL.64 [R1+0x24b8], R28 ;  /* 0x0024b81c01007387 */ /* 0x0105e80000100a00 */
        /* <DEDUP_REMOVED lines=12> */
[----:B------:R-:W4:Y:S01]  /*537b0*/  LDL.LU R59, [R1+0x4ac] ;  /* 0x0004ac00013b7983 */ /* 0x000f220000300800 */
[----:B------:R-:W-:-:S03]  /*537c0*/  IMAD.MOV.U32 R20, RZ, RZ, R5 ;  /* 0x000000ffff147224 */ /* 0x000fc600078e0005 */
[----:B------:R-:W4:Y:S01]  /*537d0*/  LDL.LU R4, [R1+0x4e0] ;  /* 0x0004e00001047983 */ /* 0x000f220000300800 */
[----:B------:R-:W-:-:S03]  /*537e0*/  IMAD.MOV.U32 R33, RZ, RZ, R6 ;  /* 0x000000ffff217224 */ /* 0x000fc600078e0006 */
[----:B------:R-:W4:Y:S01]  /*537f0*/  LDL.LU R5, [R1+0x4e4] ;  /* 0x0004e40001057983 */ /* 0x000f220000300800 */
[----:B------:R-:W-:-:S03]  /*53800*/  IMAD.MOV.U32 R32, RZ, RZ, R7 ;  /* 0x000000ffff207224 */ /* 0x000fc600078e0007 */
        /* <DEDUP_REMOVED lines=10> */
[----:B---3--:R-:W-:-:S02]  /*538b0*/  IMAD.MOV.U32 R48, RZ, RZ, R3 ;  /* 0x000000ffff307224 */ /* 0x008fc400078e0003 */
[----:B------:R-:W-:Y:S01]  /*538c0*/  IMAD.MOV.U32 R49, RZ, RZ, R60 ;  /* 0x000000ffff317224 */ /* 0x000fe200078e003c */
[----:B------:R-:W3:Y:S04]  /*538d0*/  LDL.LU R3, [R1+0x250c] ;  /* 0x00250c0001037983 */ /* 0x000ee80000300800 */
[----:B------:R-:W3:Y:S04]  /*538e0*/  LDL.LU R60, [R1+0x2508] ;  /* 0x00250800013c7983 */ /* 0x000ee80000300800 */
        /* <DEDUP_REMOVED lines=10> */
[----:B0-----:R-:W2:Y:S04]  /*53990*/  LDL.LU R16, [R1+0xc0] ;  /* 0x0000c00001107983 */ /* 0x001ea80000300800 */
[----:B------:R-:W2:Y:S04]  /*539a0*/  LDL.LU R17, [R1+0xc4] ;  /* 0x0000c40001117983 */ /* 0x000ea80000300800 */
[----:B------:R-:W2:Y:S04]  /*539b0*/  LDL.LU R18, [R1+0xc8] ;  /* 0x0000c80001127983 */ /* 0x000ea80000300800 */
[----:B------:R-:W2:Y:S01]  /*539c0*/  LDL.LU R19, [R1+0xcc] ;  /* 0x0000cc0001137983 */ /* 0x000ea20000300800 */
[----:B----4-:R-:W-:-:S15]  /*539d0*/  HMMA.16816.F32.BF16 R8, R44, R12, R8 ;  /* 0x0000000c2c08723c */ /* 0x010fde0000041808 */
[----:B------:R-:W-:-:S04]  /*539e0*/  NOP ;  /* 0x0000000000007918 */ /* 0x000fc80000000000 */
[----:B------:R-:W-:Y:S04]  /*539f0*/  STL.64 [R1+0x1a0], R8 ;  /* 0x0001a00801007387 */ /* 0x000fe80000100a00 */
[----:B------:R0:W-:Y:S04]  /*53a00*/  STL.64 [R1+0x1a8], R10 ;  /* 0x0001a80a01007387 */ /* 0x0001e80000100a00 */
[----:B0-----:R-:W4:Y:S04]  /*53a10*/  LDL.LU.64 R10, [R1+0x2500] ;  /* 0x00250000010a7983 */ /* 0x001f280000300a00 */
        /* <DEDUP_REMOVED lines=13> */
[----:B----4-:R-:W-:Y:S04]  /*53af0*/  STL.64 [R1+0x23e0], R10 ;  /* 0x0023e00a01007387 */ /* 0x010fe80000100a00 */
[----:B------:R0:W-:Y:S04]  /*53b00*/  STL.64 [R1+0x23d8], R8 ;  /* 0x0023d80801007387 */ /* 0x0001e80000100a00 */
        /* <DEDUP_REMOVED lines=9> */
[----:B------:R-:W2:Y:S02]  /*53ba0*/  LDL.LU.64 R40, [R1+0x24d8] ;  /* 0x0024d80001287983 */ /* 0x000ea40000300a00 */
[----:B--2---:R-:W-:Y:S02]  /*53bb0*/  HMMA.16816.F32.BF16 R44, R44, R40, R36 ;  /* 0x000000282c2c723c */ /* 0x004fe40000041824 */
[----:B------:R-:W2:Y:S04]  /*53bc0*/  LDL.LU.64 R38, [R1+0x24d0] ;  /* 0x0024d00001267983 */ /* 0x000ea80000300a00 */
[----:B------:R-:W2:-:S13]  /*53bd0*/  LDL.LU.64 R36, [R1+0x24c8] ;  /* 0x0024c80001247983 */ /* 0x000e9a0000300a00 */
[----:B------:R0:W-:Y:S04]  /*53be0*/  STL.64 [R1+0x150], R44 ;  /* 0x0001502c01007387 */ /* 0x0001e80000100a00 */
[----:B------:R1:W-:Y:S04]  /*53bf0*/  STL.64 [R1+0x158], R46 ;  /* 0x0001582e01007387 */ /* 0x0003e80000100a00 */
[----:B0-----:R-:W3:Y:S04]  /*53c00*/  LDL.LU R44, [R1+0x170] ;  /* 0x00017000012c7983 */ /* 0x001ee80000300800 */
[----:B------:R-:W3:Y:S04]  /*53c10*/  LDL.LU R45, [R1+0x174] ;  /* 0x00017400012d7983 */ /* 0x000ee80000300800 */
[----:B-1----:R-:W3:Y:S04]  /*53c20*/  LDL.LU R46, [R1+0x178] ;  /* 0x00017800012e7983 */ /* 0x002ee80000300800 */
[----:B------:R-:W3:Y:S01]  /*53c30*/  LDL.LU R47, [R1+0x17c] ;  /* 0x00017c00012f7983 */ /* 0x000ee20000300800 */
[C---:B--2---:R-:W-:Y:S03]  /*53c40*/  HMMA.16816.F32.BF16 R48, R36.reuse, R48, R28 ;  /* 0x000000302430723c */ /* 0x044fe6000004181c */
[----:B------:R-:W2:Y:S04]  /*53c50*/  LDL.LU.64 R30, [R1+0x24c0] ;  /* 0x0024c000011e7983 */ /* 0x000ea80000300a00 */
[----:B------:R-:W2:Y:S01]  /*53c60*/  LDL.LU.64 R28, [R1+0x24b8] ;  /* 0x0024b800011c7983 */ /* 0x000ea20000300a00 */
[C---:B------:R-:W-:Y:S11]  /*53c70*/  HMMA.16816.F32.BF16 R20, R36.reuse, R20, R56 ;  /* 0x000000142414723c */ /* 0x040ff60000041838 */
[----:B------:R0:W-:Y:S04]  /*53c80*/  STL.64 [R1+0x140], R48 ;  /* 0x0001403001007387 */ /* 0x0001e80000100a00 */
[----:B------:R-:W-:Y:S04]  /*53c90*/  STL.64 [R1+0x148], R50 ;  /* 0x0001483201007387 */ /* 0x000fe80000100a00 */
[----:B0-----:R-:W2:Y:S04]  /*53ca0*/  LDL.LU.64 R48, [R1+0x24b0] ;  /* 0x0024b00001307983 */ /* 0x001ea80000300a00 */
[----:B------:R-:W3:Y:S01]  /*53cb0*/  LDL.LU.64 R56, [R1+0x24a8] ;  /* 0x0024a80001387983 */ /* 0x000ee20000300a00 */
[C---:B------:R-:W-:Y:S03]  /*53cc0*/  HMMA.16816.F32.BF16 R32, R36.reuse, R32, R24 ;  /* 0x000000202420723c */ /* 0x040fe60000041818 */
[----:B------:R-:W-:Y:S04]  /*53cd0*/  STL.64 [R1+0x130], R20 ;  /* 0x0001301401007387 */ /* 0x000fe80000100a00 */
[----:B------:R0:W-:Y:S04]  /*53ce0*/  STL.64 [R1+0x138], R22 ;  /* 0x0001381601007387 */ /* 0x0001e80000100a00 */
[----:B0-----:R-:W4:Y:S04]  /*53cf0*/  LDL.LU.64 R22, [R1+0x24a0] ;  /* 0x0024a00001167983 */ /* 0x001f280000300a00 */
[----:B------:R-:W4:Y:S04]  /*53d00*/  LDL.LU.64 R20, [R1+0x2498] ;  /* 0x0024980001147983 */ /* 0x000f280000300a00 */
[----:B------:R-:W4:Y:S04]  /*53d10*/  LDL.LU.64 R26, [R1+0x2490] ;  /* 0x00249000011a7983 */ /* 0x000f280000300a00 */
[----:B------:R-:W4:Y:S04]  /*53d20*/  LDL.LU.64 R24, [R1+0x2488] ;  /* 0x0024880001187983 */ /* 0x000f280000300a00 */
[----:B------:R-:W-:Y:S04]  /*53d30*/  STL.64 [R1+0x120], R32 ;  /* 0x0001202001007387 */ /* 0x000fe80000100a00 */
[----:B------:R0:W-:Y:S04]  /*53d40*/  STL.64 [R1+0x128], R34 ;  /* 0x0001282201007387 */ /* 0x0001e80000100a00 */
[----:B0-----:R-:W4:Y:S04]  /*53d50*/  LDL.LU.64 R34, [R1+0x2480] ;  /* 0x0024800001227983 */ /* 0x001f280000300a00 */
[----:B------:R-:W4:Y:S01]  /*53d60*/  LDL.LU.64 R32, [R1+0x2478] ;  /* 0x0024780001207983 */ /* 0x000f220000300a00 */
[C---:B--2---:R-:W-:Y:S08]  /*53d70*/  HMMA.16816.F32.BF16 R48, R36.reuse, R48, R28 ;  /* 0x000000302430723c */ /* 0x044ff0000004181c */
[C---:B---3--:R-:W-:Y:S01]  /*53d80*/  HMMA.16816.F32.BF16 R56, R36.reuse, R56, R52 ;  /* 0x000000382438723c */ /* 0x048fe20000041834 */
[----:B------:R-:W2:Y:S04]  /*53d90*/  LDL.LU.64 R30, [R1+0x2470] ;  /* 0x00247000011e7983 */ /* 0x000ea80000300a00 */
[----:B------:R-:W3:Y:S06]  /*53da0*/  LDL.LU.64 R28, [R1+0x2468] ;  /* 0x00246800011c7983 */ /* 0x000eec0000300a00 */
[----:B------:R-:W-:Y:S04]  /*53db0*/  STL.64 [R1+0x110], R48 ;  /* 0x0001103001007387 */ /* 0x000fe80000100a00 */
[----:B------:R0:W-:Y:S04]  /*53dc0*/  STL.64 [R1+0x118], R50 ;  /* 0x0001183201007387 */ /* 0x0001e80000100a00 */
[----:B0-----:R-:W2:Y:S04]  /*53dd0*/  LDL.LU.64 R50, [R1+0x2460] ;  /* 0x0024600001327983 */ /* 0x001ea80000300a00 */
[----:B------:R-:W2:Y:S04]  /*53de0*/  LDL.LU.64 R48, [R1+0x2458] ;  /* 0x0024580001307983 */ /* 0x000ea80000300a00 */
[----:B------:R-:W2:Y:S04]  /*53df0*/  LDL.LU.64 R54, [R1+0x2450] ;  /* 0x0024500001367983 */ /* 0x000ea80000300a00 */
[----:B------:R-:W4:Y:S04]  /*53e00*/  LDL.LU.64 R52, [R1+0x2448] ;  /* 0x0024480001347983 */ /* 0x000f280000300a00 */
[----:B------:R-:W-:Y:S04]  /*53e10*/  STL.64 [R1+0x100], R56 ;  /* 0x0001003801007387 */ /* 0x000fe80000100a00 */
[----:B------:R0:W-:Y:S04]  /*53e20*/  STL.64 [R1+0x108], R58 ;  /* 0x0001083a01007387 */ /* 0x0001e80000100a00 */
[----:B0-----:R-:W2:Y:S04]  /*53e30*/  LDL.LU.64 R58, [R1+0x2440] ;  /* 0x00244000013a7983 */ /* 0x001ea80000300a00 */
[----:B------:R-:W2:Y:S01]  /*53e40*/  LDL.LU.64 R56, [R1+0x2438] ;  /* 0x0024380001387983 */ /* 0x000ea20000300a00 */
[C---:B----4-:R-:W-:Y:S08]  /*53e50*/  HMMA.16816.F32.BF16 R8, R36.reuse, R52, R8 ;  /* 0x000000342408723c */ /* 0x050ff00000041808 */
[C---:B--2---:R-:W-:Y:S01]  /*53e60*/  HMMA.16816.F32.BF16 R44, R36.reuse, R56, R44 ;  /* 0x00000038242c723c */ /* 0x044fe2000004182c */
[----:B------:R-:W-:Y:S07]  /*53e70*/  STL.64 [R1+0x23b0], R58 ;  /* 0x0023b03a01007387 */ /* 0x000fee0000100a00 */
[C---:B------:R-:W-:Y:S11]  /*53e80*/  HMMA.16816.F32.BF16 R12, R36.reuse, R48, R12 ;  /* 0x00000030240c723c */ /* 0x040ff6000004180c */
[----:B------:R-:W-:Y:S04]  /*53e90*/  STL.64 [R1+0xf0], R44 ;  /* 0x0000f02c01007387 */ /* 0x000fe80000100a00 */
[----:B------:R-:W-:Y:S04]  /*53ea0*/  STL.64 [R1+0xf8], R46 ;  /* 0x0000f82e01007387 */ /* 0x000fe80000100a00 */
[----:B------:R-:W-:Y:S04]  /*53eb0*/  STL.64 [R1+0x23c0], R54 ;  /* 0x0023c03601007387 */ /* 0x000fe80000100a00 */
[----:B------:R-:W-:Y:S04]  /*53ec0*/  STL.64 [R1+0xe0], R8 ;  /* 0x0000e00801007387 */ /* 0x000fe80000100a00 */
[----:B------:R3:W-:Y:S02]  /*53ed0*/  STL.64 [R1+0xe8], R10 ;  /* 0x0000e80a01007387 */ /* 0x0007e40000100a00 */
[C---:B---3--:R-:W-:Y:S02]  /*53ee0*/  HMMA.16816.F32.BF16 R8, R36.reuse, R28, R16 ;  /* 0x0000001c2408723c */ /* 0x048fe40000041810 */
[----:B------:R-:W-:Y:S04]  /*53ef0*/  STL.64 [R1+0x23a8], R50 ;  /* 0x0023a83201007387 */ /* 0x000fe80000100a00 */
[----:B------:R-:W-:Y:S04]  /*53f00*/  STL.64 [R1+0xd0], R12 ;  /* 0x0000d00c01007387 */ /* 0x000fe80000100a00 */
[----:B------:R-:W-:Y:S04]  /*53f10*/  STL.64 [R1+0xd8], R14 ;  /* 0x0000d80e01007387 */ /* 0x000fe80000100a00 */
[----:B------:R-:W2:Y:S05]  /*53f20*/  LDL.LU R16, [R1+0xa0] ;  /* 0x0000a00001107983 */ /* 0x000eaa0000300800 */
[----:B------:R-:W-:Y:S04]  /*53f30*/  STL.64 [R1+0xc0], R8 ;  /* 0x0000c00801007387 */ /* 0x000fe80000100a00 */
[----:B------:R0:W-:Y:S04]  /*53f40*/  STL.64 [R1+0xc8], R10 ;  /* 0x0000c80a01007387 */ /* 0x0001e80000100a00 */
[----:B------:R-:W2:Y:S04]  /*53f50*/  LDL.LU R17, [R1+0xa4] ;  /* 0x0000a40001117983 */ /* 0x000ea80000300800 */
[----:B------:R-:W2:Y:S04]  /*53f60*/  LDL.LU R18, [R1+0xa8] ;  /* 0x0000a80001127983 */ /* 0x000ea80000300800 */
[----:B------:R-:W2:Y:S01]  /*53f70*/  LDL.LU R19, [R1+0xac] ;  /* 0x0000ac0001137983 */ /* 0x000ea20000300800 */
[----:B0-----:R-:W-:Y:S03]  /*53f80*/  HMMA.16816.F32.BF16 R8, R36, R24, R32 ;  /* 0x000000182408723c */ /* 0x001fe60000041820 */
[----:B------:R-:W-:Y:S04]  /*53f90*/  STL.64 [R1+0x2390], R30 ;  /* 0x0023901e01007387 */ /* 0x000fe80000100a00 */
[----:B------:R-:W3:Y:S01]  /*53fa0*/  LDL.LU R12, [R1+0x90] ;  /* 0x00009000010c7983 */ /* 0x000ee20000300800 */
[----:B------:R-:W-:-:S11]  /*53fb0*/  MOV R52, R0 ;  /* 0x0000000000347202 */ /* 0x000fd60000000f00 */
        /* <DEDUP_REMOVED lines=20> */
[----:B------:R-:W-:Y:S02]  /*54100*/  IMAD.MOV.U32 R54, RZ, RZ, R26 ;  /* 0x000000ffff367224 */ /* 0x000fe400078e001a */
[----:B------:R-:W-:Y:S01]  /*54110*/  IMAD.MOV.U32 R55, RZ, RZ, R27 ;  /* 0x000000ffff377224 */ /* 0x000fe200078e001b */
[----:B------:R-:W3:Y:S04]  /*54120*/  LDL.LU R26, [R1+0x242c] ;  /* 0x00242c00011a7983 */ /* 0x000ee80000300800 */
[----:B------:R-:W3:Y:S04]  /*54130*/  LDL.LU R27, [R1+0x2428] ;  /* 0x00242800011b7983 */ /* 0x000ee80000300800 */
[----:B------:R-:W4:Y:S04]  /*54140*/  LDL R50, [R1+0x38] ;  /* 0x0000380001327983 */ /* 0x000f280000100800 */
[----:B------:R-:W4:Y:S01]  /*54150*/  LDL R51, [R1+0x3c] ;  /* 0x00003c0001337983 */ /* 0x000f220000100800 */
[----:B------:R-:W-:-:S02]  /*54160*/  IMAD.MOV.U32 R28, RZ, RZ, R3 ;  /* 0x000000ffff1c7224 */ /* 0x000fc400078e0003 */
[----:B------:R-:W-:Y:S01]  /*54170*/  IMAD.MOV.U32 R29, RZ, RZ, R22 ;  /* 0x000000ffff1d7224 */ /* 0x000fe200078e0016 */
[----:B------:R-:W4:Y:S04]  /*54180*/  LDL.LU R3, [R1+0x2424] ;  /* 0x0024240001037983 */ /* 0x000f280000300800 */
[----:B------:R-:W4:Y:S01]  /*54190*/  LDL.LU R22, [R1+0x2420] ;  /* 0x0024200001167983 */ /* 0x000f220000300800 */
[----:B------:R-:W-:Y:S02]  /*541a0*/  IMAD.MOV.U32 R30, RZ, RZ, R23 ;  /* 0x000000ffff1e7224 */ /* 0x000fe400078e0017 */
[----:B------:R-:W-:Y:S01]  /*541b0*/  IMAD.MOV.U32 R31, RZ, RZ, R7 ;  /* 0x000000ffff1f7224 */ /* 0x000fe200078e0007 */
[----:B------:R-:W4:Y:S04]  /*541c0*/  LDL.LU R23, [R1+0x241c] ;  /* 0x00241c0001177983 */ /* 0x000f280000300800 */
[----:B------:R-:W4:Y:S04]  /*541d0*/  LDL.LU R7, [R1+0x2418] ;  /* 0x0024180001077983 */ /* 0x000f280000300800 */
[----:B------:R-:W4:Y:S01]  /*541e0*/  LDL.64 R58, [R1+0x28] ;  /* 0x00002800013a7983 */ /* 0x000f220000100a00 */
[----:B--2---:R-:W-:Y:S03]  /*541f0*/  HMMA.16816.F32.BF16 R16, R36, R20, R16 ;  /* 0x000000142410723c */ /* 0x004fe60000041810 */
[----:B---3--:R0:W-:Y:S04]  /*54200*/  STL.64 [R1+0x2388], R26 ;  /* 0x0023881a01007387 */ /* 0x0081e80000100a00 */
[----:B0-----:R-:W2:-:S12]  /*54210*/  LDL.64 R26, [R1+0x48] ;  /* 0x00004800011a7983 */ /* 0x001e980000100a00 */
[----:B------:R-:W-:Y:S04]  /*54220*/  STL.64 [R1+0xa0], R16 ;  /* 0x0000a01001007387 */ /* 0x000fe80000100a00 */
[----:B------:R0:W-:Y:S04]  /*54230*/  STL.64 [R1+0xa8], R18 ;  /* 0x0000a81201007387 */ /* 0x0001e80000100a00 */
[----:B0-----:R-:W3:Y:S04]  /*54240*/  LDL.LU.64 R18, [R1+0x2410] ;  /* 0x0024100001127983 */ /* 0x001ee80000300a00 */
[----:B------:R-:W2:Y:S04]  /*54250*/  LDL.LU.64 R16, [R1+0x2408] ;  /* 0x0024080001107983 */ /* 0x000ea80000300a00 */
[----:B----4-:R0:W-:Y:S04]  /*54260*/  STL.64 [R1+0x2380], R22 ;  /* 0x0023801601007387 */ /* 0x0101e80000100a00 */
[----:B------:R-:W4:Y:S04]  /*54270*/  LDL.LU R20, [R1+0x2f0] ;  /* 0x0002f00001147983 */ /* 0x000f280000300800 */
[----:B------:R-:W4:Y:S01]  /*54280*/  LDL.LU R21, [R1+0x2f4] ;  /* 0x0002f40001157983 */ /* 0x000f220000300800 */
[----:B0-----:R-:W-:-:S02]  /*54290*/  IMAD.MOV.U32 R22, RZ, RZ, R60 ;  /* 0x000000ffff167224 */ /* 0x001fc400078e003c */
[----:B------:R-:W-:Y:S01]  /*542a0*/  IMAD.MOV.U32 R23, RZ, RZ, R6 ;  /* 0x000000ffff177224 */ /* 0x000fe200078e0006 */
        /* <DEDUP_REMOVED lines=8> */
[----:B---3--:R0:W-:Y:S01]  /*54330*/  STL.64 [R1+0x23b8], R18 ;  /* 0x0023b81201007387 */ /* 0x0081e20000100a00 */
[----:B------:R-:W-:-:S02]  /*54340*/  IMAD.MOV.U32 R16, RZ, RZ, R7 ;  /* 0x000000ffff107224 */ /* 0x000fc400078e0007 */
[----:B------:R-:W-:Y:S01]  /*54350*/  IMAD.MOV.U32 R17, RZ, RZ, R3 ;  /* 0x000000ffff117224 */ /* 0x000fe200078e0003 */
[----:B------:R-:W3:Y:S01]  /*54360*/  LDL.LU R7, [R1+0x23e8] ;  /* 0x0023e80001077983 */ /* 0x000ee20000300800 */
[----:B0-----:R-:W-:Y:S02]  /*54370*/  IMAD.MOV.U32 R19, RZ, RZ, R0 ;  /* 0x000000ffff137224 */ /* 0x001fe400078e0000 */
[----:B------:R-:W-:Y:S01]  /*54380*/  IMAD.MOV.U32 R18, RZ, RZ, R2 ;  /* 0x000000ffff127224 */ /* 0x000fe200078e0002 */
[----:B--2---:R-:W-:-:S15]  /*54390*/  HMMA.16816.F32.BF16 R8, R36, R12, R8 ;  /* 0x0000000c2408723c */ /* 0x004fde0000041808 */
[----:B------:R-:W-:-:S04]  /*543a0*/  NOP ;  /* 0x0000000000007918 */ /* 0x000fc80000000000 */
[----:B------:R-:W-:Y:S01]  /*543b0*/  IMAD.MOV.U32 R3, RZ, RZ, R10 ;  /* 0x000000ffff037224 */ /* 0x000fe200078e000a */
[----:B------:R0:W-:Y:S01]  /*543c0*/  STL [R1+0x80], R8 ;  /* 0x0000800801007387 */ /* 0x0001e20000100800 */
[----:B------:R-:W-:Y:S01]  /*543d0*/  MOV R0, R11 ;  /* 0x0000000b00007202 */ /* 0x000fe20000000f00 */
[----:B------:R-:W-:Y:S02]  /*543e0*/  IMAD.MOV.U32 R2, RZ, RZ, R9 ;  /* 0x000000ffff027224 */ /* 0x000fe400078e0009 */
[----:B------:R-:W2:Y:S04]  /*543f0*/  LDL.LU.64 R10, [R1+0x23e0] ;  /* 0x0023e000010a7983 */ /* 0x000ea80000300a00 */
[----:B0-----:R-:W2:Y:S04]  /*54400*/  LDL.LU.64 R8, [R1+0x23d8] ;  /* 0x0023d80001087983 */ /* 0x001ea80000300a00 */
[----:B------:R-:W-:Y:S04]  /*54410*/  STL [R1+0x2188], R0 ;  /* 0x0021880001007387 */ /* 0x000fe80000100800 */
[----:B------:R-:W-:Y:S04]  /*54420*/  STL [R1+0x2184], R3 ;  /* 0x0021840301007387 */ /* 0x000fe80000100800 */
[----:B------:R-:W-:Y:S01]  /*54430*/  STL [R1+0x2180], R2 ;  /* 0x0021800201007387 */ /* 0x000fe20000100800 */
[C---:B------:R-:W-:Y:S08]  /*54440*/  HMMA.16816.F32.BF16 R44, R36.reuse, R4, R44 ;  /* 0x00000004242c723c */ /* 0x040ff0000004182c */
[----:B--2---:R-:W-:-:S15]  /*54450*/  HMMA.16816.F32.BF16 R32, R36, R8, R32 ;  /* 0x000000082420723c */ /* 0x004fde0000041820 */
[----:B------:R-:W-:-:S04]  /*54460*/  NOP ;  /* 0x0000000000007918 */ /* 0x000fc80000000000 */
[----:B------:R-:W-:Y:S04]  /*54470*/  STL.64 [R1+0x70], R32 ;  /* 0x0000702001007387 */ /* 0x000fe80000100a00 */
[----:B------:R0:W-:Y:S04]  /*54480*/  STL.64 [R1+0x78], R34 ;  /* 0x0000782201007387 */ /* 0x0001e80000100a00 */
[----:B0-----:R-:W4:Y:S04]  /*54490*/  LDL.LU.64 R34, [R1+0x23d0] ;  /* 0x0023d00001227983 */ /* 0x001f280000300a00 */
[----:B------:R-:W4:Y:S04]  /*544a0*/  LDL.LU.64 R32, [R1+0x23c8] ;  /* 0x0023c80001207983 */ /* 0x000f280000300a00 */
[----:B---3--:R0:W-:Y:S04]  /*544b0*/  STL.64 [R1+0x2358], R6 ;  /* 0x0023580601007387 */ /* 0x0081e80000100a00 */
[----:B------:R-:W-:Y:S04]  /*544c0*/  STL.64 [R1+0x60], R44 ;  /* 0x0000602c01007387 */ /* 0x000fe80000100a00 */
[----:B------:R-:W-:Y:S04]  /*544d0*/  STL.64 [R1+0x68], R46 ;  /* 0x0000682e01007387 */ /* 0x000fe80000100a00 */
[----:B------:R-:W1:Y:S01]  /*544e0*/  LDSM.16.MT88.4 R44, [R60+UR5+0xb800] ;  /* 0x00b800053c2c783b */ /* 0x000e620008004200 */
[----:B0-----:R-:W-:-:S15]  /*544f0*/  HMMA.16816.F32.BF16 R4, R36, R40, R16 ;  /* 0x000000282404723c */ /* 0x001fde0000041810 */
[----:B------:R-:W-:-:S04]  /*54500*/  NOP ;  /* 0x0000000000007918 */ /* 0x000fc80000000000 */
[----:B------:R-:W-:Y:S02]  /*54510*/  IMAD.MOV.U32 R0, RZ, RZ, R5 ;  /* 0x000000ffff007224 */ /* 0x000fe400078e0005 */
[----:B------:R-:W-:Y:S02]  /*54520*/  IMAD.MOV.U32 R3, RZ, RZ, R6 ;  /* 0x000000ffff037224 */ /* 0x000fe400078e0006 */
[----:B------:R-:W-:Y:S01]  /*54530*/  IMAD.MOV.U32 R2, RZ, RZ, R7 ;  /* 0x000000ffff027224 */ /* 0x000fe200078e0007 */
[----:B-1----:R-:W-:Y:S04]  /*54540*/  STL.64 [R1+0x2348], R46 ;  /* 0x0023482e01007387 */ /* 0x002fe80000100a00 */
[----:B------:R0:W-:Y:S04]  /*54550*/  STL.64 [R1+0x2340], R44 ;  /* 0x0023402c01007387 */ /* 0x0001e80000100a00 */
[----:B------:R4:W-:Y:S01]  /*54560*/  STL [R1+0x50], R4 ;  /* 0x0000500401007387 */ /* 0x0009e20000100800 */
[----:B------:R-:W-:-:S02]  /*54570*/  IMAD.MOV.U32 R41, RZ, RZ, R26 ;  /* 0x000000ffff297224 */ /* 0x000fc400078e001a */
[----:B------:R-:W-:Y:S02]  /*54580*/  IMAD.MOV.U32 R40, RZ, RZ, R27 ;  /* 0x000000ffff287224 */ /* 0x000fe400078e001b */
[----:B0-----:R-:W-:Y:S02]  /*54590*/  IMAD.MOV.U32 R45, RZ, RZ, R58 ;  /* 0x000000ffff2d7224 */ /* 0x001fe400078e003a */
[----:B------:R-:W-:Y:S01]  /*545a0*/  IMAD.MOV.U32 R44, RZ, RZ, R59 ;  /* 0x000000ffff2c7224 */ /* 0x000fe200078e003b */
[C---:B----4-:R-:W-:Y:S08]  /*545b0*/  HMMA.16816.F32.BF16 R4, R32.reuse, R26, R20 ;  /* 0x0000001a2004723c */ /* 0x050ff00000041814 */
[----:B------:R-:W-:Y:S11]  /*545c0*/  HMMA.16816.F32.BF16 R16, R32, R50, R28 ;  /* 0x000000322010723c */ /* 0x000ff6000004181c */
[----:B------:R-:W-:Y:S04]  /*545d0*/  STL.64 [R1+0x7f0], R4 ;  /* 0x0007f00401007387 */ /* 0x000fe80000100a00 */
[----:B------:R0:W-:Y:S01]  /*545e0*/  STL.64 [R1+0x7f8], R6 ;  /* 0x0007f80601007387 */ /* 0x0001e20000100a00 */
[----:B------:R-:W-:-:S02]  /*545f0*/  IMAD.MOV.U32 R60, RZ, RZ, R4 ;  /* 0x000000ffff3c7224 */ /* 0x000fc400078e0004 */
[C---:B0-----:R-:W-:Y:S01]  /*54600*/  HMMA.16816.F32.BF16 R4, R32.reuse, R58, R52 ;  /* 0x0000003a2004723c */ /* 0x041fe20000041834 */
[----:B------:R-:W-:Y:S04]  /*54610*/  STL.64 [R1+0x2370], R42 ;  /* 0x0023702a01007387 */ /* 0x000fe80000100a00 */
[----:B------:R-:W-:Y:S04]  /*54620*/  STL.64 [R1+0x2368], R40 ;  /* 0x0023682801007387 */ /* 0x000fe80000100a00 */
[----:B------:R-:W-:Y:S04]  /*54630*/  STL [R1+0x2120], R60 ;  /* 0x0021203c01007387 */ /* 0x000fe80000100800 */
[----:B------:R0:W-:Y:S04]  /*54640*/  STL.64 [R1+0x7c0], R16 ;  /* 0x0007c01001007387 */ /* 0x0001e80000100a00 */
[----:B------:R1:W-:Y:S04]  /*54650*/  STL.64 [R1+0x7c8], R18 ;  /* 0x0007c81201007387 */ /* 0x0003e80000100a00 */
        /* <DEDUP_REMOVED lines=10> */
[----:B------:R-:W2:Y:S04]  /*54700*/  LDL.64 R54, [R1+0x18] ;  /* 0x0000180001367983 */ /* 0x000ea80000100a00 */
[----:B------:R-:W4:Y:S04]  /*54710*/  LDL.64 R58, [R1+0x8] ;  /* 0x00000800013a7983 */ /* 0x000f280000100a00 */
        /* <DEDUP_REMOVED lines=20> */
[----:B------:R0:W-:Y:S04]  /*54860*/  STL.64 [R1+0x2378], R44 ;  /* 0x0023782c01007387 */ /* 0x0001e80000100a00 */
        /* <DEDUP_REMOVED lines=8> */
[C---:B--2---:R-:W-:Y:S08]  /*548f0*/  HMMA.16816.F32.BF16 R4, R32.reuse, R54, R4 ;  /* 0x000000362004723c */ /* 0x044ff00000041804 */
[----:B----4-:R-:W-:Y:S11]  /*54900*/  HMMA.16816.F32.BF16 R16, R32, R58, R16 ;  /* 0x0000003a2010723c */ /* 0x010ff60000041810 */
        /* <DEDUP_REMOVED lines=9> */
[----:B0-----:R-:W4:Y:S04]  /*549a0*/  LDL.LU.64 R18, [R1+0x23b8] ;  /* 0x0023b80001127983 */ /* 0x001f280000300a00 */
[----:B------:R-:W3:Y:S01]  /*549b0*/  LDL.LU.64 R58, [R1+0x23b0] ;  /* 0x0023b000013a7983 */ /* 0x000ee20000300a00 */
[----:B------:R-:W0:Y:S01]  /*549c0*/  S2R R53, SR_TID.X ;  /* 0x0000000000357919 */ /* 0x000e220000002100 */
[----:B---3--:R-:W-:-:S15]  /*549d0*/  HMMA.16816.F32.BF16 R48, R32, R58, R48 ;  /* 0x0000003a2030723c */ /* 0x008fde0000041830 */
[----:B------:R-:W-:-:S04]  /*549e0*/  NOP ;  /* 0x0000000000007918 */ /* 0x000fc80000000000 */
[----:B------:R-:W-:Y:S01]  /*549f0*/  STL.64 [R1+0x6d0], R48 ;  /* 0x0006d03001007387 */ /* 0x000fe20000100a00 */
[----:B------:R-:W-:-:S03]  /*54a00*/  IMAD.MOV.U32 R9, RZ, RZ, R50 ;  /* 0x000000ffff097224 */ /* 0x000fc600078e0032 */
[----:B------:R1:W-:Y:S04]  /*54a10*/  STL.64 [R1+0x6d8], R50 ;  /* 0x0006d83201007387 */ /* 0x0003e80000100a00 */
[----:B-1----:R-:W3:Y:S01]  /*54a20*/  LDL.LU.64 R50, [R1+0x23a8] ;  /* 0x0023a80001327983 */ /* 0x002ee20000300a00 */
[C---:B0-----:R-:W-:Y:S01]  /*54a30*/  LOP3.LUT R57, R53.reuse, 0x7, RZ, 0xc0, !PT ;  /* 0x0000000735397812 */ /* 0x041fe200078ec0ff */
[----:B--2---:R-:W-:Y:S01]  /*54a40*/  HMMA.16816.F32.BF16 R36, R32, R54, R36 ;  /* 0x000000362024723c */ /* 0x004fe20000041824 */
[C---:B------:R-:W-:Y:S02]  /*54a50*/  IMAD.SHL.U32 R56, R53.reuse, 0x40, RZ ;  /* 0x0000004035387824 */ /* 0x040fe400078e00ff */
[----:B------:R-:W-:Y:S02]  /*54a60*/  IMAD.SHL.U32 R53, R53, 0x2, RZ ;  /* 0x0000000235357824 */ /* 0x000fe400078e00ff */
[----:B------:R-:W-:Y:S01]  /*54a70*/  IMAD R57, R57, 0x90, RZ ;  /* 0x0000009039397824 */ /* 0x000fe200078e02ff */
[----:B------:R-:W-:-:S04]  /*54a80*/  MOV R8, R48 ;  /* 0x0000003000087202 */ /* 0x000fc80000000f00 */
[----:B------:R-:W-:-:S04]  /*54a90*/  LOP3.LUT R57, R57, 0x10, R53, 0x78, !PT ;  /* 0x0000001039397812 */ /* 0x000fc800078e7835 */
[----:B------:R-:W-:Y:S01]  /*54aa0*/  LOP3.LUT R57, R57, 0x400, R56, 0xf8, !PT ;  /* 0x0000040039397812 */ /* 0x000fe200078ef838 */
[----:B------:R-:W-:Y:S04]  /*54ab0*/  STL [R1+0x2128], R8 ;  /* 0x0021280801007387 */ /* 0x000fe80000100800 */
[----:B------:R-:W-:Y:S01]  /*54ac0*/  STL [R1+0x2124], R9 ;  /* 0x0021240901007387 */ /* 0x000fe20000100800 */
[----:B------:R-:W-:-:S03]  /*54ad0*/  LOP3.LUT R57, R57, 0x40, RZ, 0x3c, !PT ;  /* 0x0000004039397812 */ /* 0x000fc600078e3cff */
[----:B------:R-:W-:Y:S04]  /*54ae0*/  STL.64 [R1+0x6b0], R36 ;  /* 0x0006b02401007387 */ /* 0x000fe80000100a00 */
[----:B------:R-:W-:Y:S04]  /*54af0*/  STL.64 [R1+0x6b8], R38 ;  /* 0x0006b82601007387 */ /* 0x000fe80000100a00 */
[----:B------:R-:W0:Y:S04]  /*54b00*/  LDSM.16.MT88.4 R36, [R57+UR5+0xb800] ;  /* 0x00b800053924783b */ /* 0x000e280008004200 */
[----:B0-----:R-:W-:Y:S04]  /*54b10*/  STL.64 [R1+0x22c8], R38 ;  /* 0x0022c82601007387 */ /* 0x001fe80000100a00 */
[----:B------:R0:W-:Y:S02]  /*54b20*/  STL.64 [R1+0x22c0], R36 ;  /* 0x0022c02401007387 */ /* 0x0001e40000100a00 */
[----:B0-----:R-:W-:-:S02]  /*54b30*/  IMAD.MOV.U32 R36, RZ, RZ, R14 ;  /* 0x000000ffff247224 */ /* 0x001fc400078e000e */
[----:B------:R-:W-:Y:S01]  /*54b40*/  IMAD.MOV.U32 R37, RZ, RZ, R15 ;  /* 0x000000ffff257224 */ /* 0x000fe200078e000f */
[----:B------:R-:W2:Y:S04]  /*54b50*/  LDL.LU R14, [R1+0x23a4] ;  /* 0x0023a400010e7983 */ /* 0x000ea80000300800 */
[----:B------:R-:W2:Y:S01]  /*54b60*/  LDL.LU R15, [R1+0x23a0] ;  /* 0x0023a000010f7983 */ /* 0x000ea20000300800 */
[----:B----4-:R-:W-:Y:S02]  /*54b70*/  IMAD.MOV.U32 R38, RZ, RZ, R18 ;  /* 0x000000ffff267224 */ /* 0x010fe400078e0012 */
[----:B------:R-:W-:Y:S01]  /*54b80*/  IMAD.MOV.U32 R39, RZ, RZ, R19 ;  /* 0x000000ffff277224 */ /* 0x000fe200078e0013 */
[----:B------:R-:W4:Y:S04]  /*54b90*/  LDL.LU R18, [R1+0x239c] ;  /* 0x00239c0001127983 */ /* 0x000f280000300800 */
[----:B------:R-:W4:Y:S01]  /*54ba0*/  LDL.LU R19, [R1+0x2398] ;  /* 0x0023980001137983 */ /* 0x000f220000300800 */
[----:B---3--:R-:W-:-:S15]  /*54bb0*/  HMMA.16816.F32.BF16 R28, R32, R50, R28 ;  /* 0x00000032201c723c */ /* 0x008fde000004181c */
[----:B------:R-:W-:-:S04]  /*54bc0*/  NOP ;  /* 0x0000000000007918 */ /* 0x000fc80000000000 */
[----:B------:R-:W-:Y:S04]  /*54bd0*/  STL.64 [R1+0x660], R28 ;  /* 0x0006601c01007387 */ /* 0x000fe80000100a00 */
[----:B------:R0:W-:Y:S04]  /*54be0*/  STL.64 [R1+0x668], R30 ;  /* 0x0006681e01007387 */ /* 0x0001e80000100a00 */
[----:B0-----:R-:W3:Y:S02]  /*54bf0*/  LDL.LU.64 R30, [R1+0x2390] ;  /* 0x00239000011e7983 */ /* 0x001ee40000300a00 */
        /* <DEDUP_REMOVED lines=9> */
[----:B0-----:R-:W3:Y:S01]  /*54c90*/  LDL.LU.64 R22, [R1+0x2380] ;  /* 0x0023800001167983 */ /* 0x001ee20000300a00 */
[C---:B----4-:R-:W-:Y:S08]  /*54ca0*/  HMMA.16816.F32.BF16 R40, R32.reuse, R18, R40 ;  /* 0x000000122028723c */ /* 0x050ff00000041828 */
[----:B--2---:R-:W-:Y:S11]  /*54cb0*/  HMMA.16816.F32.BF16 R36, R32, R14, R36 ;  /* 0x0000000e2024723c */ /* 0x004ff60000041824 */
[----:B------:R-:W-:-:S02]  /*54cc0*/  IMAD.MOV.U32 R21, RZ, RZ, R42 ;  /* 0x000000ffff157224 */ /* 0x000fc400078e002a */
[----:B------:R-:W-:Y:S02]  /*54cd0*/  IMAD.MOV.U32 R25, RZ, RZ, R43 ;  /* 0x000000ffff197224 */ /* 0x000fe400078e002b */
[----:B------:R-:W-:Y:S02]  /*54ce0*/  IMAD.MOV.U32 R24, RZ, RZ, R41 ;  /* 0x000000ffff187224 */ /* 0x000fe400078e0029 */
[----:B------:R-:W-:Y:S02]  /*54cf0*/  IMAD.MOV.U32 R20, RZ, RZ, R40 ;  /* 0x000000ffff147224 */ /* 0x000fe400078e0028 */
[----:B------:R-:W-:Y:S02]  /*54d00*/  IMAD.MOV.U32 R29, RZ, RZ, R38 ;  /* 0x000000ffff1d7224 */ /* 0x000fe400078e0026 */
[----:B------:R-:W-:Y:S01]  /*54d10*/  IMAD.MOV.U32 R28, RZ, RZ, R36 ;  /* 0x000000ffff1c7224 */ /* 0x000fe200078e0024 */
[----:B---3--:R-:W-:-:S15]  /*54d20*/  HMMA.16816.F32.BF16 R44, R32, R22, R44 ;  /* 0x00000016202c723c */ /* 0x008fde000004182c */
[----:B------:R-:W-:-:S04]  /*54d30*/  NOP ;  /* 0x0000000000007918 */ /* 0x000fc80000000000 */
[----:B------:R-:W-:Y:S02]  /*54d40*/  IMAD.MOV.U32 R12, RZ, RZ, R44 ;  /* 0x000000ffff0c7224 */ /* 0x000fe400078e002c */
[----:B------:R-:W-:Y:S02]  /*54d50*/  IMAD.MOV.U32 R13, RZ, RZ, R46 ;  /* 0x000000ffff0d7224 */ /* 0x000fe400078e002e */
[----:B------:R-:W-:Y:S01]  /*54d60*/  IMAD.MOV.U32 R16, RZ, RZ, R45 ;  /* 0x000000ffff107224 */ /* 0x000fe200078e002d */
[----:B------:R0:W-:Y:S01]  /*54d70*/  STL.64 [R1+0x580], R44 ;  /* 0x0005802c01007387 */ /* 0x0001e20000100a00 */
[----:B------:R-:W-:-:S03]  /*54d80*/  IMAD.MOV.U32 R17, RZ, RZ, R47 ;  /* 0x000000ffff117224 */ /* 0x000fc600078e002f */
[----:B------:R-:W-:Y:S04]  /*54d90*/  STL.64 [R1+0x588], R46 ;  /* 0x0005882e01007387 */ /* 0x000fe80000100a00 */
[----:B0-----:R-:W2:Y:S04]  /*54da0*/  LDL.LU.64 R44, [R1+0x2378] ;  /* 0x00237800012c7983 */ /* 0x001ea80000300a00 */
[----:B------:R-:W-:Y:S04]  /*54db0*/  STL [R1+0x2138], R12 ;  /* 0x0021380c01007387 */ /* 0x000fe80000100800 */
[----:B------:R-:W-:Y:S04]  /*54dc0*/  STL [R1+0x2134], R13 ;  /* 0x0021340d01007387 */ /* 0x000fe80000100800 */
[----:B------:R-:W-:Y:S04]  /*54dd0*/  STL [R1+0x2130], R16 ;  /* 0x0021301001007387 */ /* 0x000fe80000100800 */
[----:B------:R-:W-:Y:S04]  /*54de0*/  STL [R1+0x212c], R17 ;  /* 0x00212c1101007387 */ /* 0x000fe80000100800 */
[----:B------:R-:W-:Y:S04]  /*54df0*/  STL.64 [R1+0x540], R40 ;  /* 0x0005402801007387 */ /* 0x000fe80000100a00 */
[----:B------:R0:W-:Y:S04]  /*54e00*/  STL.64 [R1+0x548], R42 ;  /* 0x0005482a01007387 */ /* 0x0001e80000100a00 */
[----:B0-----:R-:W3:Y:S04]  /*54e10*/  LDL.LU.64 R42, [R1+0x2370] ;  /* 0x00237000012a7983 */ /* 0x001ee80000300a00 */
[----:B------:R-:W4:Y:S04]  /*54e20*/  LDL.LU.64 R40, [R1+0x2368] ;  /* 0x0023680001287983 */ /* 0x000f280000300a00 */
[----:B------:R-:W-:Y:S04]  /*54e30*/  STL.64 [R1+0x22d0], R18 ;  /* 0x0022d01201007387 */ /* 0x000fe80000100a00 */
[----:B------:R-:W-:Y:S04]  /*54e40*/  STL [R1+0x2144], R21 ;  /* 0x0021441501007387 */ /* 0x000fe80000100800 */
[----:B------:R0:W-:Y:S04]  /*54e50*/  STL.64 [R1+0x22e0], R22 ;  /* 0x0022e01601007387 */ /* 0x0001e80000100a00 */
[----:B------:R-:W-:Y:S04]  /*54e60*/  STL [R1+0x22d8], R20 ;  /* 0x0022d81401007387 */ /* 0x000fe80000100800 */
[----:B------:R1:W-:Y:S04]  /*54e70*/  STL [R1+0x2140], R24 ;  /* 0x0021401801007387 */ /* 0x0003e80000100800 */
[----:B------:R0:W-:Y:S04]  /*54e80*/  STL [R1+0x213c], R25 ;  /* 0x00213c1901007387 */ /* 0x0001e80000100800 */
[----:B------:R0:W-:Y:S04]  /*54e90*/  STL.64 [R1+0x22e8], R26 ;  /* 0x0022e81a01007387 */ /* 0x0001e80000100a00 */
[----:B------:R-:W-:Y:S04]  /*54ea0*/  STL.64 [R1+0x510], R36 ;  /* 0x0005102401007387 */ /* 0x000fe80000100a00 */
[----:B------:R-:W-:Y:S04]  /*54eb0*/  STL.64 [R1+0x518], R38 ;  /* 0x0005182601007387 */ /* 0x000fe80000100a00 */
[----:B------:R1:W-:Y:S04]  /*54ec0*/  STL.64 [R1+0x2300], R30 ;  /* 0x0023001e01007387 */ /* 0x0003e80000100a00 */
[----:B------:R-:W-:Y:S01]  /*54ed0*/  STL.64 [R1+0x22f8], R28 ;  /* 0x0022f81c01007387 */ /* 0x000fe20000100a00 */
[----:B0-----:R-:W-:Y:S01]  /*54ee0*/  IMAD.MOV.U32 R22, RZ, RZ, R7 ;  /* 0x000000ffff167224 */ /* 0x001fe200078e0007 */
[----:B------:R-:W-:-:S05]  /*54ef0*/  MOV R23, R6 ;  /* 0x0000000600177202 */ /* 0x000fca0000000f00 */
[----:B------:R0:W-:Y:S04]  /*54f00*/  STL.64 [R1+0x2308], R22 ;  /* 0x0023081601007387 */ /* 0x0001e80000100a00 */
[----:B-1----:R-:W2:Y:S04]  /*54f10*/  LDL.LU R24, [R1+0x3a0] ;  /* 0x0003a00001187983 */ /* 0x002ea80000300800 */
[----:B------:R-:W2:Y:S04]  /*54f20*/  LDL.LU R25, [R1+0x3a4] ;  /* 0x0003a40001197983 */ /* 0x000ea80000300800 */
[----:B------:R-:W2:Y:S04]  /*54f30*/  LDL.LU R26, [R1+0x3a8] ;  /* 0x0003a800011a7983 */ /* 0x000ea80000300800 */
[----:B------:R-:W2:Y:S01]  /*54f40*/  LDL.LU R27, [R1+0x3ac] ;  /* 0x0003ac00011b7983 */ /* 0x000ea20000300800 */
[----:B------:R-:W-:-:S02]  /*54f50*/  IMAD.MOV.U32 R30, RZ, RZ, R5 ;  /* 0x000000ffff1e7224 */ /* 0x000fc400078e0005 */
[----:B------:R-:W-:Y:S01]  /*54f60*/  IMAD.MOV.U32 R31, RZ, RZ, R4 ;  /* 0x000000ffff1f7224 */ /* 0x000fe200078e0004 */
[----:B--2---:R1:W-:Y:S04]  /*54f70*/  STL.64 [R1+0x2318], R26 ;  /* 0x0023181a01007387 */ /* 0x0043e80000100a00 */
[----:B------:R2:W-:Y:S04]  /*54f80*/  STL.64 [R1+0x2310], R24 ;  /* 0x0023101801007387 */ /* 0x0005e80000100a00 */
[----:B------:R-:W-:Y:S04]  /*54f90*/  STL.64 [R1+0x2320], R30 ;  /* 0x0023201e01007387 */ /* 0x000fe80000100a00 */
        /* <DEDUP_REMOVED lines=8> */
[----:B------:R-:W3:Y:S04]  /*55020*/  LDL.LU R36, [R1+0x3f0] ;  /* 0x0003f00001247983 */ /* 0x000ee80000300800 */
[----:B------:R-:W3:Y:S01]  /*55030*/  LDL.LU R37, [R1+0x3f4] ;  /* 0x0003f40001257983 */ /* 0x000ee20000300800 */
[----:B-1----:R-:W-:-:S02]  /*55040*/  IMAD.MOV.U32 R26, RZ, RZ, R45 ;  /* 0x000000ffff1a7224 */ /* 0x002fc400078e002d */
[----:B------:R-:W-:Y:S01]  /*55050*/  IMAD.MOV.U32 R27, RZ, RZ, R44 ;  /* 0x000000ffff1b7224 */ /* 0x000fe200078e002c */
[----:B------:R-:W3:Y:S04]  /*55060*/  LDL.LU R38, [R1+0x3f8] ;  /* 0x0003f80001267983 */ /* 0x000ee80000300800 */
[----:B------:R-:W3:Y:S01]  /*55070*/  LDL.LU R39, [R1+0x3fc] ;  /* 0x0003fc0001277983 */ /* 0x000ee20000300800 */
[----:B------:R-:W-:Y:S02]  /*55080*/  IMAD.MOV.U32 R17, RZ, RZ, R10 ;  /* 0x000000ffff117224 */ /* 0x000fe400078e000a */
[----:B------:R-:W-:Y:S01]  /*55090*/  IMAD.MOV.U32 R18, RZ, RZ, R11 ;  /* 0x000000ffff127224 */ /* 0x000fe200078e000b */
[----:B--2---:R-:W-:Y:S04]  /*550a0*/  STL.64 [R1+0x2330], R22 ;  /* 0x0023301601007387 */ /* 0x004fe80000100a00 */
[----:B------:R-:W-:Y:S04]  /*550b0*/  STL.64 [R1+0x2328], R20 ;  /* 0x0023281401007387 */ /* 0x000fe80000100a00 */
[----:B------:R0:W-:Y:S04]  /*550c0*/  STL.64 [R1+0x2338], R26 ;  /* 0x0023381a01007387 */ /* 0x0001e80000100a00 */
[----:B------:R-:W2:Y:S04]  /*550d0*/  LDL.LU R44, [R1+0x280] ;  /* 0x00028000012c7983 */ /* 0x000ea80000300800 */
[----:B------:R-:W2:Y:S04]  /*550e0*/  LDL.LU R45, [R1+0x284] ;  /* 0x00028400012d7983 */ /* 0x000ea80000300800 */
[----:B------:R-:W2:Y:S04]  /*550f0*/  LDL.LU R46, [R1+0x288] ;  /* 0x00028800012e7983 */ /* 0x000ea80000300800 */
[----:B------:R-:W2:Y:S04]  /*55100*/  LDL.LU R47, [R1+0x28c] ;  /* 0x00028c00012f7983 */ /* 0x000ea80000300800 */
[----:B------:R-:W2:Y:S04]  /*55110*/  LDL.LU R24, [R1+0x3e0] ;  /* 0x0003e00001187983 */ /* 0x000ea80000300800 */
[----:B------:R-:W2:Y:S04]  /*55120*/  LDL.LU R25, [R1+0x3e4] ;  /* 0x0003e40001197983 */ /* 0x000ea80000300800 */
[----:B0-----:R-:W2:Y:S04]  /*55130*/  LDL.LU R26, [R1+0x3e8] ;  /* 0x0003e800011a7983 */ /* 0x001ea80000300800 */
[----:B------:R-:W2:Y:S04]  /*55140*/  LDL.LU R27, [R1+0x3ec] ;  /* 0x0003ec00011b7983 */ /* 0x000ea80000300800 */
[----:B------:R-:W2:Y:S04]  /*55150*/  LDL.LU R28, [R1+0x3c0] ;  /* 0x0003c000011c7983 */ /* 0x000ea80000300800 */
[----:B------:R-:W2:Y:S04]  /*55160*/  LDL.LU R29, [R1+0x3c4] ;  /* 0x0003c400011d7983 */ /* 0x000ea80000300800 */
[----:B------:R-:W2:Y:S04]  /*55170*/  LDL.LU R30, [R1+0x3c8] ;  /* 0x0003c800011e7983 */ /* 0x000ea80000300800 */
[----:B------:R-:W2:Y:S04]  /*55180*/  LDL.LU R31, [R1+0x3cc] ;  /* 0x0003cc00011f7983 */ /* 0x000ea80000300800 */
[----:B------:R-:W2:Y:S04]  /*55190*/  LDL.LU R16, [R1+0x390] ;  /* 0x0003900001107983 */ /* 0x000ea80000300800 */
[----:B------:R-:W3:Y:S04]  /*551a0*/  LDL.LU R10, [R1+0x2364] ;  /* 0x00236400010a7983 */ /* 0x000ee80000300800 */
[----:B------:R-:W3:Y:S04]  /*551b0*/  LDL.LU R11, [R1+0x2360] ;  /* 0x00236000010b7983 */ /* 0x000ee80000300800 */
[----:B------:R-:W2:Y:S04]  /*551c0*/  LDL.LU R19, [R1+0x39c] ;  /* 0x00039c0001137983 */ /* 0x000ea80000300800 */
[----:B------:R0:W-:Y:S04]  /*551d0*/  STL.64 [R1+0x22f0], R14 ;  /* 0x0022f00e01007387 */ /* 0x0001e80000100a00 */
[----:B------:R-:W2:Y:S04]  /*551e0*/  LDL.LU R12, [R1+0x3d0] ;  /* 0x0003d000010c7983 */ /* 0x000ea80000300800 */
[----:B------:R-:W2:Y:S01]  /*551f0*/  LDL.LU R13, [R1+0x3d4] ;  /* 0x0003d400010d7983 */ /* 0x000ea20000300800 */
[----:B----4-:R-:W-:-:S03]  /*55200*/  IMAD.MOV.U32 R22, RZ, RZ, R41 ;  /* 0x000000ffff167224 */ /* 0x010fc600078e0029 */
[----:B0-----:R-:W4:Y:S04]  /*55210*/  LDL.LU R14, [R1+0x3d8] ;  /* 0x0003d800010e7983 */ /* 0x001f280000300800 */
[----:B------:R-:W4:Y:S01]  /*55220*/  LDL.LU R15, [R1+0x3dc] ;  /* 0x0003dc00010f7983 */ /* 0x000f220000300800 */
[----:B---3--:R-:W-:-:S15]  /*55230*/  HMMA.16816.F32.BF16 R4, R32, R10, R4 ;  /* 0x0000000a2004723c */ /* 0x008fde0000041804 */
[----:B------:R-:W-:-:S04]  /*55240*/  NOP ;  /* 0x0000000000007918 */ /* 0x000fc80000000000 */
[----:B------:R-:W-:Y:S01]  /*55250*/  STL.64 [R1+0x4d0], R4 ;  /* 0x0004d00401007387 */ /* 0x000fe20000100a00 */
[----:B------:R-:W-:-:S03]  /*55260*/  IMAD.MOV.U32 R41, RZ, RZ, R7 ;  /* 0x000000ffff297224 */ /* 0x000fc600078e0007 */
[----:B------:R0:W-:Y:S04]  /*55270*/  STL.64 [R1+0x4d8], R6 ;  /* 0x0004d80601007387 */ /* 0x0001e80000100a00 */
[----:B0-----:R-:W3:Y:S02]  /*55280*/  LDL.LU.64 R6, [R1+0x2358] ;  /* 0x0023580001067983 */ /* 0x001ee40000300a00 */
[----:B---3--:R-:W-:-:S15]  /*55290*/  HMMA.16816.F32.BF16 R36, R32, R6, R36 ;  /* 0x000000062024723c */ /* 0x008fde0000041824 */
[----:B------:R-:W-:-:S04]  /*552a0*/  NOP ;  /* 0x0000000000007918 */ /* 0x000fc80000000000 */
[----:B------:R0:W-:Y:S04]  /*552b0*/  STL.64 [R1+0x490], R36 ;  /* 0x0004902401007387 */ /* 0x0001e80000100a00 */
[----:B------:R1:W-:Y:S01]  /*552c0*/  STL.64 [R1+0x498], R38 ;  /* 0x0004982601007387 */ /* 0x0003e20000100a00 */
[----:B------:R-:W-:Y:S02]  /*552d0*/  IMAD.MOV.U32 R48, RZ, RZ, R37 ;  /* 0x000000ffff307224 */ /* 0x000fe400078e0025 */
[----:B0-----:R-:W-:Y:S02]  /*552e0*/  IMAD.MOV.U32 R36, RZ, RZ, R42 ;  /* 0x000000ffff247224 */ /* 0x001fe400078e002a */
[----:B------:R-:W-:Y:S01]  /*552f0*/  IMAD.MOV.U32 R37, RZ, RZ, R43 ;  /* 0x000000ffff257224 */ /* 0x000fe200078e002b */
[----:B------:R-:W2:Y:S04]  /*55300*/  LDL.LU R42, [R1+0x2354] ;  /* 0x00235400012a7983 */ /* 0x000ea80000300800 */
[----:B------:R-:W2:Y:S01]  /*55310*/  LDL.LU R43, [R1+0x2350] ;  /* 0x00235000012b7983 */ /* 0x000ea20000300800 */
[----:B------:R-:W-:-:S03]  /*55320*/  IMAD.MOV.U32 R49, RZ, RZ, R39 ;  /* 0x000000ffff317224 */ /* 0x000fc600078e0027 */
[----:B-1----:R-:W3:Y:S04]  /*55330*/  LDL.LU R38, [R1+0x388] ;  /* 0x0003880001267983 */ /* 0x002ee80000300800 */
[----:B------:R-:W3:Y:S01]  /*55340*/  LDL.LU R39, [R1+0x38c] ;  /* 0x00038c0001277983 */ /* 0x000ee20000300800 */
[----:B------:R-:W0:Y:S01]  /*55350*/  S2R R57, SR_TID.X ;  /* 0x0000000000397919 */ /* 0x000e220000002100 */
[----:B------:R-:W-:Y:S02]  /*55360*/  IMAD.MOV.U32 R23, RZ, RZ, R40 ;  /* 0x000000ffff177224 */ /* 0x000fe400078e0028 */
[----:B------:R-:W-:Y:S01]  /*55370*/  IMAD.MOV.U32 R40, RZ, RZ, R5 ;  /* 0x000000ffff287224 */ /* 0x000fe200078e0005 */
[C---:B0-----:R-:W-:Y:S01]  /*55380*/  LOP3.LUT R56, R57.reuse, 0x7, RZ, 0xc0, !PT ;  /* 0x0000000739387812 */ /* 0x041fe200078ec0ff */
[----:B------:R-:W-:-:S04]  /*55390*/  IMAD.SHL.U32 R53, R57, 0x2, RZ ;  /* 0x0000000239357824 */ /* 0x000fc800078e00ff */
[----:B------:R-:W-:Y:S01]  /*553a0*/  IMAD R56, R56, 0x90, RZ ;  /* 0x0000009038387824 */ /* 0x000fe200078e02ff */
[----:B------:R-:W-:-:S04]  /*553b0*/  SHF.L.U32 R57, R57, 0x6, RZ ;  /* 0x0000000639397819 */ /* 0x000fc800000006ff */
[----:B------:R-:W-:-:S04]  /*553c0*/  LOP3.LUT R5, R56, 0x10, R53, 0x78, !PT ;  /* 0x0000001038057812 */ /* 0x000fc800078e7835 */
[----:B------:R-:W-:-:S04]  /*553d0*/  LOP3.LUT R5, R5, 0x400, R57, 0xf8, !PT ;  /* 0x0000040005057812 */ /* 0x000fc800078ef839 */
[----:B------:R-:W-:Y:S01]  /*553e0*/  LOP3.LUT R5, R5, 0x60, RZ, 0x3c, !PT ;  /* 0x0000006005057812 */ /* 0x000fe200078e3cff */
[----:B--2---:R-:W-:Y:S01]  /*553f0*/  HMMA.16816.F32.BF16 R32, R32, R42, R44 ;  /* 0x0000002a2020723c */ /* 0x004fe2000004182c */
[----:B------:R-:W2:Y:S04]  /*55400*/  LDL.LU.64 R46, [R1+0x2348] ;  /* 0x00234800012e7983 */ /* 0x000ea80000300a00 */
[----:B------:R-:W2:-:S14]  /*55410*/  LDL.LU.64 R44, [R1+0x2340] ;  /* 0x00234000012c7983 */ /* 0x000e9c0000300a00 */
[----:B------:R-:W-:Y:S01]  /*55420*/  STL.64 [R1+0x450], R32 ;  /* 0x0004502001007387 */ /* 0x000fe20000100a00 */
[----:B------:R-:W-:Y:S02]  /*55430*/  IMAD.MOV.U32 R57, RZ, RZ, R35 ;  /* 0x000000ffff397224 */ /* 0x000fe400078e0023 */
[----:B------:R-:W-:Y:S02]  /*55440*/  IMAD.MOV.U32 R56, RZ, RZ, R33 ;  /* 0x000000ffff387224 */ /* 0x000fe400078e0021 */
[----:B------:R-:W-:Y:S01]  /*55450*/  IMAD.MOV.U32 R53, RZ, RZ, R34 ;  /* 0x000000ffff357224 */ /* 0x000fe200078e0022 */
[----:B------:R-:W-:Y:S01]  /*55460*/  STL.64 [R1+0x458], R34 ;  /* 0x0004582201007387 */ /* 0x000fe20000100a00 */
[----:B------:R-:W-:-:S03]  /*55470*/  IMAD.MOV.U32 R52, RZ, RZ, R32 ;  /* 0x000000ffff347224 */ /* 0x000fc600078e0020 */
[----:B------:R-:W0:Y:S04]  /*55480*/  LDSM.16.MT88.4 R32, [R5+UR5+0xb800] ;  /* 0x00b800050520783b */ /* 0x000e280008004200 */
[----:B0-----:R0:W-:Y:S04]  /*55490*/  STL.64 [R1+0x2230], R34 ;  /* 0x0022302201007387 */ /* 0x0011e80000100a00 */
[----:B------:R-:W-:Y:S04]  /*554a0*/  STL.64 [R1+0x2228], R32 ;  /* 0x0022282001007387 */ /* 0x000fe80000100a00 */
[----:B0-----:R-:W4:Y:S01]  /*554b0*/  LDL.LU.64 R34, [R1+0x38] ;  /* 0x0000380001227983 */ /* 0x001f220000300a00 */
[----:B--2---:R-:W-:Y:S03]  /*554c0*/  HMMA.16816.F32.BF16 R20, R44, R22, R24 ;  /* 0x000000162c14723c */ /* 0x004fe60000041818 */
[----:B------:R-:W2:-:S15]  /*554d0*/  LDL.LU.64 R26, [R1+0x2338] ;  /* 0x00233800011a7983 */ /* 0x000e9e0000300a00 */
[----:B------:R-:W-:Y:S01]  /*554e0*/  NOP ;  /* 0x0000000000007918 */ /* 0x000fe20000000000 */
[----:B------:R-:W-:Y:S04]  /*554f0*/  STL.64 [R1+0x7d0], R20 ;  /* 0x0007d01401007387 */ /* 0x000fe80000100a00 */
[----:B------:R0:W-:Y:S04]  /*55500*/  STL.64 [R1+0x7d8], R22 ;  /* 0x0007d81601007387 */ /* 0x0001e80000100a00 */
[----:B0-----:R-:W3:Y:S04]  /*55510*/  LDL.LU.64 R22, [R1+0x2330] ;  /* 0x0023300001167983 */ /* 0x001ee80000300a00 */
[----:B------:R-:W3:Y:S01]  /*55520*/  LDL.LU.64 R20, [R1+0x2328] ;  /* 0x0023280001147983 */ /* 0x000ee20000300a00 */
[----:B----4-:R-:W-:-:S15]  /*55530*/  HMMA.16816.F32.BF16 R12, R44, R34, R12 ;  /* 0x000000222c0c723c */ /* 0x010fde000004180c */
[----:B------:R-:W-:-:S04]  /*55540*/  NOP ;  /* 0x0000000000007918 */ /* 0x000fc80000000000 */
[----:B------:R0:W-:Y:S04]  /*55550*/  STL.64 [R1+0x790], R12 ;  /* 0x0007900c01007387 */ /* 0x0001e80000100a00 */
[----:B------:R1:W-:Y:S04]  /*55560*/  STL.64 [R1+0x798], R14 ;  /* 0x0007980e01007387 */ /* 0x0003e80000100a00 */
[----:B0-----:R-:W4:Y:S04]  /*55570*/  LDL.LU R12, [R1+0x370] ;  /* 0x00037000010c7983 */ /* 0x001f280000300800 */
[----:B------:R-:W4:Y:S04]  /*55580*/  LDL.LU R13, [R1+0x374] ;  /* 0x00037400010d7983 */ /* 0x000f280000300800 */
[----:B-1----:R-:W4:Y:S04]  /*55590*/  LDL.LU R14, [R1+0x378] ;  /* 0x00037800010e7983 */ /* 0x002f280000300800 */
[----:B------:R-:W4:Y:S01]  /*555a0*/  LDL.LU R15, [R1+0x37c] ;  /* 0x00037c00010f7983 */ /* 0x000f220000300800 */
[----:B--2---:R-:W-:Y:S03]  /*555b0*/  HMMA.16816.F32.BF16 R24, R44, R26, R28 ;  /* 0x0000001a2c18723c */ /* 0x004fe6000004181c */
[----:B------:R-:W3:-:S15]  /*555c0*/  LDL.LU.64 R30, [R1+0x2320] ;  /* 0x00232000011e7983 */ /* 0x000ede0000300a00 */
[----:B------:R-:W-:Y:S01]  /*555d0*/  NOP ;  /* 0x0000000000007918 */ /* 0x000fe20000000000 */
[----:B------:R-:W-:Y:S04]  /*555e0*/  STL.64 [R1+0x760], R24 ;  /* 0x0007601801007387 */ /* 0x000fe80000100a00 */
[----:B------:R0:W-:Y:S04]  /*555f0*/  STL.64 [R1+0x768], R26 ;  /* 0x0007681a01007387 */ /* 0x0001e80000100a00 */
[----:B0-----:R-:W2:Y:S04]  /*55600*/  LDL.LU.64 R26, [R1+0x2318] ;  /* 0x00231800011a7983 */ /* 0x001ea80000300a00 */
[----:B------:R-:W2:Y:S01]  /*55610*/  LDL.LU.64 R24, [R1+0x2310] ;  /* 0x0023100001187983 */ /* 0x000ea20000300a00 */
[----:B---3--:R-:W-:Y:S03]  /*55620*/  HMMA.16816.F32.BF16 R28, R44, R30, R20 ;  /* 0x0000001e2c1c723c */ /* 0x008fe60000041814 */
[----:B------:R-:W2:-:S15]  /*55630*/  LDL.LU.64 R22, [R1+0x2308] ;  /* 0x0023080001167983 */ /* 0x000e9e0000300a00 */
[----:B------:R-:W-:Y:S01]  /*55640*/  NOP ;  /* 0x0000000000007918 */ /* 0x000fe20000000000 */
[----:B------:R-:W-:Y:S04]  /*55650*/  STL.64 [R1+0x720], R28 ;  /* 0x0007201c01007387 */ /* 0x000fe80000100a00 */
[----:B------:R0:W-:Y:S04]  /*55660*/  STL.64 [R1+0x728], R30 ;  /* 0x0007281e01007387 */ /* 0x0001e80000100a00 */
[----:B0-----:R-:W3:Y:S04]  /*55670*/  LDL.LU.64 R30, [R1+0x2300] ;  /* 0x00230000011e7983 */ /* 0x001ee80000300a00 */
[----:B------:R-:W3:Y:S01]  /*55680*/  LDL.LU.64 R28, [R1+0x22f8] ;  /* 0x0022f800011c7983 */ /* 0x000ee20000300a00 */
[----:B--2---:R-:W-:Y:S03]  /*55690*/  HMMA.16816.F32.BF16 R20, R44, R22, R24 ;  /* 0x000000162c14723c */ /* 0x004fe60000041818 */
[----:B------:R-:W3:-:S15]  /*556a0*/  LDL.LU R24, [R1+0x360] ;  /* 0x0003600001187983 */ /* 0x000ede0000300800 */
[----:B------:R-:W-:Y:S01]  /*556b0*/  NOP ;  /* 0x0000000000007918 */ /* 0x000fe20000000000 */
[----:B------:R0:W-:Y:S04]  /*556c0*/  STL.64 [R1+0x6e0], R20 ;  /* 0x0006e01401007387 */ /* 0x0001e80000100a00 */
[----:B------:R1:W-:Y:S04]  /*556d0*/  STL.64 [R1+0x6e8], R22 ;  /* 0x0006e81601007387 */ /* 0x0003e80000100a00 */
[----:B------:R-:W3:Y:S04]  /*556e0*/  LDL.LU R25, [R1+0x364] ;  /* 0x0003640001197983 */ /* 0x000ee80000300800 */
[----:B------:R-:W3:Y:S04]  /*556f0*/  LDL.LU R26, [R1+0x368] ;  /* 0x00036800011a7983 */ /* 0x000ee80000300800 */
[----:B------:R-:W3:Y:S01]  /*55700*/  LDL.LU R27, [R1+0x36c] ;  /* 0x00036c00011b7983 */ /* 0x000ee20000300800 */
[C---:B------:R-:W-:Y:S08]  /*55710*/  HMMA.16816.F32.BF16 R16, R44.reuse, R58, R16 ;  /* 0x0000003a2c10723c */ /* 0x040ff00000041810 */
[C---:B------:R-:W-:Y:S01]  /*55720*/  HMMA.16816.F32.BF16 R36, R44.reuse, R54, R36 ;  /* 0x000000362c24723c */ /* 0x040fe20000041824 */
[----:B0-----:R-:W2:Y:S07]  /*55730*/  LDL.LU R20, [R1+0x350] ;  /* 0x0003500001147983 */ /* 0x001eae0000300800 */
[C---:B----4-:R-:W-:Y:S03]  /*55740*/  HMMA.16816.F32.BF16 R12, R44.reuse, R50, R12 ;  /* 0x000000322c0c723c */ /* 0x050fe6000004180c */
[----:B------:R-:W-:Y:S04]  /*55750*/  STL.64 [R1+0x6a0], R16 ;  /* 0x0006a01001007387 */ /* 0x000fe80000100a00 */
[----:B------:R-:W-:Y:S04]  /*55760*/  STL.64 [R1+0x6a8], R18 ;  /* 0x0006a81201007387 */ /* 0x000fe80000100a00 */
[----:B------:R-:W2:Y:S04]  /*55770*/  LDL.LU R21, [R1+0x354] ;  /* 0x0003540001157983 */ /* 0x000ea80000300800 */
[----:B-1----:R-:W2:Y:S04]  /*55780*/  LDL.LU R22, [R1+0x358] ;  /* 0x0003580001167983 */ /* 0x002ea80000300800 */
[----:B------:R-:W2:Y:S04]  /*55790*/  LDL.LU R23, [R1+0x35c] ;  /* 0x00035c0001177983 */ /* 0x000ea80000300800 */
[----:B------:R0:W-:Y:S04]  /*557a0*/  STL.64 [R1+0x2280], R58 ;  /* 0x0022803a01007387 */ /* 0x0001e80000100a00 */
[----:B------:R-:W-:Y:S04]  /*557b0*/  STL.64 [R1+0x2278], R56 ;  /* 0x0022783801007387 */ /* 0x000fe80000100a00 */
[----:B0-----:R-:W4:Y:S04]  /*557c0*/  LDL.LU.64 R58, [R1+0x48] ;  /* 0x00004800013a7983 */ /* 0x001f280000300a00 */
[----:B------:R-:W2:Y:S04]  /*557d0*/  LDL.LU R16, [R1+0x340] ;  /* 0x0003400001107983 */ /* 0x000ea80000300800 */
        /* <DEDUP_REMOVED lines=28> */
[----:B0-----:R-:W2:Y:S04]  /*559a0*/  LDL.LU.64 R26, [R1+0x22e8] ;  /* 0x0022e800011a7983 */ /* 0x001ea80000300a00 */
        /* <DEDUP_REMOVED lines=11> */
[----:B------:R-:W3:Y:S04]  /*55a60*/  LDL.LU R20, [R1+0x22d8] ;  /* 0x0022d80001147983 */ /* 0x000ee80000300800 */
[----:B------:R0:W-:Y:S04]  /*55a70*/  STL.64 [R1+0x2288], R26 ;  /* 0x0022881a01007387 */ /* 0x0001e80000100a00 */
[----:B------:R-:W3:Y:S04]  /*55a80*/  LDL.LU R24, [R1+0x300] ;  /* 0x0003000001187983 */ /* 0x000ee80000300800 */
[----:B------:R-:W3:Y:S04]  /*55a90*/  LDL.LU R25, [R1+0x304] ;  /* 0x0003040001197983 */ /* 0x000ee80000300800 */
[----:B0-----:R-:W3:Y:S04]  /*55aa0*/  LDL.LU R26, [R1+0x308] ;  /* 0x00030800011a7983 */ /* 0x001ee80000300800 */
[----:B------:R-:W3:Y:S01]  /*55ab0*/  LDL.LU R27, [R1+0x30c] ;  /* 0x00030c00011b7983 */ /* 0x000ee20000300800 */
[----:B--2---:R-:W-:-:S15]  /*55ac0*/  HMMA.16816.F32.BF16 R16, R44, R22, R16 ;  /* 0x000000162c10723c */ /* 0x004fde0000041810 */
[----:B------:R-:W-:-:S04]  /*55ad0*/  NOP ;  /* 0x0000000000007918 */ /* 0x000fc80000000000 */
[----:B------:R-:W-:Y:S04]  /*55ae0*/  STL.64 [R1+0x560], R16 ;  /* 0x0005601001007387 */ /* 0x000fe80000100a00 */
[----:B------:R0:W-:Y:S04]  /*55af0*/  STL.64 [R1+0x568], R18 ;  /* 0x0005681201007387 */ /* 0x0001e80000100a00 */
[----:B0-----:R-:W2:Y:S04]  /*55b00*/  LDL.LU.64 R18, [R1+0x22d0] ;  /* 0x0022d00001127983 */ /* 0x001ea80000300a00 */
[----:B------:R-:W-:Y:S04]  /*55b10*/  STL.64 [R1+0x2298], R22 ;  /* 0x0022981601007387 */ /* 0x000fe80000100a00 */
[----:B---3--:R0:W-:Y:S04]  /*55b20*/  STL [R1+0x2290], R20 ;  /* 0x0022901401007387 */ /* 0x0081e80000100800 */
        /* <DEDUP_REMOVED lines=10> */
[----:B---3--:R-:W-:-:S15]  /*55bd0*/  HMMA.16816.F32.BF16 R20, R44, R14, R20 ;  /* 0x0000000e2c14723c */ /* 0x008fde0000041814 */
[----:B------:R-:W-:-:S04]  /*55be0*/  NOP ;  /* 0x0000000000007918 */ /* 0x000fc80000000000 */
[----:B------:R-:W-:Y:S04]  /*55bf0*/  STL.64 [R1+0x4e0], R20 ;  /* 0x0004e01401007387 */ /* 0x000fe80000100a00 */
[----:B------:R0:W-:Y:S02]  /*55c00*/  STL.64 [R1+0x4e8], R22 ;  /* 0x0004e81601007387 */ /* 0x0001e40000100a00 */
[----:B0-----:R-:W-:Y:S02]  /*55c10*/  HMMA.16816.F32.BF16 R20, R44, R10, R48 ;  /* 0x0000000a2c14723c */ /* 0x001fe40000041830 */
[----:B------:R-:W3:-:S15]  /*55c20*/  LDL.LU R48, [R1+0x250] ;  /* 0x0002500001307983 */ /* 0x000ede0000300800 */
[----:B------:R-:W-:Y:S02]  /*55c30*/  NOP ;  /* 0x0000000000007918 */ /* 0x000fe40000000000 */
[----:B------:R-:W-:Y:S04]  /*55c40*/  STL.64 [R1+0x4b0], R20 ;  /* 0x0004b01401007387 */ /* 0x000fe80000100a00 */
[----:B------:R-:W-:Y:S04]  /*55c50*/  STL.64 [R1+0x4b8], R22 ;  /* 0x0004b81601007387 */ /* 0x000fe80000100a00 */
[----:B------:R-:W3:Y:S04]  /*55c60*/  LDL.LU R49, [R1+0x254] ;  /* 0x0002540001317983 */ /* 0x000ee80000300800 */
[----:B------:R-:W3:Y:S04]  /*55c70*/  LDL.LU R50, [R1+0x258] ;  /* 0x0002580001327983 */ /* 0x000ee80000300800 */
[----:B------:R0:W-:Y:S04]  /*55c80*/  STL.64 [R1+0x22a0], R10 ;  /* 0x0022a00a01007387 */ /* 0x0001e80000100a00 */
[----:B------:R1:W-:Y:S01]  /*55c90*/  STL.64 [R1+0x22b8], R6 ;  /* 0x0022b80601007387 */ /* 0x0003e20000100a00 */
[C---:B0-----:R-:W-:Y:S08]  /*55ca0*/  HMMA.16816.F32.BF16 R8, R44.reuse, R6, R24 ;  /* 0x000000062c08723c */ /* 0x041ff00000041818 */
[----:B-1----:R-:W-:Y:S11]  /*55cb0*/  HMMA.16816.F32.BF16 R4, R44, R42, R28 ;  /* 0x0000002a2c04723c */ /* 0x002ff6000004181c */
[----:B------:R-:W-:Y:S04]  /*55cc0*/  STL.64 [R1+0x470], R8 ;  /* 0x0004700801007387 */ /* 0x000fe80000100a00 */
[----:B------:R-:W-:Y:S04]  /*55cd0*/  STL.64 [R1+0x478], R10 ;  /* 0x0004780a01007387 */ /* 0x000fe80000100a00 */
[----:B------:R-:W-:Y:S04]  /*55ce0*/  STL.64 [R1+0x2240], R42 ;  /* 0x0022402a01007387 */ /* 0x000fe80000100a00 */
[----:B------:R-:W-:Y:S04]  /*55cf0*/  STL.64 [R1+0x2238], R40 ;  /* 0x0022382801007387 */ /* 0x000fe80000100a00 */
[----:B------:R-:W-:Y:S04]  /*55d00*/  STL.64 [R1+0x3d0], R4 ;  /* 0x0003d00401007387 */ /* 0x000fe80000100a00 */
[----:B------:R2:W-:Y:S01]  /*55d10*/  STL.64 [R1+0x3d8], R6 ;  /* 0x0003d80601007387 */ /* 0x0005e20000100a00 */
[----:B----4-:R-:W-:-:S02]  /*55d20*/  IMAD.MOV.U32 R13, RZ, RZ, R58 ;  /* 0x000000ffff0d7224 */ /* 0x010fc400078e003a */
[----:B------:R-:W-:Y:S02]  /*55d30*/  IMAD.MOV.U32 R12, RZ, RZ, R59 ;  /* 0x000000ffff0c7224 */ /* 0x000fe400078e003b */
[----:B------:R-:W-:Y:S01]  /*55d40*/  IMAD.MOV.U32 R51, RZ, RZ, R61 ;  /* 0x000000ffff337224 */ /* 0x000fe200078e003d */
[----:B--2---:R-:W-:-:S15]  /*55d50*/  HMMA.16816.F32.BF16 R4, R36, R58, R52 ;  /* 0x0000003a2404723c */ /* 0x004fde0000041834 */
[----:B------:R-:W-:-:S04]  /*55d60*/  NOP ;  /* 0x0000000000007918 */ /* 0x000fc80000000000 */
[----:B------:R0:W-:Y:S04]  /*55d70*/  STL.64 [R1+0x7e0], R4 ;  /* 0x0007e00401007387 */ /* 0x0001e80000100a00 */
[----:B------:R1:W-:Y:S04]  /*55d80*/  STL.64 [R1+0x7e8], R6 ;  /* 0x0007e80601007387 */ /* 0x0003e80000100a00 */
[----:B------:R2:W-:Y:S04]  /*55d90*/  STL.64 [R1+0x22b0], R14 ;  /* 0x0022b00e01007387 */ /* 0x0005e80000100a00 */
[----:B------:R-:W-:Y:S04]  /*55da0*/  STL.64 [R1+0x22a8], R12 ;  /* 0x0022a80c01007387 */ /* 0x000fe80000100a00 */
[----:B------:R-:W4:Y:S04]  /*55db0*/  LDL.LU R24, [R1+0x220] ;  /* 0x0002200001187983 */ /* 0x000f280000300800 */
[----:B------:R-:W4:Y:S04]  /*55dc0*/  LDL.LU R25, [R1+0x224] ;  /* 0x0002240001197983 */ /* 0x000f280000300800 */
[----:B------:R-:W4:Y:S01]  /*55dd0*/  LDL.LU R26, [R1+0x228] ;  /* 0x00022800011a7983 */ /* 0x000f220000300800 */
[----:B------:R-:W-:-:S03]  /*55de0*/  IMAD.MOV.U32 R61, RZ, RZ, R4 ;  /* 0x000000ffff3d7224 */ /* 0x000fc600078e0004 */
[----:B------:R-:W4:Y:S04]  /*55df0*/  LDL.LU R27, [R1+0x22c] ;  /* 0x00022c00011b7983 */ /* 0x000f280000300800 */
[----:B0-----:R-:W4:Y:S04]  /*55e00*/  LDL.LU R4, [R1+0x240] ;  /* 0x0002400001047983 */ /* 0x001f280000300800 */
[----:B------:R-:W4:Y:S04]  /*55e10*/  LDL.LU R5, [R1+0x244] ;  /* 0x0002440001057983 */ /* 0x000f280000300800 */
[----:B-1----:R-:W4:Y:S04]  /*55e20*/  LDL.LU R6, [R1+0x248] ;  /* 0x0002480001067983 */ /* 0x002f280000300800 */
[----:B------:R-:W4:Y:S04]  /*55e30*/  LDL.LU R7, [R1+0x24c] ;  /* 0x00024c0001077983 */ /* 0x000f280000300800 */
[----:B--2---:R-:W4:Y:S04]  /*55e40*/  LDL.LU.64 R14, [R1+0x28] ;  /* 0x00002800010e7983 */ /* 0x004f280000300a00 */
        /* <DEDUP_REMOVED lines=9> */
[----:B------:R-:W2:Y:S01]  /*55ee0*/  LDL.LU R55, [R1+0x21c] ;  /* 0x00021c0001377983 */ /* 0x000ea20000300800 */
[----:B---3--:R-:W-:Y:S01]  /*55ef0*/  HMMA.16816.F32.BF16 R28, R36, R34, R48 ;  /* 0x00000022241c723c */ /* 0x008fe20000041830 */
[----:B------:R-:W-:-:S02]  /*55f00*/  IMAD.MOV.U32 R17, RZ, RZ, R34 ;  /* 0x000000ffff117224 */ /* 0x000fc400078e0022 */
[----:B------:R-:W-:-:S15]  /*55f10*/  IMAD.MOV.U32 R16, RZ, RZ, R35 ;  /* 0x000000ffff107224 */ /* 0x000fde00078e0023 */
[----:B------:R-:W-:Y:S01]  /*55f20*/  NOP ;  /* 0x0000000000007918 */ /* 0x000fe20000000000 */
        /* <DEDUP_REMOVED lines=22> */
[C---:B----4-:R-:W-:Y:S08]  /*56090*/  HMMA.16816.F32.BF16 R4, R36.reuse, R14, R4 ;  /* 0x0000000e2404723c */ /* 0x050ff00000041804 */
[C---:B--2---:R-:W-:Y:S08]  /*560a0*/  HMMA.16816.F32.BF16 R8, R36.reuse, R22, R8 ;  /* 0x000000162408723c */ /* 0x044ff00000041808 */
[----:B------:R-:W-:Y:S01]  /*560b0*/  HMMA.16816.F32.BF16 R24, R36, R58, R24 ;  /* 0x0000003a2418723c */ /* 0x000fe20000041818 */
[----:B------:R-:W-:-:S02]  /*560c0*/  MOV R21, R59 ;  /* 0x0000003b00157202 */ /* 0x000fc40000000f00 */
[----:B------:R0:W-:Y:S04]  /*560d0*/  STL.64 [R1+0x770], R4 ;  /* 0x0007700401007387 */ /* 0x0001e80000100a00 */
[----:B------:R1:W-:Y:S01]  /*560e0*/  STL.64 [R1+0x778], R6 ;  /* 0x0007780601007387 */ /* 0x0003e20000100a00 */
[----:B0-----:R-:W-:-:S03]  /*560f0*/  IMAD.MOV.U32 R5, RZ, RZ, R14 ;  /* 0x000000ffff057224 */ /* 0x001fc600078e000e */
[----:B-1----:R-:W2:Y:S01]  /*56100*/  LDL.LU.64 R6, [R1+0x22b8] ;  /* 0x0022b80001067983 */ /* 0x002ea20000300a00 */
[----:B------:R-:W-:-:S03]  /*56110*/  IMAD.MOV.U32 R4, RZ, RZ, R15 ;  /* 0x000000ffff047224 */ /* 0x000fc600078e000f */
[----:B------:R-:W4:Y:S04]  /*56120*/  LDL.LU.64 R14, [R1+0x22b0] ;  /* 0x0022b000010e7983 */ /* 0x000f280000300a00 */
[----:B------:R-:W2:Y:S04]  /*56130*/  LDL.LU.64 R12, [R1+0x22a8] ;  /* 0x0022a800010c7983 */ /* 0x000ea80000300a00 */
[----:B------:R0:W-:Y:S04]  /*56140*/  STL.64 [R1+0x730], R8 ;  /* 0x0007300801007387 */ /* 0x0001e80000100a00 */
[----:B------:R1:W-:Y:S01]  /*56150*/  STL.64 [R1+0x738], R10 ;  /* 0x0007380a01007387 */ /* 0x0003e20000100a00 */
[----:B0-----:R-:W-:-:S03]  /*56160*/  IMAD.MOV.U32 R9, RZ, RZ, R22 ;  /* 0x000000ffff097224 */ /* 0x001fc600078e0016 */
[----:B-1----:R-:W2:Y:S01]  /*56170*/  LDL.LU.64 R10, [R1+0x22a0] ;  /* 0x0022a000010a7983 */ /* 0x002ea20000300a00 */
[----:B------:R-:W-:-:S03]  /*56180*/  IMAD.MOV.U32 R8, RZ, RZ, R23 ;  /* 0x000000ffff087224 */ /* 0x000fc600078e0017 */
[----:B------:R-:W2:Y:S04]  /*56190*/  LDL.LU.64 R22, [R1+0x2298] ;  /* 0x0022980001167983 */ /* 0x000ea80000300a00 */
[----:B------:R-:W2:Y:S04]  /*561a0*/  LDL.LU R20, [R1+0x2290] ;  /* 0x0022900001147983 */ /* 0x000ea80000300800 */
[----:B------:R0:W-:Y:S04]  /*561b0*/  STL.64 [R1+0x700], R24 ;  /* 0x0007001801007387 */ /* 0x0001e80000100a00 */
[----:B------:R1:W-:Y:S01]  /*561c0*/  STL.64 [R1+0x708], R26 ;  /* 0x0007081a01007387 */ /* 0x0003e20000100a00 */
[----:B0-----:R-:W-:-:S03]  /*561d0*/  IMAD.MOV.U32 R24, RZ, RZ, R58 ;  /* 0x000000ffff187224 */ /* 0x001fc600078e003a */
[----:B-1----:R-:W2:Y:S04]  /*561e0*/  LDL.LU.64 R26, [R1+0x2288] ;  /* 0x00228800011a7983 */ /* 0x002ea80000300a00 */
[----:B------:R-:W2:Y:S04]  /*561f0*/  LDL.LU.64 R58, [R1+0x2280] ;  /* 0x00228000013a7983 */ /* 0x000ea80000300a00 */
        /* <DEDUP_REMOVED lines=44> */
[----:B----4-:R0:W-:Y:S04]  /*564c0*/  STL.64 [R1+0x2190], R28 ;  /* 0x0021901c01007387 */ /* 0x0101e80000100a00 */
[----:B0-----:R-:W4:Y:S04]  /*564d0*/  LDL.LU R28, [R1+0x1d0] ;  /* 0x0001d000011c7983 */ /* 0x001f280000300800 */
[----:B------:R-:W4:Y:S04]  /*564e0*/  LDL.LU R29, [R1+0x1d4] ;  /* 0x0001d400011d7983 */ /* 0x000f280000300800 */
[----:B------:R-:W4:Y:S04]  /*564f0*/  LDL.LU R30, [R1+0x1d8] ;  /* 0x0001d800011e7983 */ /* 0x000f280000300800 */
[----:B------:R-:W4:Y:S04]  /*56500*/  LDL.LU R31, [R1+0x1dc] ;  /* 0x0001dc00011f7983 */ /* 0x000f280000300800 */
[----:B------:R-:W-:Y:S01]  /*56510*/  STL.64 [R1+0x21d0], R26 ;  /* 0x0021d01a01007387 */ /* 0x000fe20000100a00 */
[C---:B------:R-:W-:Y:S08]  /*56520*/  HMMA.16816.F32.BF16 R44, R36.reuse, R10, R44 ;  /* 0x0000000a242c723c */ /* 0x040ff0000004182c */
[----:B----4-:R-:W-:-:S15]  /*56530*/  HMMA.16816.F32.BF16 R28, R36, R26, R28 ;  /* 0x0000001a241c723c */ /* 0x010fde000004181c */
[----:B------:R-:W-:-:S04]  /*56540*/  NOP ;  /* 0x0000000000007918 */ /* 0x000fc80000000000 */
[----:B------:R-:W-:Y:S04]  /*56550*/  STL.64 [R1+0x5b0], R28 ;  /* 0x0005b01c01007387 */ /* 0x000fe80000100a00 */
[----:B------:R3:W-:Y:S02]  /*56560*/  STL.64 [R1+0x5b8], R30 ;  /* 0x0005b81e01007387 */ /* 0x0007e40000100a00 */
[C---:B---3--:R-:W-:Y:S02]  /*56570*/  HMMA.16816.F32.BF16 R28, R36.reuse, R22, R48 ;  /* 0x00000016241c723c */ /* 0x048fe40000041830 */
[----:B------:R-:W-:Y:S04]  /*56580*/  STL.64 [R1+0x21e0], R22 ;  /* 0x0021e01601007387 */ /* 0x000fe80000100a00 */
[----:B------:R-:W-:Y:S02]  /*56590*/  STL [R1+0x21d8], R20 ;  /* 0x0021d81401007387 */ /* 0x000fe40000100800 */
[C---:B------:R-:W-:Y:S11]  /*565a0*/  HMMA.16816.F32.BF16 R48, R36.reuse, R18, R52 ;  /* 0x000000122430723c */ /* 0x040ff60000041834 */
[----:B------:R-:W-:Y:S04]  /*565b0*/  STL.64 [R1+0x570], R28 ;  /* 0x0005701c01007387 */ /* 0x000fe80000100a00 */
[----:B------:R0:W-:Y:S02]  /*565c0*/  STL.64 [R1+0x578], R30 ;  /* 0x0005781e01007387 */ /* 0x0001e40000100a00 */
[C---:B0-----:R-:W-:Y:S02]  /*565d0*/  HMMA.16816.F32.BF16 R28, R36.reuse, R14, R56 ;  /* 0x0000000e241c723c */ /* 0x041fe40000041838 */
[----:B------:R-:W-:Y:S04]  /*565e0*/  STL.64 [R1+0x2178], R18 ;  /* 0x0021781201007387 */ /* 0x000fe80000100a00 */
[----:B------:R-:W-:Y:S04]  /*565f0*/  STL.64 [R1+0x530], R48 ;  /* 0x0005303001007387 */ /* 0x000fe80000100a00 */
[----:B------:R-:W-:Y:S04]  /*56600*/  STL.64 [R1+0x538], R50 ;  /* 0x0005383201007387 */ /* 0x000fe80000100a00 */
[----:B------:R-:W-:Y:S05]  /*56610*/  STL.64 [R1+0x2170], R14 ;  /* 0x0021700e01007387 */ /* 0x000fea0000100a00 */
[----:B------:R-:W-:Y:S04]  /*56620*/  STL.64 [R1+0x500], R28 ;  /* 0x0005001c01007387 */ /* 0x000fe80000100a00 */
[----:B------:R0:W-:Y:S02]  /*56630*/  STL.64 [R1+0x508], R30 ;  /* 0x0005081e01007387 */ /* 0x0001e40000100a00 */
[----:B0-----:R-:W-:Y:S02]  /*56640*/  HMMA.16816.F32.BF16 R28, R36, R6, R32 ;  /* 0x00000006241c723c */ /* 0x001fe40000041820 */
[----:B------:R-:W-:Y:S04]  /*56650*/  STL.64 [R1+0x21e8], R10 ;  /* 0x0021e80a01007387 */ /* 0x000fe80000100a00 */
[----:B------:R0:W-:Y:S04]  /*56660*/  STL.64 [R1+0x4c0], R44 ;  /* 0x0004c02c01007387 */ /* 0x0001e80000100a00 */
[----:B------:R1:W-:Y:S04]  /*56670*/  STL.64 [R1+0x4c8], R46 ;  /* 0x0004c82e01007387 */ /* 0x0003e80000100a00 */
[----:B0-----:R-:W3:Y:S05]  /*56680*/  LDL.LU R44, [R1+0xb0] ;  /* 0x0000b000012c7983 */ /* 0x001eea0000300800 */
[----:B------:R-:W-:Y:S04]  /*56690*/  STL.64 [R1+0x480], R28 ;  /* 0x0004801c01007387 */ /* 0x000fe80000100a00 */
[----:B------:R-:W-:Y:S04]  /*566a0*/  STL.64 [R1+0x488], R30 ;  /* 0x0004881e01007387 */ /* 0x000fe80000100a00 */
[----:B------:R-:W3:Y:S04]  /*566b0*/  LDL.LU R45, [R1+0xb4] ;  /* 0x0000b400012d7983 */ /* 0x000ee80000300800 */
[----:B-1----:R-:W4:Y:S04]  /*566c0*/  LDL.LU R46, [R1+0xb8] ;  /* 0x0000b800012e7983 */ /* 0x002f280000300800 */
[----:B------:R-:W4:Y:S04]  /*566d0*/  LDL.LU R47, [R1+0xbc] ;  /* 0x0000bc00012f7983 */ /* 0x000f280000300800 */
[----:B----4-:R-:W-:Y:S04]  /*566e0*/  STL.64 [R1+0x21f8], R46 ;  /* 0x0021f82e01007387 */ /* 0x010fe80000100a00 */
[----:B---3--:R-:W-:Y:S04]  /*566f0*/  STL.64 [R1+0x21f0], R44 ;  /* 0x0021f02c01007387 */ /* 0x008fe80000100a00 */
[----:B------:R-:W3:Y:S04]  /*56700*/  LDL.LU R52, [R1+0xf0] ;  /* 0x0000f00001347983 */ /* 0x000ee80000300800 */
[----:B------:R-:W3:Y:S04]  /*56710*/  LDL.LU R53, [R1+0xf4] ;  /* 0x0000f40001357983 */ /* 0x000ee80000300800 */
[----:B------:R-:W4:Y:S04]  /*56720*/  LDL.LU R54, [R1+0xf8] ;  /* 0x0000f80001367983 */ /* 0x000f280000300800 */
[----:B------:R-:W4:Y:S01]  /*56730*/  LDL.LU R55, [R1+0xfc] ;  /* 0x0000fc0001377983 */ /* 0x000f220000300800 */
[----:B------:R-:W-:-:S02]  /*56740*/  IMAD.MOV.U32 R58, RZ, RZ, R24 ;  /* 0x000000ffff3a7224 */ /* 0x000fc400078e0018 */
[----:B------:R-:W-:Y:S01]  /*56750*/  IMAD.MOV.U32 R59, RZ, RZ, R21 ;  /* 0x000000ffff3b7224 */ /* 0x000fe200078e0015 */
[----:B----4-:R-:W-:Y:S04]  /*56760*/  STL.64 [R1+0x2208], R54 ;  /* 0x0022083601007387 */ /* 0x010fe80000100a00 */
[----:B---3--:R0:W-:Y:S04]  /*56770*/  STL.64 [R1+0x2200], R52 ;  /* 0x0022003401007387 */ /* 0x0081e80000100a00 */
[----:B------:R-:W-:Y:S04]  /*56780*/  STL.64 [R1+0x2210], R58 ;  /* 0x0022103a01007387 */ /* 0x000fe80000100a00 */
        /* <DEDUP_REMOVED lines=8> */
[----:B------:R-:W3:Y:S04]  /*56810*/  LDL.LU R8, [R1+0x120] ;  /* 0x0001200001087983 */ /* 0x000ee80000300800 */
[----:B------:R-:W3:Y:S04]  /*56820*/  LDL.LU R9, [R1+0x124] ;  /* 0x0001240001097983 */ /* 0x000ee80000300800 */
[----:B------:R-:W3:Y:S04]  /*56830*/  LDL.LU R10, [R1+0x128] ;  /* 0x00012800010a7983 */ /* 0x000ee80000300800 */
[----:B------:R-:W3:Y:S04]  /*56840*/  LDL.LU R11, [R1+0x12c] ;  /* 0x00012c00010b7983 */ /* 0x000ee80000300800 */
[----:B------:R-:W2:Y:S04]  /*56850*/  LDL.LU R32, [R1+0x150] ;  /* 0x0001500001207983 */ /* 0x000ea80000300800 */
[----:B------:R-:W2:Y:S04]  /*56860*/  LDL.LU R33, [R1+0x154] ;  /* 0x0001540001217983 */ /* 0x000ea80000300800 */
[----:B------:R-:W2:Y:S04]  /*56870*/  LDL.LU R34, [R1+0x158] ;  /* 0x0001580001227983 */ /* 0x000ea80000300800 */
[----:B------:R-:W2:Y:S04]  /*56880*/  LDL.LU R35, [R1+0x15c] ;  /* 0x00015c0001237983 */ /* 0x000ea80000300800 */
[----:B0-----:R-:W4:Y:S04]  /*56890*/  LDL.LU R52, [R1+0x130] ;  /* 0x0001300001347983 */ /* 0x001f280000300800 */
[----:B------:R-:W4:Y:S04]  /*568a0*/  LDL.LU R53, [R1+0x134] ;  /* 0x0001340001357983 */ /* 0x000f280000300800 */
[----:B------:R-:W4:Y:S04]  /*568b0*/  LDL.LU R54, [R1+0x138] ;  /* 0x0001380001367983 */ /* 0x000f280000300800 */
[----:B------:R-:W4:Y:S04]  /*568c0*/  LDL.LU R55, [R1+0x13c] ;  /* 0x00013c0001377983 */ /* 0x000f280000300800 */
        /* <DEDUP_REMOVED lines=39> */
[----:B------:R-:W2:Y:S01]  /*56b40*/  LDL.LU R43, [R1+0xec] ;  /* 0x0000ec00012b7983 */ /* 0x000ea20000300800 */
[----:B---3--:R-:W-:Y:S03]  /*56b50*/  HMMA.16816.F32.BF16 R56, R32, R58, R48 ;  /* 0x0000003a2038723c */ /* 0x008fe60000041830 */
[----:B------:R-:W3:Y:S04]  /*56b60*/  LDL.LU.64 R50, [R1+0x2220] ;  /* 0x0022200001327983 */ /* 0x000ee80000300a00 */
[----:B------:R-:W3:-:S12]  /*56b70*/  LDL.LU.64 R48, [R1+0x2218] ;  /* 0x0022180001307983 */ /* 0x000ed80000300a00 */
[----:B------:R-:W-:Y:S04]  /*56b80*/  STL.64 [R1+0x7a0], R56 ;  /* 0x0007a03801007387 */ /* 0x000fe80000100a00 */
[----:B------:R0:W-:Y:S04]  /*56b90*/  STL.64 [R1+0x7a8], R58 ;  /* 0x0007a83a01007387 */ /* 0x0001e80000100a00 */
[----:B0-----:R-:W3:Y:S01]  /*56ba0*/  LDL.LU.64 R58, [R1+0x2210] ;  /* 0x00221000013a7983 */ /* 0x001ee20000300a00 */
[----:B------:R-:W-:Y:S02]  /*56bb0*/  IMAD.MOV.U32 R6, RZ, RZ, R5 ;  /* 0x000000ffff067224 */ /* 0x000fe400078e0005 */
[----:B------:R-:W-:Y:S01]  /*56bc0*/  IMAD.MOV.U32 R7, RZ, RZ, R4 ;  /* 0x000000ffff077224 */ /* 0x000fe200078e0004 */
[C---:B----4-:R-:W-:Y:S08]  /*56bd0*/  HMMA.16816.F32.BF16 R44, R32.reuse, R46, R52 ;  /* 0x0000002e202c723c */ /* 0x050ff00000041834 */
[C---:B------:R-:W-:Y:S08]  /*56be0*/  HMMA.16816.F32.BF16 R4, R32.reuse, R6, R8 ;  /* 0x000000062004723c */ /* 0x040ff00000041808 */
[C---:B------:R-:W-:Y:S01]  /*56bf0*/  HMMA.16816.F32.BF16 R24, R32.reuse, R26, R20 ;  /* 0x0000001a2018723c */ /* 0x040fe20000041814 */
[----:B------:R-:W4:Y:S04]  /*56c00*/  LDL.LU.64 R54, [R1+0x2208] ;  /* 0x0022080001367983 */ /* 0x000f280000300a00 */
[----:B------:R-:W4:Y:S04]  /*56c10*/  LDL.LU.64 R52, [R1+0x2200] ;  /* 0x0022000001347983 */ /* 0x000f280000300a00 */
[----:B------:R-:W-:Y:S04]  /*56c20*/  STL.64 [R1+0x750], R44 ;  /* 0x0007502c01007387 */ /* 0x000fe80000100a00 */
[----:B------:R0:W-:Y:S04]  /*56c30*/  STL.64 [R1+0x758], R46 ;  /* 0x0007582e01007387 */ /* 0x0001e80000100a00 */
[----:B0-----:R-:W2:Y:S04]  /*56c40*/  LDL.LU.64 R46, [R1+0x21f8] ;  /* 0x0021f800012e7983 */ /* 0x001ea80000300a00 */
[----:B------:R-:W2:Y:S04]  /*56c50*/  LDL.LU.64 R44, [R1+0x21f0] ;  /* 0x0021f000012c7983 */ /* 0x000ea80000300a00 */
[----:B------:R-:W2:Y:S04]  /*56c60*/  LDL.LU.64 R10, [R1+0x21e8] ;  /* 0x0021e800010a7983 */ /* 0x000ea80000300a00 */
[----:B------:R0:W-:Y:S04]  /*56c70*/  STL.64 [R1+0x6f0], R4 ;  /* 0x0006f00401007387 */ /* 0x0001e80000100a00 */
[----:B------:R1:W-:Y:S04]  /*56c80*/  STL.64 [R1+0x6f8], R6 ;  /* 0x0006f80601007387 */ /* 0x0003e80000100a00 */
[----:B0-----:R-:W2:Y:S04]  /*56c90*/  LDL.LU R4, [R1+0x70] ;  /* 0x0000700001047983 */ /* 0x001ea80000300800 */
[----:B------:R-:W2:Y:S04]  /*56ca0*/  LDL.LU R5, [R1+0x74] ;  /* 0x0000740001057983 */ /* 0x000ea80000300800 */
[----:B-1----:R-:W2:Y:S04]  /*56cb0*/  LDL.LU R6, [R1+0x78] ;  /* 0x0000780001067983 */ /* 0x002ea80000300800 */
[----:B------:R-:W2:Y:S04]  /*56cc0*/  LDL.LU R7, [R1+0x7c] ;  /* 0x00007c0001077983 */ /* 0x000ea80000300800 */
[----:B------:R-:W2:Y:S04]  /*56cd0*/  LDL.LU.64 R22, [R1+0x21e0] ;  /* 0x0021e00001167983 */ /* 0x000ea80000300a00 */
[----:B------:R0:W5:Y:S04]  /*56ce0*/  LDL.LU R20, [R1+0x21d8] ;  /* 0x0021d80001147983 */ /* 0x0001680000300800 */
[----:B------:R-:W-:Y:S04]  /*56cf0*/  STL.64 [R1+0x690], R24 ;  /* 0x0006901801007387 */ /* 0x000fe80000100a00 */
[----:B------:R1:W-:Y:S04]  /*56d00*/  STL.64 [R1+0x698], R26 ;  /* 0x0006981a01007387 */ /* 0x0003e80000100a00 */
[----:B-1----:R-:W2:Y:S01]  /*56d10*/  LDL.LU.64 R26, [R1+0x21d0] ;  /* 0x0021d000011a7983 */ /* 0x002ea20000300a00 */
[----:B---3--:R-:W-:Y:S03]  /*56d20*/  HMMA.16816.F32.BF16 R56, R32, R58, R48 ;  /* 0x0000003a2038723c */ /* 0x008fe60000041830 */
[----:B------:R-:W3:Y:S04]  /*56d30*/  LDL.LU.64 R50, [R1+0x21c8] ;  /* 0x0021c80001327983 */ /* 0x000ee80000300a00 */
[----:B------:R0:W5:-:S12]  /*56d40*/  LDL.LU.64 R48, [R1+0x21c0] ;  /* 0x0021c00001307983 */ /* 0x0001580000300a00 */
[----:B------:R-:W-:Y:S04]  /*56d50*/  STL.64 [R1+0x630], R56 ;  /* 0x0006303801007387 */ /* 0x000fe80000100a00 */
[----:B------:R1:W-:Y:S04]  /*56d60*/  STL.64 [R1+0x638], R58 ;  /* 0x0006383a01007387 */ /* 0x0003e80000100a00 */
[----:B-1----:R-:W4:Y:S04]  /*56d70*/  LDL.LU.64 R58, [R1+0x21b8] ;  /* 0x0021b800013a7983 */ /* 0x002f280000300a00 */
[----:B------:R0:W5:Y:S01]  /*56d80*/  LDL.LU.64 R56, [R1+0x21b0] ;  /* 0x0021b00001387983 */ /* 0x0001620000300a00 */
[----:B----4-:R-:W-:-:S15]  /*56d90*/  HMMA.16816.F32.BF16 R52, R32, R58, R52 ;  /* 0x0000003a2034723c */ /* 0x010fde0000041834 */
[----:B------:R-:W-:-:S04]  /*56da0*/  NOP ;  /* 0x0000000000007918 */ /* 0x000fc80000000000 */
[----:B------:R-:W-:Y:S04]  /*56db0*/  STL.64 [R1+0x5a0], R52 ;  /* 0x0005a03401007387 */ /* 0x000fe80000100a00 */
[----:B------:R1:W-:Y:S04]  /*56dc0*/  STL.64 [R1+0x5a8], R54 ;  /* 0x0005a83601007387 */ /* 0x0003e80000100a00 */
[----:B-1----:R-:W2:Y:S01]  /*56dd0*/  LDL.LU.64 R54, [R1+0x21a8] ;  /* 0x0021a80001367983 */ /* 0x002ea20000300a00 */
[C---:B---3--:R-:W-:Y:S03]  /*56de0*/  HMMA.16816.F32.BF16 R28, R32.reuse, R50, R28 ;  /* 0x00000032201c723c */ /* 0x048fe6000004181c */
[----:B------:R0:W5:Y:S05]  /*56df0*/  LDL.LU.64 R52, [R1+0x21a0] ;  /* 0x0021a00001347983 */ /* 0x00016a0000300a00 */
[----:B--2---:R-:W-:-:S15]  /*56e00*/  HMMA.16816.F32.BF16 R40, R32, R54, R40 ;  /* 0x000000362028723c */ /* 0x004fde0000041828 */
[----:B------:R-:W-:-:S04]  /*56e10*/  NOP ;  /* 0x0000000000007918 */ /* 0x000fc80000000000 */
[----:B------:R1:W-:Y:S04]  /*56e20*/  STL.64 [R1+0x550], R40 ;  /* 0x0005502801007387 */ /* 0x0003e80000100a00 */
[----:B------:R2:W-:Y:S04]  /*56e30*/  STL.64 [R1+0x558], R42 ;  /* 0x0005582a01007387 */ /* 0x0005e80000100a00 */
[----:B-1----:R-:W3:Y:S04]  /*56e40*/  LDL.LU R40, [R1+0x60] ;  /* 0x0000600001287983 */ /* 0x002ee80000300800 */
[----:B------:R-:W3:Y:S04]  /*56e50*/  LDL.LU R41, [R1+0x64] ;  /* 0x0000640001297983 */ /* 0x000ee80000300800 */
[----:B--2---:R-:W3:Y:S04]  /*56e60*/  LDL.LU R42, [R1+0x68] ;  /* 0x00006800012a7983 */ /* 0x004ee80000300800 */
[----:B------:R-:W3:Y:S04]  /*56e70*/  LDL.LU R43, [R1+0x6c] ;  /* 0x00006c00012b7983 */ /* 0x000ee80000300800 */
[----:B------:R-:W2:Y:S04]  /*56e80*/  LDL.LU R25, [R1+0x918] ;  /* 0x0009180001197983 */ /* 0x000ea80000300800 */
[----:B------:R-:W-:Y:S04]  /*56e90*/  STL.64 [R1+0x4f0], R28 ;  /* 0x0004f01c01007387 */ /* 0x000fe80000100a00 */
[----:B------:R1:W-:Y:S04]  /*56ea0*/  STL.64 [R1+0x4f8], R30 ;  /* 0x0004f81e01007387 */ /* 0x0003e80000100a00 */
[----:B-1----:R-:W4:Y:S01]  /*56eb0*/  LDL.LU.64 R30, [R1+0x2198] ;  /* 0x00219800011e7983 */ /* 0x002f220000300a00 */
[C---:B------:R-:W-:Y:S08]  /*56ec0*/  HMMA.16816.F32.BF16 R44, R32.reuse, R26, R44 ;  /* 0x0000001a202c723c */ /* 0x040ff0000004182c */
[C---:B------:R-:W-:Y:S01]  /*56ed0*/  HMMA.16816.F32.BF16 R16, R32.reuse, R22, R16 ;  /* 0x000000162010723c */ /* 0x040fe20000041810 */
[----:B------:R0:W5:Y:S07]  /*56ee0*/  LDL.LU.64 R28, [R1+0x2190] ;  /* 0x00219000011c7983 */ /* 0x00016e0000300a00 */
[----:B----4-:R-:W-:-:S15]  /*56ef0*/  HMMA.16816.F32.BF16 R36, R32, R30, R36 ;  /* 0x0000001e2024723c */ /* 0x010fde0000041824 */
[----:B------:R-:W-:-:S04]  /*56f00*/  NOP ;  /* 0x0000000000007918 */ /* 0x000fc80000000000 */
[----:B------:R1:W-:Y:S04]  /*56f10*/  STL.64 [R1+0x4a0], R36 ;  /* 0x0004a02401007387 */ /* 0x0003e80000100a00 */
[----:B------:R4:W-:Y:S04]  /*56f20*/  STL.64 [R1+0x4a8], R38 ;  /* 0x0004a82601007387 */ /* 0x0009e80000100a00 */
[----:B-1----:R-:W2:Y:S04]  /*56f30*/  LDL.LU.64 R36, [R1+0x608] ;  /* 0x0006080001247983 */ /* 0x002ea80000300a00 */
[----:B----4-:R-:W4:Y:S04]  /*56f40*/  LDL.LU.64 R38, [R1+0x600] ;  /* 0x0006000001267983 */ /* 0x010f280000300a00 */
[----:B------:R1:W-:Y:S04]  /*56f50*/  STL.64 [R1+0x460], R44 ;  /* 0x0004602c01007387 */ /* 0x0003e80000100a00 */
[----:B------:R0:W-:Y:S04]  /*56f60*/  STL.64 [R1+0x468], R46 ;  /* 0x0004682e01007387 */ /* 0x0001e80000100a00 */
[----:B-1----:R-:W2:Y:S01]  /*56f70*/  LDL.LU R44, [R1+0x50] ;  /* 0x00005000012c7983 */ /* 0x002ea20000300800 */
[----:B------:R-:W-:-:S03]  /*56f80*/  IMAD.MOV.U32 R45, RZ, RZ, R0 ;  /* 0x000000ffff2d7224 */ /* 0x000fc600078e0000 */
[----:B------:R-:W2:Y:S01]  /*56f90*/  LDL.LU R0, [R1+0x2188] ;  /* 0x0021880001007983 */ /* 0x000ea20000300800 */
[----:B0-----:R-:W-:Y:S02]  /*56fa0*/  IMAD.MOV.U32 R46, RZ, RZ, R3 ;  /* 0x000000ffff2e7224 */ /* 0x001fe400078e0003 */
[----:B------:R-:W-:Y:S01]  /*56fb0*/  IMAD.MOV.U32 R47, RZ, RZ, R2 ;  /* 0x000000ffff2f7224 */ /* 0x000fe200078e0002 */
[----:B------:R-:W2:Y:S04]  /*56fc0*/  LDL.LU R3, [R1+0x2184] ;  /* 0x0021840001037983 */ /* 0x000ea80000300800 */
[----:B------:R-:W2:Y:S04]  /*56fd0*/  LDL.LU R2, [R1+0x2180] ;  /* 0x0021800001027983 */ /* 0x000ea80000300800 */
[----:B------:R-:W-:Y:S04]  /*56fe0*/  STL.64 [R1+0x3f0], R16 ;  /* 0x0003f01001007387 */ /* 0x000fe80000100a00 */
[----:B------:R0:W-:Y:S04]  /*56ff0*/  STL.64 [R1+0x3f8], R18 ;  /* 0x0003f81201007387 */ /* 0x0001e80000100a00 */
[----:B0-----:R-:W2:Y:S02]  /*57000*/  LDL.LU.64 R18, [R1+0x2178] ;  /* 0x0021780001127983 */ /* 0x001ea40000300a00 */
[----:B--2---:R-:W-:Y:S02]  /*57010*/  HMMA.16816.F32.BF16 R16, R32, R18, R12 ;  /* 0x000000122010723c */ /* 0x004fe4000004180c */
[----:B------:R-:W2:-:S15]  /*57020*/  LDL.LU.64 R14, [R1+0x2170] ;  /* 0x00217000010e7983 */ /* 0x000e9e0000300a00 */
[----:B------:R-:W-:Y:S02]  /*57030*/  NOP ;  /* 0x0000000000007918 */ /* 0x000fe40000000000 */
[----:B------:R0:W-:Y:S04]  /*57040*/  STL.64 [R1+0x440], R16 ;  /* 0x0004401001007387 */ /* 0x0001e80000100a00 */
[----:B------:R1:W-:Y:S04]  /*57050*/  STL.64 [R1+0x448], R18 ;  /* 0x0004481201007387 */ /* 0x0003e80000100a00 */
[----:B0-----:R-:W2:Y:S01]  /*57060*/  LDL.LU R16, [R1+0x80] ;  /* 0x0000800001107983 */ /* 0x001ea20000300800 */
[----:B------:R-:W-:Y:S02]  /*57070*/  IMAD.MOV.U32 R17, RZ, RZ, R2 ;  /* 0x000000ffff117224 */ /* 0x000fe400078e0002 */
[----:B-1----:R-:W-:Y:S01]  /*57080*/  IMAD.MOV.U32 R18, RZ, RZ, R3 ;  /* 0x000000ffff127224 */ /* 0x002fe200078e0003 */
[----:B------:R-:W-:Y:S01]  /*57090*/  MOV R19, R0 ;  /* 0x0000000000137202 */ /* 0x000fe20000000f00 */
[C---:B------:R-:W-:Y:S01]  /*570a0*/  HMMA.16816.F32.BF16 R4, R32.reuse, R10, R4 ;  /* 0x0000000a2004723c */ /* 0x040fe20000041804 */
[----:B------:R-:W3:Y:S04]  /*570b0*/  LDL.LU R2, [R1+0x216c] ;  /* 0x00216c0001027983 */ /* 0x000ee80000300800 */
[----:B------:R-:W3:Y:S04]  /*570c0*/  LDL.LU R3, [R1+0x2168] ;  /* 0x0021680001037983 */ /* 0x000ee80000300800 */
[----:B------:R-:W3:Y:S04]  /*570d0*/  LDL.LU R60, [R1+0x1f4c] ;  /* 0x001f4c00013c7983 */ /* 0x000ee80000300800 */
[----:B------:R-:W3:Y:S06]  /*570e0*/  LDL.LU R24, [R1+0x1f44] ;  /* 0x001f440001187983 */ /* 0x000eec0000300800 */
[----:B------:R-:W-:Y:S01]  /*570f0*/  IMAD.MOV.U32 R11, RZ, RZ, R6 ;  /* 0x000000ffff0b7224 */ /* 0x000fe200078e0006 */
[----:B--2---:R-:W-:-:S15]  /*57100*/  HMMA.16816.F32.BF16 R12, R32, R14, R16 ;  /* 0x0000000e200c723c */ /* 0x004fde0000041810 */
[----:B------:R-:W-:-:S04]  /*57110*/  NOP ;  /* 0x0000000000007918 */ /* 0x000fc80000000000 */
[----:B------:R0:W-:Y:S04]  /*57120*/  STL.64 [R1+0x430], R12 ;  /* 0x0004300c01007387 */ /* 0x0001e80000100a00 */
[----:B------:R1:W-:Y:S04]  /*57130*/  STL.64 [R1+0x438], R14 ;  /* 0x0004380e01007387 */ /* 0x0003e80000100a00 */
[----:B------:R-:W2:Y:S04]  /*57140*/  LDL.LU R21, [R1+0x1f3c] ;  /* 0x001f3c0001157983 */ /* 0x000ea80000300800 */
[----:B------:R-:W2:Y:S04]  /*57150*/  LDL.LU R0, [R1+0x1f34] ;  /* 0x001f340001007983 */ /* 0x000ea80000300800 */
[----:B------:R-:W2:Y:S04]  /*57160*/  LDL.LU R17, [R1+0x1f2c] ;  /* 0x001f2c0001117983 */ /* 0x000ea80000300800 */
[----:B------:R-:W2:Y:S04]  /*57170*/  LDL.LU R16, [R1+0x1f24] ;  /* 0x001f240001107983 */ /* 0x000ea80000300800 */
[----:B0-----:R-:W2:Y:S04]  /*57180*/  LDL.LU R13, [R1+0x1f48] ;  /* 0x001f4800010d7983 */ /* 0x001ea80000300800 */
[----:B------:R-:W2:Y:S04]  /*57190*/  LDL.LU R9, [R1+0x1f1c] ;  /* 0x001f1c0001097983 */ /* 0x000ea80000300800 */
[----:B------:R-:W2:Y:S04]  /*571a0*/  LDL.LU R8, [R1+0x1f40] ;  /* 0x001f400001087983 */ /* 0x000ea80000300800 */
[----:B------:R-:W-:Y:S01]  /*571b0*/  STL.64 [R1+0x420], R4 ;  /* 0x0004200401007387 */ /* 0x000fe20000100a00 */
[----:B-1----:R-:W-:-:S03]  /*571c0*/  IMAD.MOV.U32 R15, RZ, RZ, R7 ;  /* 0x000000ffff0f7224 */ /* 0x002fc600078e0007 */
[----:B------:R0:W-:Y:S01]  /*571d0*/  STL.64 [R1+0x428], R6 ;  /* 0x0004280601007387 */ /* 0x0001e20000100a00 */
[----:B------:R-:W-:Y:S01]  /*571e0*/  IMAD.MOV.U32 R10, RZ, RZ, R4 ;  /* 0x000000ffff0a7224 */ /* 0x000fe200078e0004 */
[----:B------:R-:W1:Y:S02]  /*571f0*/  LDC R12, c[0x0][0x3a8] ;  /* 0x0000ea00ff0c7b82 */ /* 0x000e640000000800 */
[----:B0-----:R-:W3:Y:S01]  /*57200*/  LDL.LU.64 R6, [R1+0x2160] ;  /* 0x0021600001067983 */ /* 0x001ee20000300a00 */
[----:B------:R-:W-:Y:S02]  /*57210*/  IMAD.MOV.U32 R14, RZ, RZ, R5 ;  /* 0x000000ffff0e7224 */ /* 0x000fe400078e0005 */
[----:B-1----:R-:W-:Y:S01]  /*57220*/  IMAD.SHL.U32 R12, R12, 0x80, RZ ;  /* 0x000000800c0c7824 */ /* 0x002fe200078e00ff */
[----:B---3--:R-:W-:Y:S01]  /*57230*/  HMMA.16816.F32.BF16 R4, R32, R6, R40 ;  /* 0x000000062004723c */ /* 0x008fe20000041828 */
[----:B------:R-:W3:Y:S02]  /*57240*/  LDL.LU.64 R42, [R1+0x2158] ;  /* 0x00215800012a7983 */ /* 0x000ee40000300a00 */
[----:B------:R-:W-:-:S02]  /*57250*/  IMAD.SHL.U32 R12, R12, 0x2, RZ ;  /* 0x000000020c0c7824 */ /* 0x000fc400078e00ff */
[----:B------:R0:W5:-:S14]  /*57260*/  LDL.LU.64 R40, [R1+0x2150] ;  /* 0x0021500001287983 */ /* 0x00015c0000300a00 */
[----:B------:R-:W-:Y:S01]  /*57270*/  IMAD.MOV.U32 R30, RZ, RZ, R5 ;  /* 0x000000ffff1e7224 */ /* 0x000fe200078e0005 */
[----:B------:R1:W-:Y:S01]  /*57280*/  STL.64 [R1+0x410], R4 ;  /* 0x0004100401007387 */ /* 0x0003e20000100a00 */
[----:B------:R-:W-:Y:S02]  /*57290*/  IMAD.MOV.U32 R18, RZ, RZ, R4 ;  /* 0x000000ffff127224 */ /* 0x000fe400078e0004 */
[----:B------:R-:W-:Y:S02]  /*572a0*/  IMAD.MOV.U32 R31, RZ, RZ, R7 ;  /* 0x000000ffff1f7224 */ /* 0x000fe400078e0007 */
[----:B------:R-:W-:Y:S01]  /*572b0*/  IMAD.MOV.U32 R19, RZ, RZ, R6 ;  /* 0x000000ffff137224 */ /* 0x000fe200078e0006 */
[----:B------:R0:W-:Y:S01]  /*572c0*/  STL.64 [R1+0x418], R6 ;  /* 0x0004180601007387 */ /* 0x0001e20000100a00 */
[-C--:B-1----:R-:W-:Y:S02]  /*572d0*/  IADD3 R5, P0, PT, R36, R12.reuse, RZ ;  /* 0x0000000c24057210 */ /* 0x082fe40007f1e0ff */
[----:B----4-:R-:W-:-:S03]  /*572e0*/  IADD3 R4, P1, PT, R38, R12, RZ ;  /* 0x0000000c26047210 */ /* 0x010fc60007f3e0ff */
[--C-:B0-----:R-:W-:Y:S02]  /*572f0*/  IMAD.X R6, R37, 0x1, R3.reuse, P0 ;  /* 0x0000000125067824 */ /* 0x101fe400000e0603 */
[----:B------:R-:W-:Y:S02]  /*57300*/  IMAD.X R7, R39, 0x1, R3, P1 ;  /* 0x0000000127077824 */ /* 0x000fe400008e0603 */
[----:B------:R-:W-:Y:S01]  /*57310*/  VIADD R25, R25, 0x1 ;  /* 0x0000000119197836 */ /* 0x000fe20000000000 */
[-C--:B------:R-:W-:Y:S02]  /*57320*/  IADD3 R60, P5, PT, R60, R12.reuse, RZ ;  /* 0x0000000c3c3c7210 */ /* 0x080fe40007fbe0ff */
[-C--:B--2---:R-:W-:Y:S02]  /*57330*/  IADD3 R0, P2, PT, R0, R12.reuse, RZ ;  /* 0x0000000c00007210 */ /* 0x084fe40007f5e0ff */
[----:B------:R-:W-:Y:S01]  /*57340*/  IADD3 R24, P6, PT, R24, R12, RZ ;  /* 0x0000000c18187210 */ /* 0x000fe20007fde0ff */
[----:B---3--:R-:W-:-:S15]  /*57350*/  HMMA.16816.F32.BF16 R36, R32, R42, R44 ;  /* 0x0000002a2024723c */ /* 0x008fde000004182c */
[----:B------:R-:W-:-:S04]  /*57360*/  NOP ;  /* 0x0000000000007918 */ /* 0x000fc80000000000 */
[----:B------:R-:W-:Y:S04]  /*57370*/  STL.64 [R1+0x400], R36 ;  /* 0x0004002401007387 */ /* 0x000fe80000100a00 */
[----:B------:R-:W-:Y:S04]  /*57380*/  STL.64 [R1+0x408], R38 ;  /* 0x0004082601007387 */ /* 0x000fe80000100a00 */
[----:B------:R-:W-:Y:S04]  /*57390*/  STL [R1+0x918], R25 ;  /* 0x0009181901007387 */ /* 0x000fe80000100800 */
[----:B------:R0:W-:Y:S04]  /*573a0*/  STL [R1+0x1f4c], R60 ;  /* 0x001f4c3c01007387 */ /* 0x0001e80000100800 */
[----:B0-----:R-:W2:Y:S04]  /*573b0*/  LDL.LU R60, [R1+0x1f14] ;  /* 0x001f1400013c7983 */ /* 0x001ea80000300800 */
[----:B------:R0:W-:Y:S04]  /*573c0*/  STL [R1+0x1f34], R0 ;  /* 0x001f340001007387 */ /* 0x0001e80000100800 */
[----:B------:R-:W-:Y:S04]  /*573d0*/  STL [R1+0x1f44], R24 ;  /* 0x001f441801007387 */ /* 0x000fe80000100800 */
[----:B0-----:R-:W3:Y:S01]  /*573e0*/  LDL.LU R0, [R1+0x1f38] ;  /* 0x001f380001007983 */ /* 0x001ee20000300800 */
[----:B------:R-:W-:-:S02]  /*573f0*/  IADD3 R21, P1, PT, R21, R12, RZ ;  /* 0x0000000c15157210 */ /* 0x000fc40007f3e0ff */
[-C--:B------:R-:W-:Y:S02]  /*57400*/  IADD3 R17, P3, PT, R17, R12.reuse, RZ ;  /* 0x0000000c11117210 */ /* 0x080fe40007f7e0ff */
[-C--:B------:R-:W-:Y:S01]  /*57410*/  IADD3 R16, P4, PT, R16, R12.reuse, RZ ;  /* 0x0000000c10107210 */ /* 0x080fe20007f9e0ff */
[--C-:B------:R-:W-:Y:S01]  /*57420*/  IMAD.X R13, R13, 0x1, R3.reuse, P5 ;  /* 0x000000010d0d7824 */ /* 0x100fe200028e0603 */
[----:B------:R-:W-:Y:S01]  /*57430*/  IADD3 R9, P5, PT, R9, R12, RZ ;  /* 0x0000000c09097210 */ /* 0x000fe20007fbe0ff */
[----:B------:R-:W-:Y:S04]  /*57440*/  STL [R1+0x1f3c], R21 ;  /* 0x001f3c1501007387 */ /* 0x000fe80000100800 */
[----:B------:R-:W-:Y:S04]  /*57450*/  STL [R1+0x1f2c], R17 ;  /* 0x001f2c1101007387 */ /* 0x000fe80000100800 */
[----:B------:R-:W-:Y:S01]  /*57460*/  STL [R1+0x1f24], R16 ;  /* 0x001f241001007387 */ /* 0x000fe20000100800 */
[----:B------:R-:W-:-:S03]  /*57470*/  IMAD.X R8, R8, 0x1, R3, P6 ;  /* 0x0000000108087824 */ /* 0x000fc600030e0603 */
[----:B------:R-:W4:Y:S04]  /*57480*/  LDL.LU R35, [R1+0x1f0c] ;  /* 0x001f0c0001237983 */ /* 0x000f280000300800 */
[----:B------:R-:W-:Y:S04]  /*57490*/  STL [R1+0x1f48], R13 ;  /* 0x001f480d01007387 */ /* 0x000fe80000100800 */
[----:B------:R-:W4:Y:S04]  /*574a0*/  LDL.LU R42, [R1+0x1f30] ;  /* 0x001f3000012a7983 */ /* 0x000f280000300800 */
[----:B------:R-:W-:Y:S04]  /*574b0*/  STL [R1+0x1f1c], R9 ;  /* 0x001f1c0901007387 */ /* 0x000fe80000100800 */
[----:B------:R-:W4:Y:S04]  /*574c0*/  LDL.LU R43, [R1+0x1f04] ;  /* 0x001f0400012b7983 */ /* 0x000f280000300800 */
[----:B------:R0:W-:Y:S04]  /*574d0*/  STL [R1+0x1f40], R8 ;  /* 0x001f400801007387 */ /* 0x0001e80000100800 */
        /* <DEDUP_REMOVED lines=11> */
[----:B------:R-:W-:-:S03]  /*57590*/  MOV R23, R38 ;  /* 0x0000002600177202 */ /* 0x000fc60000000f00 */
[----:B------:R-:W4:Y:S01]  /*575a0*/  LDL.LU R37, [R1+0x1edc] ;  /* 0x001edc0001257983 */ /* 0x000f220000300800 */
[----:B------:R-:W-:-:S03]  /*575b0*/  IMAD.MOV.U32 R33, RZ, RZ, R39 ;  /* 0x000000ffff217224 */ /* 0x000fc600078e0027 */
[----:B------:R-:W4:Y:S04]  /*575c0*/  LDL.LU R38, [R1+0x1f00] ;  /* 0x001f000001267983 */ /* 0x000f280000300800 */
[----:B------:R-:W4:Y:S04]  /*575d0*/  LDL.LU R39, [R1+0x1ed4] ;  /* 0x001ed40001277983 */ /* 0x000f280000300800 */
[----:B------:R-:W4:Y:S04]  /*575e0*/  LDL.LU R44, [R1+0x1ef8] ;  /* 0x001ef800012c7983 */ /* 0x000f280000300800 */
[----:B------:R-:W4:Y:S04]  /*575f0*/  LDL.LU R45, [R1+0x1ecc] ;  /* 0x001ecc00012d7983 */ /* 0x000f280000300800 */
[----:B------:R-:W4:Y:S01]  /*57600*/  LDL.LU R46, [R1+0x1ef0] ;  /* 0x001ef000012e7983 */ /* 0x000f220000300800 */
[----:B------:R-:W-:-:S03]  /*57610*/  ISETP.NE.U32.AND P0, PT, R25, UR6, PT ;  /* 0x0000000619007c0c */ /* 0x000fc6000bf05070 */
[----:B------:R-:W4:Y:S04]  /*57620*/  LDL.LU R47, [R1+0x1ec4] ;  /* 0x001ec400012f7983 */ /* 0x000f280000300800 */
[----:B------:R-:W4:Y:S04]  /*57630*/  LDL.LU R25, [R1+0x1ee8] ;  /* 0x001ee80001197983 */ /* 0x000f280000300800 */
[----:B0-----:R-:W4:Y:S04]  /*57640*/  LDL.LU R8, [R1+0x1ebc] ;  /* 0x001ebc0001087983 */ /* 0x001f280000300800 */
[----:B------:R-:W4:Y:S04]  /*57650*/  LDL.LU R24, [R1+0x1ee0] ;  /* 0x001ee00001187983 */ /* 0x000f280000300800 */
[----:B------:R-:W4:Y:S01]  /*57660*/  LDL.LU R21, [R1+0x1eb4] ;  /* 0x001eb40001157983 */ /* 0x000f220000300800 */
[----:B--2---:R-:W-:-:S05]  /*57670*/  IADD3 R60, P6, PT, R60, R12, RZ ;  /* 0x0000000c3c3c7210 */ /* 0x004fca0007fde0ff */
[----:B------:R0:W-:Y:S01]  /*57680*/  STL [R1+0x1f14], R60 ;  /* 0x001f143c01007387 */ /* 0x0001e20000100800 */
[----:B---3--:R-:W-:-:S03]  /*57690*/  IMAD.X R0, R0, 0x1, R3, P1 ;  /* 0x0000000100007824 */ /* 0x008fc600008e0603 */
[----:B0-----:R-:W2:Y:S04]  /*576a0*/  LDL.LU R60, [R1+0x1ed8] ;  /* 0x001ed800013c7983 */ /* 0x001ea80000300800 */
[----:B------:R-:W3:Y:S04]  /*576b0*/  LDL.LU R17, [R1+0x1eac] ;  /* 0x001eac0001117983 */ /* 0x000ee80000300800 */
[----:B------:R-:W3:Y:S04]  /*576c0*/  LDL.LU R16, [R1+0x1ed0] ;  /* 0x001ed00001107983 */ /* 0x000ee80000300800 */
[----:B------:R-:W3:Y:S04]  /*576d0*/  LDL.LU R13, [R1+0x1ea4] ;  /* 0x001ea400010d7983 */ /* 0x000ee80000300800 */
[----:B------:R0:W-:Y:S04]  /*576e0*/  STL [R1+0x1f38], R0 ;  /* 0x001f380001007387 */ /* 0x0001e80000100800 */
[----:B------:R-:W3:Y:S04]  /*576f0*/  LDL.LU R9, [R1+0x1ec8] ;  /* 0x001ec80001097983 */ /* 0x000ee80000300800 */
[----:B0-----:R-:W3:Y:S01]  /*57700*/  LDL.LU R0, [R1+0x1e9c] ;  /* 0x001e9c0001007983 */ /* 0x001ee20000300800 */
[-C--:B----4-:R-:W-:Y:S01]  /*57710*/  IADD3 R35, P1, PT, R35, R12.reuse, RZ ;  /* 0x0000000c23237210 */ /* 0x090fe20007f3e0ff */
[--C-:B------:R-:W-:Y:S01]  /*57720*/  IMAD.X R42, R42, 0x1, R3.reuse, P2 ;  /* 0x000000012a2a7824 */ /* 0x100fe200010e0603 */
[-C--:B------:R-:W-:Y:S01]  /*57730*/  IADD3 R43, P2, PT, R43, R12.reuse, RZ ;  /* 0x0000000c2b2b7210 */ /* 0x080fe20007f5e0ff */
[--C-:B------:R-:W-:Y:S01]  /*57740*/  IMAD.X R26, R26, 0x1, R3.reuse, P3 ;  /* 0x000000011a1a7824 */ /* 0x100fe200018e0603 */
[----:B------:R-:W-:Y:S01]  /*57750*/  IADD3 R27, P3, PT, R27, R12, RZ ;  /* 0x0000000c1b1b7210 */ /* 0x000fe20007f7e0ff */
[----:B------:R-:W-:Y:S01]  /*57760*/  STL [R1+0x1f0c], R35 ;  /* 0x001f0c2301007387 */ /* 0x000fe20000100800 */
[----:B------:R-:W-:-:S03]  /*57770*/  IMAD.X R50, R50, 0x1, R3, P4 ;  /* 0x0000000132327824 */ /* 0x000fc600020e0603 */
[----:B------:R-:W-:Y:S01]  /*57780*/  STL [R1+0x1f30], R42 ;  /* 0x001f302a01007387 */ /* 0x000fe20000100800 */
[----:B------:R-:W-:-:S03]  /*57790*/  IADD3 R51, P4, PT, R51, R12, RZ ;  /* 0x0000000c33337210 */ /* 0x000fc60007f9e0ff */
        /* <DEDUP_REMOVED lines=21> */
[--C-:B------:R-:W-:Y:S02]  /*578f0*/  IMAD.X R46, R46, 0x1, R3.reuse, P4 ;  /* 0x000000012e2e7824 */ /* 0x100fe400020e0603 */
[----:B------:R-:W-:Y:S01]  /*57900*/  IMAD.X R25, R25, 0x1, R3, P5 ;  /* 0x0000000119197824 */ /* 0x000fe200028e0603 */
[----:B------:R-:W-:Y:S01]  /*57910*/  STL [R1+0x1f00], R38 ;  /* 0x001f002601007387 */ /* 0x000fe20000100800 */
[----:B------:R-:W-:-:S03]  /*57920*/  IADD3 R8, P5, PT, R8, R12, RZ ;  /* 0x0000000c08087210 */ /* 0x000fc60007fbe0ff */
[----:B------:R-:W-:Y:S01]  /*57930*/  STL [R1+0x1ed4], R39 ;  /* 0x001ed42701007387 */ /* 0x000fe20000100800 */
[----:B------:R-:W-:-:S03]  /*57940*/  IADD3 R47, P4, PT, R47, R12, RZ ;  /* 0x0000000c2f2f7210 */ /* 0x000fc60007f9e0ff */
[----:B------:R-:W-:Y:S04]  /*57950*/  STL [R1+0x1ef8], R44 ;  /* 0x001ef82c01007387 */ /* 0x000fe80000100800 */
[----:B------:R-:W-:Y:S04]  /*57960*/  STL [R1+0x1ecc], R45 ;  /* 0x001ecc2d01007387 */ /* 0x000fe80000100800 */
[----:B------:R-:W-:Y:S04]  /*57970*/  STL [R1+0x1ef0], R46 ;  /* 0x001ef02e01007387 */ /* 0x000fe80000100800 */
[----:B------:R0:W-:Y:S04]  /*57980*/  STL [R1+0x1ebc], R8 ;  /* 0x001ebc0801007387 */ /* 0x0001e80000100800 */
[----:B------:R-:W-:Y:S04]  /*57990*/  STL [R1+0x1ec4], R47 ;  /* 0x001ec42f01007387 */ /* 0x000fe80000100800 */
[----:B0-----:R-:W4:Y:S01]  /*579a0*/  LDL.LU R8, [R1+0x1ec0] ;  /* 0x001ec00001087983 */ /* 0x001f220000300800 */
[----:B------:R-:W-:Y:S01]  /*579b0*/  IMAD.X R24, R24, 0x1, R3, P6 ;  /* 0x0000000118187824 */ /* 0x000fe200030e0603 */
[----:B------:R-:W-:-:S02]  /*579c0*/  IADD3 R21, P6, PT, R21, R12, RZ ;  /* 0x0000000c15157210 */ /* 0x000fc40007fde0ff */
[----:B------:R-:W-:Y:S01]  /*579d0*/  STL [R1+0x1ee8], R25 ;  /* 0x001ee81901007387 */ /* 0x000fe20000100800 */
[----:B--2---:R-:W-:Y:S02]  /*579e0*/  IADD3.X R60, PT, PT, R60, R3, RZ, P1, !PT ;  /* 0x000000033c3c7210 */ /* 0x004fe40000ffe4ff */
[-C--:B---3--:R-:W-:Y:S01]  /*579f0*/  IADD3 R17, P1, PT, R17, R12.reuse, RZ ;  /* 0x0000000c11117210 */ /* 0x088fe20007f3e0ff */
[--C-:B------:R-:W-:Y:S01]  /*57a00*/  IMAD.X R16, R16, 0x1, R3.reuse, P2 ;  /* 0x0000000110107824 */ /* 0x100fe200010e0603 */
[----:B------:R-:W-:Y:S01]  /*57a10*/  IADD3 R13, P2, PT, R13, R12, RZ ;  /* 0x0000000c0d0d7210 */ /* 0x000fe20007f5e0ff */
[----:B------:R0:W-:Y:S04]  /*57a20*/  STL [R1+0x1ed8], R60 ;  /* 0x001ed83c01007387 */ /* 0x0001e80000100800 */
[----:B------:R-:W-:Y:S01]  /*57a30*/  STL [R1+0x1ee0], R24 ;  /* 0x001ee01801007387 */ /* 0x000fe20000100800 */
[----:B------:R-:W-:-:S03]  /*57a40*/  IMAD.X R9, R9, 0x1, R3, P3 ;  /* 0x0000000109097824 */ /* 0x000fc600018e0603 */
[----:B0-----:R-:W2:Y:S04]  /*57a50*/  LDL.LU R60, [R1+0x1e94] ;  /* 0x001e9400013c7983 */ /* 0x001ea80000300800 */
[----:B------:R-:W-:Y:S04]  /*57a60*/  STL [R1+0x1eb4], R21 ;  /* 0x001eb41501007387 */ /* 0x000fe80000100800 */
[----:B------:R-:W-:Y:S04]  /*57a70*/  STL [R1+0x1eac], R17 ;  /* 0x001eac1101007387 */ /* 0x000fe80000100800 */
[----:B------:R-:W-:Y:S01]  /*57a80*/  STL [R1+0x1ed0], R16 ;  /* 0x001ed01001007387 */ /* 0x000fe20000100800 */
[----:B------:R-:W-:-:S03]  /*57a90*/  IADD3 R0, P3, PT, R0, R12, RZ ;  /* 0x0000000c00007210 */ /* 0x000fc60007f7e0ff */
[----:B------:R-:W3:Y:S04]  /*57aa0*/  LDL.LU R35, [R1+0x1eb8] ;  /* 0x001eb80001237983 */ /* 0x000ee80000300800 */
[----:B------:R-:W-:Y:S04]  /*57ab0*/  STL [R1+0x1ea4], R13 ;  /* 0x001ea40d01007387 */ /* 0x000fe80000100800 */
[----:B------:R-:W3:Y:S04]  /*57ac0*/  LDL.LU R42, [R1+0x1e8c] ;  /* 0x001e8c00012a7983 */ /* 0x000ee80000300800 */
[----:B------:R-:W-:Y:S04]  /*57ad0*/  STL [R1+0x1ec8], R9 ;  /* 0x001ec80901007387 */ /* 0x000fe80000100800 */
        /* <DEDUP_REMOVED lines=21> */
[----:B------:R-:W3:Y:S01]  /*57c30*/  LDL.LU R21, [R1+0x1e60] ;  /* 0x001e600001157983 */ /* 0x000ee20000300800 */
[----:B----4-:R-:W-:-:S05]  /*57c40*/  IMAD.X R8, R8, 0x1, R3, P4 ;  /* 0x0000000108087824 */ /* 0x010fca00020e0603 */
[----:B------:R0:W-:Y:S04]  /*57c50*/  STL [R1+0x1ec0], R8 ;  /* 0x001ec00801007387 */ /* 0x0001e80000100800 */
[----:B0-----:R-:W4:Y:S04]  /*57c60*/  LDL.LU R8, [R1+0x1e34] ;  /* 0x001e340001087983 */ /* 0x001f280000300800 */
[----:B------:R-:W4:Y:S04]  /*57c70*/  LDL.LU R17, [R1+0x1e58] ;  /* 0x001e580001117983 */ /* 0x000f280000300800 */
[----:B------:R-:W4:Y:S04]  /*57c80*/  LDL.LU R16, [R1+0x1e2c] ;  /* 0x001e2c0001107983 */ /* 0x000f280000300800 */
[----:B------:R-:W4:Y:S01]  /*57c90*/  LDL.LU R13, [R1+0x1e50] ;  /* 0x001e5000010d7983 */ /* 0x000f220000300800 */
[----:B--2---:R-:W-:-:S05]  /*57ca0*/  IADD3 R60, P4, PT, R60, R12, RZ ;  /* 0x0000000c3c3c7210 */ /* 0x004fca0007f9e0ff */
[----:B------:R0:W-:Y:S04]  /*57cb0*/  STL [R1+0x1e94], R60 ;  /* 0x001e943c01007387 */ /* 0x0001e80000100800 */
[----:B------:R-:W2:Y:S01]  /*57cc0*/  LDL.LU R9, [R1+0x1e24] ;  /* 0x001e240001097983 */ /* 0x000ea20000300800 */
[--C-:B---3--:R-:W-:Y:S01]  /*57cd0*/  IMAD.X R35, R35, 0x1, R3.reuse, P5 ;  /* 0x0000000123237824 */ /* 0x108fe200028e0603 */
[-C--:B------:R-:W-:Y:S01]  /*57ce0*/  IADD3 R42, P5, PT, R42, R12.reuse, RZ ;  /* 0x0000000c2a2a7210 */ /* 0x080fe20007fbe0ff */
[--C-:B------:R-:W-:Y:S01]  /*57cf0*/  IMAD.X R43, R43, 0x1, R3.reuse, P6 ;  /* 0x000000012b2b7824 */ /* 0x100fe200030e0603 */
[----:B------:R-:W-:Y:S01]  /*57d00*/  IADD3 R26, P6, PT, R26, R12, RZ ;  /* 0x0000000c1a1a7210 */ /* 0x000fe20007fde0ff */
[----:B0-----:R-:W3:Y:S01]  /*57d10*/  LDL.LU R60, [R1+0x1e48] ;  /* 0x001e4800013c7983 */ /* 0x001ee20000300800 */
        /* <DEDUP_REMOVED lines=30> */
[----:B------:R-:W-:-:S03]  /*57f00*/  IMAD.X R47, R47, 0x1, R3, P2 ;  /* 0x000000012f2f7824 */ /* 0x000fc600010e0603 */
[----:B------:R-:W-:Y:S04]  /*57f10*/  STL [R1+0x1e54], R44 ;  /* 0x001e542c01007387 */ /* 0x000fe80000100800 */
[----:B------:R-:W-:Y:S04]  /*57f20*/  STL [R1+0x1e78], R45 ;  /* 0x001e782d01007387 */ /* 0x000fe80000100800 */
[----:B------:R-:W-:Y:S04]  /*57f30*/  STL [R1+0x1e4c], R46 ;  /* 0x001e4c2e01007387 */ /* 0x000fe80000100800 */
[----:B------:R0:W-:Y:S04]  /*57f40*/  STL [R1+0x1e68], R0 ;  /* 0x001e680001007387 */ /* 0x0001e80000100800 */
[----:B------:R-:W-:Y:S04]  /*57f50*/  STL [R1+0x1e70], R47 ;  /* 0x001e702f01007387 */ /* 0x000fe80000100800 */
[----:B0-----:R-:W3:Y:S01]  /*57f60*/  LDL.LU R0, [R1+0x1e1c] ;  /* 0x001e1c0001007983 */ /* 0x001ee20000300800 */
[-C--:B------:R-:W-:Y:S01]  /*57f70*/  IADD3 R25, P2, PT, R25, R12.reuse, RZ ;  /* 0x0000000c19197210 */ /* 0x080fe20007f5e0ff */
[----:B------:R-:W-:Y:S01]  /*57f80*/  IMAD.X R21, R21, 0x1, R3, P4 ;  /* 0x0000000115157824 */ /* 0x000fe200020e0603 */
[----:B------:R-:W-:-:S02]  /*57f90*/  IADD3 R24, P3, PT, R24, R12, RZ ;  /* 0x0000000c18187210 */ /* 0x000fc40007f7e0ff */
[----:B----4-:R-:W-:Y:S01]  /*57fa0*/  IADD3 R8, P4, PT, R8, R12, RZ ;  /* 0x0000000c08087210 */ /* 0x010fe20007f9e0ff */
[----:B------:R-:W-:Y:S04]  /*57fb0*/  STL [R1+0x1e44], R25 ;  /* 0x001e441901007387 */ /* 0x000fe80000100800 */
[----:B------:R0:W-:Y:S04]  /*57fc0*/  STL [R1+0x1e34], R8 ;  /* 0x001e340801007387 */ /* 0x0001e80000100800 */
[----:B------:R-:W-:Y:S04]  /*57fd0*/  STL [R1+0x1e3c], R24 ;  /* 0x001e3c1801007387 */ /* 0x000fe80000100800 */
[----:B0-----:R-:W4:Y:S01]  /*57fe0*/  LDL.LU R8, [R1+0x1e40] ;  /* 0x001e400001087983 */ /* 0x001f220000300800 */
[----:B------:R-:W-:-:S02]  /*57ff0*/  IADD3.X R17, PT, PT, R17, R3, RZ, P5, !PT ;  /* 0x0000000311117210 */ /* 0x000fc40002ffe4ff */
[-C--:B------:R-:W-:Y:S01]  /*58000*/  IADD3 R16, P5, PT, R16, R12.reuse, RZ ;  /* 0x0000000c10107210 */ /* 0x080fe20007fbe0ff */
[----:B------:R-:W-:Y:S01]  /*58010*/  IMAD.X R13, R13, 0x1, R3, P6 ;  /* 0x000000010d0d7824 */ /* 0x000fe200030e0603 */
[----:B------:R-:W-:Y:S04]  /*58020*/  STL [R1+0x1e60], R21 ;  /* 0x001e601501007387 */ /* 0x000fe80000100800 */
[----:B------:R-:W-:Y:S04]  /*58030*/  STL [R1+0x1e58], R17 ;  /* 0x001e581101007387 */ /* 0x000fe80000100800 */
[----:B------:R-:W-:Y:S04]  /*58040*/  STL [R1+0x1e2c], R16 ;  /* 0x001e2c1001007387 */ /* 0x000fe80000100800 */
[----:B------:R-:W4:Y:S04]  /*58050*/  LDL.LU R35, [R1+0x1e14] ;  /* 0x001e140001237983 */ /* 0x000f280000300800 */
[----:B------:R-:W-:Y:S04]  /*58060*/  STL [R1+0x1e50], R13 ;  /* 0x001e500d01007387 */ /* 0x000fe80000100800 */
[----:B------:R-:W4:Y:S01]  /*58070*/  LDL.LU R42, [R1+0x1e38] ;  /* 0x001e3800012a7983 */ /* 0x000f220000300800 */
[----:B--2---:R-:W-:-:S05]  /*58080*/  IADD3 R9, P6, PT, R9, R12, RZ ;  /* 0x0000000c09097210 */ /* 0x004fca0007fde0ff */
[----:B------:R-:W-:Y:S04]  /*58090*/  STL [R1+0x1e24], R9 ;  /* 0x001e240901007387 */ /* 0x000fe80000100800 */
[----:B------:R-:W2:Y:S01]  /*580a0*/  LDL.LU R43, [R1+0x1e0c] ;  /* 0x001e0c00012b7983 */ /* 0x000ea20000300800 */
[----:B---3--:R-:W-:-:S05]  /*580b0*/  IMAD.X R60, R60, 0x1, R3, P1 ;  /* 0x000000013c3c7824 */ /* 0x008fca00008e0603 */
        /* <DEDUP_REMOVED lines=21> */
[----:B------:R-:W-:-:S05]  /*58210*/  IADD3 R0, P1, PT, R0, R12, RZ ;  /* 0x0000000c00007210 */ /* 0x000fca0007f3e0ff */
[----:B------:R0:W-:Y:S04]  /*58220*/  STL [R1+0x1e1c], R0 ;  /* 0x001e1c0001007387 */ /* 0x0001e80000100800 */
[----:B0-----:R-:W3:Y:S04]  /*58230*/  LDL.LU R0, [R1+0x1de0] ;  /* 0x001de00001007983 */ /* 0x001ee80000300800 */
[----:B------:R-:W3:Y:S01]  /*58240*/  LDL.LU R17, [R1+0x1db4] ;  /* 0x001db40001117983 */ /* 0x000ee20000300800 */
[----:B----4-:R-:W-:-:S03]  /*58250*/  IMAD.X R8, R8, 0x1, R3, P2 ;  /* 0x0000000108087824 */ /* 0x010fc600010e0603 */
[----:B------:R-:W4:Y:S04]  /*58260*/  LDL.LU R16, [R1+0x1dd8] ;  /* 0x001dd80001107983 */ /* 0x000f280000300800 */
[----:B------:R-:W4:Y:S04]  /*58270*/  LDL.LU R13, [R1+0x1dac] ;  /* 0x001dac00010d7983 */ /* 0x000f280000300800 */
[----:B------:R0:W-:Y:S04]  /*58280*/  STL [R1+0x1e40], R8 ;  /* 0x001e400801007387 */ /* 0x0001e80000100800 */
[----:B------:R-:W4:Y:S04]  /*58290*/  LDL.LU R9, [R1+0x1dd0] ;  /* 0x001dd00001097983 */ /* 0x000f280000300800 */
[----:B0-----:R-:W4:Y:S01]  /*582a0*/  LDL.LU R8, [R1+0x1da4] ;  /* 0x001da40001087983 */ /* 0x001f220000300800 */
[----:B------:R-:W-:Y:S01]  /*582b0*/  IADD3 R35, P2, PT, R35, R12, RZ ;  /* 0x0000000c23237210 */ /* 0x000fe20007f5e0ff */
[----:B------:R-:W-:-:S04]  /*582c0*/  IMAD.X R42, R42, 0x1, R3, P3 ;  /* 0x000000012a2a7824 */ /* 0x000fc800018e0603 */
[----:B------:R-:W-:Y:S04]  /*582d0*/  STL [R1+0x1e14], R35 ;  /* 0x001e142301007387 */ /* 0x000fe80000100800 */
[----:B------:R-:W-:Y:S01]  /*582e0*/  STL [R1+0x1e38], R42 ;  /* 0x001e382a01007387 */ /* 0x000fe20000100800 */
[-C--:B--2---:R-:W-:Y:S01]  /*582f0*/  IADD3 R43, P3, PT, R43, R12.reuse, RZ ;  /* 0x0000000c2b2b7210 */ /* 0x084fe20007f7e0ff */
[--C-:B---3--:R-:W-:Y:S01]  /*58300*/  IMAD.X R26, R26, 0x1, R3.reuse, P4 ;  /* 0x000000011a1a7824 */ /* 0x108fe200020e0603 */
        /* <DEDUP_REMOVED lines=34> */
[----:B------:R-:W-:Y:S01]  /*58530*/  STL [R1+0x1dcc], R47 ;  /* 0x001dcc2f01007387 */ /* 0x000fe20000100800 */
[----:B------:R-:W-:-:S03]  /*58540*/  IMAD.X R24, R24, 0x1, R3, P1 ;  /* 0x0000000118187824 */ /* 0x000fc600008e0603 */
[----:B0-----:R-:W2:Y:S04]  /*58550*/  LDL.LU R60, [R1+0x1dc8] ;  /* 0x001dc800013c7983 */ /* 0x001ea80000300800 */
[----:B------:R-:W-:Y:S01]  /*58560*/  STL [R1+0x1df0], R25 ;  /* 0x001df01901007387 */ /* 0x000fe20000100800 */
[----:B------:R-:W-:-:S05]  /*58570*/  IMAD.X R0, R0, 0x1, R3, P2 ;  /* 0x0000000100007824 */ /* 0x000fca00010e0603 */
[----:B------:R0:W-:Y:S04]  /*58580*/  STL [R1+0x1de0], R0 ;  /* 0x001de00001007387 */ /* 0x0001e80000100800 */
[----:B------:R-:W-:Y:S04]  /*58590*/  STL [R1+0x1de8], R24 ;  /* 0x001de81801007387 */ /* 0x000fe80000100800 */
[----:B0-----:R-:W3:Y:S01]  /*585a0*/  LDL.LU R0, [R1+0x1d9c] ;  /* 0x001d9c0001007983 */ /* 0x001ee20000300800 */
[-C--:B------:R-:W-:Y:S02]  /*585b0*/  IADD3 R21, P1, PT, R21, R12.reuse, RZ ;  /* 0x0000000c15157210 */ /* 0x080fe40007f3e0ff */
[----:B------:R-:W-:-:S02]  /*585c0*/  IADD3 R17, P2, PT, R17, R12, RZ ;  /* 0x0000000c11117210 */ /* 0x000fc40007f5e0ff */
[----:B----4-:R-:W-:Y:S02]  /*585d0*/  IADD3.X R16, PT, PT, R16, R3, RZ, P3, !PT ;  /* 0x0000000310107210 */ /* 0x010fe40001ffe4ff */
[-C--:B------:R-:W-:Y:S01]  /*585e0*/  IADD3 R13, P3, PT, R13, R12.reuse, RZ ;  /* 0x0000000c0d0d7210 */ /* 0x080fe20007f7e0ff */
[----:B------:R-:W-:Y:S01]  /*585f0*/  IMAD.X R9, R9, 0x1, R3, P4 ;  /* 0x0000000109097824 */ /* 0x000fe200020e0603 */
[----:B------:R-:W-:Y:S04]  /*58600*/  STL [R1+0x1dbc], R21 ;  /* 0x001dbc1501007387 */ /* 0x000fe80000100800 */
[----:B------:R-:W-:Y:S04]  /*58610*/  STL [R1+0x1db4], R17 ;  /* 0x001db41101007387 */ /* 0x000fe80000100800 */
[----:B------:R-:W-:Y:S01]  /*58620*/  STL [R1+0x1dd8], R16 ;  /* 0x001dd81001007387 */ /* 0x000fe20000100800 */
[----:B------:R-:W-:-:S03]  /*58630*/  IADD3 R8, P4, PT, R8, R12, RZ ;  /* 0x0000000c08087210 */ /* 0x000fc60007f9e0ff */
        /* <DEDUP_REMOVED lines=25> */
[----:B------:R-:W4:Y:S01]  /*587d0*/  LDL.LU R21, [R1+0x1d68] ;  /* 0x001d680001157983 */ /* 0x000f220000300800 */
[----:B--2---:R-:W-:-:S05]  /*587e0*/  IMAD.X R60, R60, 0x1, R3, P5 ;  /* 0x000000013c3c7824 */ /* 0x004fca00028e0603 */
[----:B------:R0:W-:Y:S04]  /*587f0*/  STL [R1+0x1dc8], R60 ;  /* 0x001dc83c01007387 */ /* 0x0001e80000100800 */
[----:B0-----:R-:W2:Y:S04]  /*58800*/  LDL.LU R60, [R1+0x1d3c] ;  /* 0x001d3c00013c7983 */ /* 0x001ea80000300800 */
[----:B------:R-:W2:Y:S04]  /*58810*/  LDL.LU R17, [R1+0x1d60] ;  /* 0x001d600001117983 */ /* 0x000ea80000300800 */
[----:B------:R-:W2:Y:S04]  /*58820*/  LDL.LU R16, [R1+0x1d34] ;  /* 0x001d340001107983 */ /* 0x000ea80000300800 */
[----:B------:R-:W2:Y:S01]  /*58830*/  LDL.LU R13, [R1+0x1d58] ;  /* 0x001d5800010d7983 */ /* 0x000ea20000300800 */
[----:B---3--:R-:W-:-:S05]  /*58840*/  IADD3 R0, P5, PT, R0, R12, RZ ;  /* 0x0000000c00007210 */ /* 0x008fca0007fbe0ff */
[----:B------:R0:W-:Y:S04]  /*58850*/  STL [R1+0x1d9c], R0 ;  /* 0x001d9c0001007387 */ /* 0x0001e80000100800 */
[----:B------:R-:W3:Y:S04]  /*58860*/  LDL.LU R9, [R1+0x1d2c] ;  /* 0x001d2c0001097983 */ /* 0x000ee80000300800 */
[----:B0-----:R-:W3:Y:S01]  /*58870*/  LDL.LU R0, [R1+0x1d50] ;  /* 0x001d500001007983 */ /* 0x001ee20000300800 */
[--C-:B----4-:R-:W-:Y:S01]  /*58880*/  IMAD.X R35, R35, 0x1, R3.reuse, P6 ;  /* 0x0000000123237824 */ /* 0x110fe200030e0603 */
[-C--:B------:R-:W-:Y:S01]  /*58890*/  IADD3 R42, P6, PT, R42, R12.reuse, RZ ;  /* 0x0000000c2a2a7210 */ /* 0x080fe20007fde0ff */
[--C-:B------:R-:W-:Y:S01]  /*588a0*/  IMAD.X R43, R43, 0x1, R3.reuse, P1 ;  /* 0x000000012b2b7824 */ /* 0x100fe200008e0603 */
[-C--:B------:R-:W-:Y:S01]  /*588b0*/  IADD3 R26, P1, PT, R26, R12.reuse, RZ ;  /* 0x0000000c1a1a7210 */ /* 0x080fe20007f3e0ff */
[----:B------:R-:W-:Y:S01]  /*588c0*/  IMAD.X R27, R27, 0x1, R3, P2 ;  /* 0x000000011b1b7824 */ /* 0x000fe200010e0603 */
        /* <DEDUP_REMOVED lines=35> */
[----:B0-----:R-:W4:Y:S01]  /*58b00*/  LDL.LU R8, [R1+0x1d24] ;  /* 0x001d240001087983 */ /* 0x001f220000300800 */
[-C--:B------:R-:W-:Y:S01]  /*58b10*/  IADD3 R25, P3, PT, R25, R12.reuse, RZ ;  /* 0x0000000c19197210 */ /* 0x080fe20007f7e0ff */
[----:B------:R-:W-:Y:S01]  /*58b20*/  IMAD.X R21, R21, 0x1, R3, P5 ;  /* 0x0000000115157824 */ /* 0x000fe200028e0603 */
[----:B------:R-:W-:-:S03]  /*58b30*/  IADD3 R24, P4, PT, R24, R12, RZ ;  /* 0x0000000c18187210 */ /* 0x000fc60007f9e0ff */
[----:B------:R-:W-:Y:S01]  /*58b40*/  STL [R1+0x1d4c], R25 ;  /* 0x001d4c1901007387 */ /* 0x000fe20000100800 */
[-C--:B--2---:R-:W-:Y:S01]  /*58b50*/  IADD3 R60, P5, PT, R60, R12.reuse, RZ ;  /* 0x0000000c3c3c7210 */ /* 0x084fe20007fbe0ff */
[----:B------:R-:W-:Y:S01]  /*58b60*/  IMAD.X R17, R17, 0x1, R3, P6 ;  /* 0x0000000111117824 */ /* 0x000fe200030e0603 */
[-C--:B------:R-:W-:Y:S02]  /*58b70*/  IADD3 R16, P6, PT, R16, R12.reuse, RZ ;  /* 0x0000000c10107210 */ /* 0x080fe40007fde0ff */
[----:B------:R-:W-:Y:S01]  /*58b80*/  IADD3.X R13, PT, PT, R13, R3, RZ, P1, !PT ;  /* 0x000000030d0d7210 */ /* 0x000fe20000ffe4ff */
[----:B------:R0:W-:Y:S04]  /*58b90*/  STL [R1+0x1d3c], R60 ;  /* 0x001d3c3c01007387 */ /* 0x0001e80000100800 */
[----:B------:R-:W-:Y:S04]  /*58ba0*/  STL [R1+0x1d44], R24 ;  /* 0x001d441801007387 */ /* 0x000fe80000100800 */
[----:B0-----:R-:W2:Y:S04]  /*58bb0*/  LDL.LU R60, [R1+0x1d48] ;  /* 0x001d4800013c7983 */ /* 0x001ea80000300800 */
[----:B------:R-:W-:Y:S04]  /*58bc0*/  STL [R1+0x1d68], R21 ;  /* 0x001d681501007387 */ /* 0x000fe80000100800 */
[----:B------:R-:W-:Y:S01]  /*58bd0*/  STL [R1+0x1d60], R17 ;  /* 0x001d601101007387 */ /* 0x000fe20000100800 */
[----:B---3--:R-:W-:-:S03]  /*58be0*/  IADD3 R9, P1, PT, R9, R12, RZ ;  /* 0x0000000c09097210 */ /* 0x008fc60007f3e0ff */
[----:B------:R-:W-:Y:S04]  /*58bf0*/  STL [R1+0x1d34], R16 ;  /* 0x001d341001007387 */ /* 0x000fe80000100800 */
[----:B------:R-:W3:Y:S04]  /*58c00*/  LDL.LU R35, [R1+0x1d1c] ;  /* 0x001d1c0001237983 */ /* 0x000ee80000300800 */
[----:B------:R-:W-:Y:S04]  /*58c10*/  STL [R1+0x1d58], R13 ;  /* 0x001d580d01007387 */ /* 0x000fe80000100800 */
[----:B------:R-:W3:Y:S04]  /*58c20*/  LDL.LU R42, [R1+0x1d40] ;  /* 0x001d4000012a7983 */ /* 0x000ee80000300800 */
[----:B------:R-:W-:Y:S04]  /*58c30*/  STL [R1+0x1d2c], R9 ;  /* 0x001d2c0901007387 */ /* 0x000fe80000100800 */
[----:B------:R-:W3:Y:S01]  /*58c40*/  LDL.LU R43, [R1+0x1d14] ;  /* 0x001d1400012b7983 */ /* 0x000ee20000300800 */
[----:B------:R-:W-:-:S05]  /*58c50*/  IMAD.X R0, R0, 0x1, R3, P2 ;  /* 0x0000000100007824 */ /* 0x000fca00010e0603 */
        /* <DEDUP_REMOVED lines=21> */
[----:B----4-:R-:W-:-:S05]  /*58db0*/  IADD3 R8, P2, PT, R8, R12, RZ ;  /* 0x0000000c08087210 */ /* 0x010fca0007f5e0ff */
[----:B------:R0:W-:Y:S04]  /*58dc0*/  STL [R1+0x1d24], R8 ;  /* 0x001d240801007387 */ /* 0x0001e80000100800 */
[----:B0-----:R-:W4:Y:S04]  /*58dd0*/  LDL.LU R8, [R1+0x1ce8] ;  /* 0x001ce80001087983 */ /* 0x001f280000300800 */
[----:B------:R-:W4:Y:S04]  /*58de0*/  LDL.LU R17, [R1+0x1cbc] ;  /* 0x001cbc0001117983 */ /* 0x000f280000300800 */
[----:B------:R-:W4:Y:S04]  /*58df0*/  LDL.LU R16, [R1+0x1ce0] ;  /* 0x001ce00001107983 */ /* 0x000f280000300800 */
[----:B------:R-:W4:Y:S01]  /*58e00*/  LDL.LU R13, [R1+0x1cb4] ;  /* 0x001cb400010d7983 */ /* 0x000f220000300800 */
[----:B--2---:R-:W-:-:S05]  /*58e10*/  IMAD.X R60, R60, 0x1, R3, P3 ;  /* 0x000000013c3c7824 */ /* 0x004fca00018e0603 */
[----:B------:R0:W-:Y:S04]  /*58e20*/  STL [R1+0x1d48], R60 ;  /* 0x001d483c01007387 */ /* 0x0001e80000100800 */
[----:B------:R-:W2:Y:S01]  /*58e30*/  LDL.LU R9, [R1+0x1cd8] ;  /* 0x001cd80001097983 */ /* 0x000ea20000300800 */
[-C--:B---3--:R-:W-:Y:S01]  /*58e40*/  IADD3 R35, P3, PT, R35, R12.reuse, RZ ;  /* 0x0000000c23237210 */ /* 0x088fe20007f7e0ff */
[--C-:B------:R-:W-:Y:S01]  /*58e50*/  IMAD.X R42, R42, 0x1, R3.reuse, P4 ;  /* 0x000000012a2a7824 */ /* 0x100fe200020e0603 */
[-C--:B------:R-:W-:Y:S01]  /*58e60*/  IADD3 R43, P4, PT, R43, R12.reuse, RZ ;  /* 0x0000000c2b2b7210 */ /* 0x080fe20007f9e0ff */
[----:B0-----:R-:W3:Y:S01]  /*58e70*/  LDL.LU R60, [R1+0x1cac] ;  /* 0x001cac00013c7983 */ /* 0x001ee20000300800 */
[----:B------:R-:W-:Y:S01]  /*58e80*/  IMAD.X R26, R26, 0x1, R3, P5 ;  /* 0x000000011a1a7824 */ /* 0x000fe200028e0603 */
[----:B------:R-:W-:-:S02]  /*58e90*/  IADD3 R27, P5, PT, R27, R12, RZ ;  /* 0x0000000c1b1b7210 */ /* 0x000fc40007fbe0ff */
        /* <DEDUP_REMOVED lines=36> */
[----:B0-----:R-:W3:Y:S01]  /*590e0*/  LDL.LU R0, [R1+0x1cd0] ;  /* 0x001cd00001007983 */ /* 0x001ee20000300800 */
[----:B------:R-:W-:-:S03]  /*590f0*/  IMAD.X R24, R24, 0x1, R3, P2 ;  /* 0x0000000118187824 */ /* 0x000fc600010e0603 */
[----:B------:R-:W-:Y:S01]  /*59100*/  STL [R1+0x1cf8], R25 ;  /* 0x001cf81901007387 */ /* 0x000fe20000100800 */
[----:B----4-:R-:W-:-:S05]  /*59110*/  IMAD.X R8, R8, 0x1, R3, P3 ;  /* 0x0000000108087824 */ /* 0x010fca00018e0603 */
[----:B------:R0:W-:Y:S04]  /*59120*/  STL [R1+0x1ce8], R8 ;  /* 0x001ce80801007387 */ /* 0x0001e80000100800 */
[----:B------:R-:W-:Y:S04]  /*59130*/  STL [R1+0x1cf0], R24 ;  /* 0x001cf01801007387 */ /* 0x000fe80000100800 */
[----:B0-----:R-:W4:Y:S01]  /*59140*/  LDL.LU R8, [R1+0x1ca4] ;  /* 0x001ca40001087983 */ /* 0x001f220000300800 */
[-C--:B------:R-:W-:Y:S02]  /*59150*/  IADD3 R21, P2, PT, R21, R12.reuse, RZ ;  /* 0x0000000c15157210 */ /* 0x080fe40007f5e0ff */
[----:B------:R-:W-:-:S02]  /*59160*/  IADD3 R17, P3, PT, R17, R12, RZ ;  /* 0x0000000c11117210 */ /* 0x000fc40007f7e0ff */
[----:B------:R-:W-:Y:S02]  /*59170*/  IADD3.X R16, PT, PT, R16, R3, RZ, P4, !PT ;  /* 0x0000000310107210 */ /* 0x000fe400027fe4ff */
[----:B------:R-:W-:Y:S01]  /*59180*/  IADD3 R13, P4, PT, R13, R12, RZ ;  /* 0x0000000c0d0d7210 */ /* 0x000fe20007f9e0ff */
[----:B------:R-:W-:Y:S04]  /*59190*/  STL [R1+0x1cc4], R21 ;  /* 0x001cc41501007387 */ /* 0x000fe80000100800 */
[----:B------:R-:W-:Y:S04]  /*591a0*/  STL [R1+0x1cbc], R17 ;  /* 0x001cbc1101007387 */ /* 0x000fe80000100800 */
[----:B------:R-:W-:Y:S04]  /*591b0*/  STL [R1+0x1ce0], R16 ;  /* 0x001ce01001007387 */ /* 0x000fe80000100800 */
[----:B------:R-:W4:Y:S04]  /*591c0*/  LDL.LU R35, [R1+0x1cc8] ;  /* 0x001cc80001237983 */ /* 0x000f280000300800 */
[----:B------:R-:W-:Y:S04]  /*591d0*/  STL [R1+0x1cb4], R13 ;  /* 0x001cb40d01007387 */ /* 0x000fe80000100800 */
[----:B------:R-:W4:Y:S01]  /*591e0*/  LDL.LU R42, [R1+0x1c9c] ;  /* 0x001c9c00012a7983 */ /* 0x000f220000300800 */
[----:B--2---:R-:W-:-:S05]  /*591f0*/  IMAD.X R9, R9, 0x1, R3, P5 ;  /* 0x0000000109097824 */ /* 0x004fca00028e0603 */
[----:B------:R-:W-:Y:S04]  /*59200*/  STL [R1+0x1cd8], R9 ;  /* 0x001cd80901007387 */ /* 0x000fe80000100800 */
[----:B------:R-:W2:Y:S01]  /*59210*/  LDL.LU R43, [R1+0x1cc0] ;  /* 0x001cc000012b7983 */ /* 0x000ea20000300800 */
[----:B---3--:R-:W-:-:S05]  /*59220*/  IADD3 R60, P5, PT, R60, R12, RZ ;  /* 0x0000000c3c3c7210 */ /* 0x008fca0007fbe0ff */
        /* <DEDUP_REMOVED lines=21> */
[----:B------:R-:W-:-:S05]  /*59380*/  IMAD.X R0, R0, 0x1, R3, P6 ;  /* 0x0000000100007824 */ /* 0x000fca00030e0603 */
[----:B------:R0:W-:Y:S04]  /*59390*/  STL [R1+0x1cd0], R0 ;  /* 0x001cd00001007387 */ /* 0x0001e80000100800 */
[----:B0-----:R-:W3:Y:S04]  /*593a0*/  LDL.LU R0, [R1+0x1c44] ;  /* 0x001c440001007983 */ /* 0x001ee80000300800 */
[----:B------:R-:W3:Y:S04]  /*593b0*/  LDL.LU R17, [R1+0x1c68] ;  /* 0x001c680001117983 */ /* 0x000ee80000300800 */
[----:B------:R-:W3:Y:S04]  /*593c0*/  LDL.LU R16, [R1+0x1c3c] ;  /* 0x001c3c0001107983 */ /* 0x000ee80000300800 */
[----:B------:R-:W3:Y:S01]  /*593d0*/  LDL.LU R13, [R1+0x1c60] ;  /* 0x001c6000010d7983 */ /* 0x000ee20000300800 */
[----:B----4-:R-:W-:-:S05]  /*593e0*/  IADD3 R8, P6, PT, R8, R12, RZ ;  /* 0x0000000c08087210 */ /* 0x010fca0007fde0ff */
[----:B------:R0:W-:Y:S04]  /*593f0*/  STL [R1+0x1ca4], R8 ;  /* 0x001ca40801007387 */ /* 0x0001e80000100800 */
[----:B------:R-:W4:Y:S04]  /*59400*/  LDL.LU R9, [R1+0x1c34] ;  /* 0x001c340001097983 */ /* 0x000f280000300800 */
[----:B0-----:R-:W4:Y:S01]  /*59410*/  LDL.LU R8, [R1+0x1c58] ;  /* 0x001c580001087983 */ /* 0x001f220000300800 */
[----:B------:R-:W-:Y:S01]  /*59420*/  IMAD.X R35, R35, 0x1, R3, P1 ;  /* 0x0000000123237824 */ /* 0x000fe200008e0603 */
[----:B------:R-:W-:-:S04]  /*59430*/  IADD3 R42, P1, PT, R42, R12, RZ ;  /* 0x0000000c2a2a7210 */ /* 0x000fc80007f3e0ff */
[----:B------:R-:W-:Y:S04]  /*59440*/  STL [R1+0x1cc8], R35 ;  /* 0x001cc82301007387 */ /* 0x000fe80000100800 */
[----:B------:R-:W-:Y:S01]  /*59450*/  STL [R1+0x1c9c], R42 ;  /* 0x001c9c2a01007387 */ /* 0x000fe20000100800 */
[----:B--2---:R-:W-:-:S05]  /*59460*/  IMAD.X R43, R43, 0x1, R3, P2 ;  /* 0x000000012b2b7824 */ /* 0x004fca00010e0603 */
[----:B------:R-:W-:Y:S01]  /*59470*/  STL [R1+0x1cc0], R43 ;  /* 0x001cc02b01007387 */ /* 0x000fe20000100800 */
[-C--:B---3--:R-:W-:Y:S01]  /*59480*/  IADD3 R26, P2, PT, R26, R12.reuse, RZ ;  /* 0x0000000c1a1a7210 */ /* 0x088fe20007f5e0ff */
        /* <DEDUP_REMOVED lines=32> */
[----:B------:R-:W-:Y:S01]  /*59690*/  STL [R1+0x1c80], R47 ;  /* 0x001c802f01007387 */ /* 0x000fe20000100800 */
[-C--:B------:R-:W-:Y:S01]  /*596a0*/  IADD3 R25, P4, PT, R25, R12.reuse, RZ ;  /* 0x0000000c19197210 */ /* 0x080fe20007f9e0ff */
[----:B------:R-:W-:Y:S01]  /*596b0*/  IMAD.X R21, R21, 0x1, R3, P6 ;  /* 0x0000000115157824 */ /* 0x000fe200030e0603 */
[-C--:B------:R-:W-:Y:S01]  /*596c0*/  IADD3 R24, P5, PT, R24, R12.reuse, RZ ;  /* 0x0000000c18187210 */ /* 0x080fe20007fbe0ff */
[----:B0-----:R-:W2:Y:S04]  /*596d0*/  LDL.LU R60, [R1+0x1c2c] ;  /* 0x001c2c00013c7983 */ /* 0x001ea80000300800 */
[----:B------:R-:W-:Y:S01]  /*596e0*/  STL [R1+0x1c54], R25 ;  /* 0x001c541901007387 */ /* 0x000fe20000100800 */
[----:B------:R-:W-:-:S05]  /*596f0*/  IADD3 R0, P6, PT, R0, R12, RZ ;  /* 0x0000000c00007210 */ /* 0x000fca0007fde0ff */
[----:B------:R0:W-:Y:S04]  /*59700*/  STL [R1+0x1c44], R0 ;  /* 0x001c440001007387 */ /* 0x0001e80000100800 */
[----:B------:R-:W-:Y:S04]  /*59710*/  STL [R1+0x1c4c], R24 ;  /* 0x001c4c1801007387 */ /* 0x000fe80000100800 */
[----:B0-----:R-:W3:Y:S01]  /*59720*/  LDL.LU R0, [R1+0x1c50] ;  /* 0x001c500001007983 */ /* 0x001ee20000300800 */
[----:B------:R-:W-:Y:S02]  /*59730*/  IADD3.X R17, PT, PT, R17, R3, RZ, P1, !PT ;  /* 0x0000000311117210 */ /* 0x000fe40000ffe4ff */
[-C--:B------:R-:W-:Y:S01]  /*59740*/  IADD3 R16, P1, PT, R16, R12.reuse, RZ ;  /* 0x0000000c10107210 */ /* 0x080fe20007f3e0ff */
[----:B------:R-:W-:Y:S01]  /*59750*/  IMAD.X R13, R13, 0x1, R3, P2 ;  /* 0x000000010d0d7824 */ /* 0x000fe200010e0603 */
[----:B------:R-:W-:Y:S01]  /*59760*/  STL [R1+0x1c70], R21 ;  /* 0x001c701501007387 */ /* 0x000fe20000100800 */
[----:B----4-:R-:W-:-:S03]  /*59770*/  IADD3 R9, P2, PT, R9, R12, RZ ;  /* 0x0000000c09097210 */ /* 0x010fc60007f5e0ff */
[----:B------:R-:W-:Y:S04]  /*59780*/  STL [R1+0x1c68], R17 ;  /* 0x001c681101007387 */ /* 0x000fe80000100800 */
[----:B------:R-:W-:Y:S04]  /*59790*/  STL [R1+0x1c3c], R16 ;  /* 0x001c3c1001007387 */ /* 0x000fe80000100800 */
[----:B------:R-:W4:Y:S04]  /*597a0*/  LDL.LU R35, [R1+0x1c24] ;  /* 0x001c240001237983 */ /* 0x000f280000300800 */
[----:B------:R-:W-:Y:S04]  /*597b0*/  STL [R1+0x1c60], R13 ;  /* 0x001c600d01007387 */ /* 0x000fe80000100800 */
[----:B------:R-:W4:Y:S04]  /*597c0*/  LDL.LU R42, [R1+0x1c48] ;  /* 0x001c4800012a7983 */ /* 0x000f280000300800 */
[----:B------:R-:W-:Y:S01]  /*597d0*/  STL [R1+0x1c34], R9 ;  /* 0x001c340901007387 */ /* 0x000fe20000100800 */
[----:B------:R-:W-:-:S03]  /*597e0*/  IMAD.X R8, R8, 0x1, R3, P3 ;  /* 0x0000000108087824 */ /* 0x000fc600018e0603 */
        /* <DEDUP_REMOVED lines=22> */
[----:B--2---:R-:W-:-:S05]  /*59950*/  IADD3 R60, P3, PT, R60, R12, RZ ;  /* 0x0000000c3c3c7210 */ /* 0x004fca0007f7e0ff */
[----:B------:R0:W-:Y:S04]  /*59960*/  STL [R1+0x1c2c], R60 ;  /* 0x001c2c3c01007387 */ /* 0x0001e80000100800 */
[----:B0-----:R-:W2:Y:S04]  /*59970*/  LDL.LU R60, [R1+0x1bf0] ;  /* 0x001bf000013c7983 */ /* 0x001ea80000300800 */
[----:B------:R-:W2:Y:S04]  /*59980*/  LDL.LU R17, [R1+0x1bc4] ;  /* 0x001bc40001117983 */ /* 0x000ea80000300800 */
[----:B------:R-:W2:Y:S04]  /*59990*/  LDL.LU R16, [R1+0x1be8] ;  /* 0x001be80001107983 */ /* 0x000ea80000300800 */
[----:B------:R-:W2:Y:S01]  /*599a0*/  LDL.LU R13, [R1+0x1bbc] ;  /* 0x001bbc00010d7983 */ /* 0x000ea20000300800 */
[----:B---3--:R-:W-:-:S05]  /*599b0*/  IMAD.X R0, R0, 0x1, R3, P4 ;  /* 0x0000000100007824 */ /* 0x008fca00020e0603 */
        /* <DEDUP_REMOVED lines=49> */
[-C--:B------:R-:W-:Y:S01]  /*59cd0*/  IADD3 R17, P4, PT, R17, R12.reuse, RZ ;  /* 0x0000000c11117210 */ /* 0x080fe20007f9e0ff */
[--C-:B------:R-:W-:Y:S01]  /*59ce0*/  IMAD.X R16, R16, 0x1, R3.reuse, P5 ;  /* 0x0000000110107824 */ /* 0x100fe200028e0603 */
[----:B------:R-:W-:Y:S01]  /*59cf0*/  IADD3 R13, P5, PT, R13, R12, RZ ;  /* 0x0000000c0d0d7210 */ /* 0x000fe20007fbe0ff */
[----:B------:R0:W-:Y:S04]  /*59d00*/  STL [R1+0x1bf0], R60 ;  /* 0x001bf03c01007387 */ /* 0x0001e80000100800 */
[----:B------:R-:W-:Y:S04]  /*59d10*/  STL [R1+0x1bf8], R24 ;  /* 0x001bf81801007387 */ /* 0x000fe80000100800 */
[----:B0-----:R-:W2:Y:S04]  /*59d20*/  LDL.LU R60, [R1+0x1bac] ;  /* 0x001bac00013c7983 */ /* 0x001ea80000300800 */
[----:B------:R-:W-:Y:S04]  /*59d30*/  STL [R1+0x1bcc], R21 ;  /* 0x001bcc1501007387 */ /* 0x000fe80000100800 */
[----:B------:R-:W-:Y:S01]  /*59d40*/  STL [R1+0x1bc4], R17 ;  /* 0x001bc41101007387 */ /* 0x000fe20000100800 */
[----:B---3--:R-:W-:-:S03]  /*59d50*/  IMAD.X R9, R9, 0x1, R3, P6 ;  /* 0x0000000109097824 */ /* 0x008fc600030e0603 */
[----:B------:R-:W-:Y:S04]  /*59d60*/  STL [R1+0x1be8], R16 ;  /* 0x001be81001007387 */ /* 0x000fe80000100800 */
[----:B------:R-:W3:Y:S04]  /*59d70*/  LDL.LU R35, [R1+0x1bd0] ;  /* 0x001bd00001237983 */ /* 0x000ee80000300800 */
[----:B------:R-:W-:Y:S04]  /*59d80*/  STL [R1+0x1bbc], R13 ;  /* 0x001bbc0d01007387 */ /* 0x000fe80000100800 */
[----:B------:R-:W3:Y:S04]  /*59d90*/  LDL.LU R42, [R1+0x1ba4] ;  /* 0x001ba400012a7983 */ /* 0x000ee80000300800 */
[----:B------:R-:W-:Y:S04]  /*59da0*/  STL [R1+0x1be0], R9 ;  /* 0x001be00901007387 */ /* 0x000fe80000100800 */
[----:B------:R-:W3:Y:S01]  /*59db0*/  LDL.LU R43, [R1+0x1bc8] ;  /* 0x001bc800012b7983 */ /* 0x000ee20000300800 */
[----:B------:R-:W-:-:S05]  /*59dc0*/  IADD3 R0, P6, PT, R0, R12, RZ ;  /* 0x0000000c00007210 */ /* 0x000fca0007fde0ff */
        /* <DEDUP_REMOVED lines=33> */
[----:B0-----:R-:W3:Y:S04]  /*59fe0*/  LDL.LU R60, [R1+0x1b60] ;  /* 0x001b6000013c7983 */ /* 0x001ee80000300800 */
[----:B------:R-:W-:Y:S04]  /*59ff0*/  STL [R1+0x1bd0], R35 ;  /* 0x001bd02301007387 */ /* 0x000fe80000100800 */
[----:B------:R-:W-:Y:S01]  /*5a000*/  STL [R1+0x1ba4], R42 ;  /* 0x001ba42a01007387 */ /* 0x000fe20000100800 */
        /* <DEDUP_REMOVED lines=36> */
[----:B------:R-:W-:-:S02]  /*5a250*/  IADD3 R25, P5, PT, R25, R12, RZ ;  /* 0x0000000c19197210 */ /* 0x000fc40007fbe0ff */
[----:B------:R-:W-:Y:S02]  /*5a260*/  IADD3.X R21, PT, PT, R21, R3, RZ, P1, !PT ;  /* 0x0000000315157210 */ /* 0x000fe40000ffe4ff */
[-C--:B------:R-:W-:Y:S01]  /*5a270*/  IADD3 R24, P6, PT, R24, R12.reuse, RZ ;  /* 0x0000000c18187210 */ /* 0x080fe20007fde0ff */
[----:B------:R-:W-:Y:S01]  /*5a280*/  STL [R1+0x1b5c], R25 ;  /* 0x001b5c1901007387 */ /* 0x000fe20000100800 */
[----:B----4-:R-:W-:-:S05]  /*5a290*/  IADD3 R8, P1, PT, R8, R12, RZ ;  /* 0x0000000c08087210 */ /* 0x010fca0007f3e0ff */
[----:B------:R0:W-:Y:S04]  /*5a2a0*/  STL [R1+0x1b4c], R8 ;  /* 0x001b4c0801007387 */ /* 0x0001e80000100800 */
[----:B------:R-:W-:Y:S04]  /*5a2b0*/  STL [R1+0x1b54], R24 ;  /* 0x001b541801007387 */ /* 0x000fe80000100800 */
[----:B0-----:R-:W4:Y:S01]  /*5a2c0*/  LDL.LU R8, [R1+0x1b58] ;  /* 0x001b580001087983 */ /* 0x001f220000300800 */
[--C-:B------:R-:W-:Y:S01]  /*5a2d0*/  IMAD.X R17, R17, 0x1, R3.reuse, P2 ;  /* 0x0000000111117824 */ /* 0x100fe200010e0603 */
        /* <DEDUP_REMOVED lines=36> */
[----:B------:R-:W3:Y:S04]  /*5a520*/  LDL.LU R17, [R1+0x1acc] ;  /* 0x001acc0001117983 */ /* 0x000ee80000300800 */
[----:B------:R-:W3:Y:S04]  /*5a530*/  LDL.LU R16, [R1+0x1af0] ;  /* 0x001af00001107983 */ /* 0x000ee80000300800 */
[----:B------:R-:W3:Y:S01]  /*5a540*/  LDL.LU R13, [R1+0x1ac4] ;  /* 0x001ac400010d7983 */ /* 0x000ee20000300800 */
[----:B----4-:R-:W-:-:S05]  /*5a550*/  IMAD.X R8, R8, 0x1, R3, P5 ;  /* 0x0000000108087824 */ /* 0x010fca00028e0603 */
        /* <DEDUP_REMOVED lines=44> */
[----:B------:R-:W-:-:S03]  /*5a820*/  IADD3.X R24, PT, PT, R24, R3, RZ, P4, !PT ;  /* 0x0000000318187210 */ /* 0x000fc600027fe4ff */
[----:B0-----:R-:W2:Y:S04]  /*5a830*/  LDL.LU R60, [R1+0x1ae0] ;  /* 0x001ae000013c7983 */ /* 0x001ea80000300800 */
[----:B------:R-:W-:Y:S01]  /*5a840*/  STL [R1+0x1b08], R25 ;  /* 0x001b081901007387 */ /* 0x000fe20000100800 */
[----:B------:R-:W-:-:S05]  /*5a850*/  IMAD.X R0, R0, 0x1, R3, P5 ;  /* 0x0000000100007824 */ /* 0x000fca00028e0603 */
[----:B------:R0:W-:Y:S04]  /*5a860*/  STL [R1+0x1af8], R0 ;  /* 0x001af80001007387 */ /* 0x0001e80000100800 */
[----:B------:R-:W-:Y:S04]  /*5a870*/  STL [R1+0x1b00], R24 ;  /* 0x001b001801007387 */ /* 0x000fe80000100800 */
[----:B0-----:R-:W3:Y:S01]  /*5a880*/  LDL.LU R0, [R1+0x1ab4] ;  /* 0x001ab40001007983 */ /* 0x001ee20000300800 */
[-C--:B------:R-:W-:Y:S02]  /*5a890*/  IADD3 R21, P4, PT, R21, R12.reuse, RZ ;  /* 0x0000000c15157210 */ /* 0x080fe40007f9e0ff */
[-C--:B------:R-:W-:Y:S01]  /*5a8a0*/  IADD3 R17, P5, PT, R17, R12.reuse, RZ ;  /* 0x0000000c11117210 */ /* 0x080fe20007fbe0ff */
[--C-:B------:R-:W-:Y:S01]  /*5a8b0*/  IMAD.X R16, R16, 0x1, R3.reuse, P6 ;  /* 0x0000000110107824 */ /* 0x100fe200030e0603 */
[----:B------:R-:W-:Y:S01]  /*5a8c0*/  IADD3 R13, P6, PT, R13, R12, RZ ;  /* 0x0000000c0d0d7210 */ /* 0x000fe20007fde0ff */
[----:B------:R-:W-:Y:S01]  /*5a8d0*/  STL [R1+0x1ad4], R21 ;  /* 0x001ad41501007387 */ /* 0x000fe20000100800 */
[----:B----4-:R-:W-:-:S03]  /*5a8e0*/  IMAD.X R9, R9, 0x1, R3, P1 ;  /* 0x0000000109097824 */ /* 0x010fc600008e0603 */
[----:B------:R-:W-:Y:S04]  /*5a8f0*/  STL [R1+0x1acc], R17 ;  /* 0x001acc1101007387 */ /* 0x000fe80000100800 */
[----:B------:R-:W-:Y:S04]  /*5a900*/  STL [R1+0x1af0], R16 ;  /* 0x001af01001007387 */ /* 0x000fe80000100800 */
[----:B------:R-:W4:Y:S04]  /*5a910*/  LDL.LU R35, [R1+0x1ad8] ;  /* 0x001ad80001237983 */ /* 0x000f280000300800 */
[----:B------:R-:W-:Y:S04]  /*5a920*/  STL [R1+0x1ac4], R13 ;  /* 0x001ac40d01007387 */ /* 0x000fe80000100800 */
[----:B------:R-:W4:Y:S04]  /*5a930*/  LDL.LU R42, [R1+0x1aac] ;  /* 0x001aac00012a7983 */ /* 0x000f280000300800 */
[----:B------:R-:W-:Y:S04]  /*5a940*/  STL [R1+0x1ae8], R9 ;  /* 0x001ae80901007387 */ /* 0x000fe80000100800 */
[----:B------:R-:W4:Y:S01]  /*5a950*/  LDL.LU R43, [R1+0x1ad0] ;  /* 0x001ad000012b7983 */ /* 0x000f220000300800 */
[----:B------:R-:W-:-:S05]  /*5a960*/  IADD3 R8, P1, PT, R8, R12, RZ ;  /* 0x0000000c08087210 */ /* 0x000fca0007f3e0ff */
        /* <DEDUP_REMOVED lines=63> */
[----:B------:R-:W-:-:S03]  /*5ad60*/  IADD3.X R8, PT, PT, R8, R3, RZ, P1, !PT ;  /* 0x0000000308087210 */ /* 0x000fc60000ffe4ff */
        /* <DEDUP_REMOVED lines=13> */
[--C-:B------:R-:W-:Y:S01]  /*5ae40*/  IMAD.X R17, R17, 0x1, R3.reuse, P3 ;  /* 0x0000000111117824 */ /* 0x100fe200018e0603 */
[-C--:B------:R-:W-:Y:S01]  /*5ae50*/  IADD3 R16, P3, PT, R16, R12.reuse, RZ ;  /* 0x0000000c10107210 */ /* 0x080fe20007f7e0ff */
[----:B------:R-:W-:Y:S02]  /*5ae60*/  IMAD.X R13, R13, 0x1, R3, P4 ;  /* 0x000000010d0d7824 */ /* 0x000fe400020e0603 */
[----:B------:R0:W-:Y:S04]  /*5ae70*/  STL [R1+0x1a54], R60 ;  /* 0x001a543c01007387 */ /* 0x0001e80000100800 */
[----:B------:R-:W-:Y:S04]  /*5ae80*/  STL [R1+0x1a5c], R24 ;  /* 0x001a5c1801007387 */ /* 0x000fe80000100800 */
[----:B0-----:R-:W2:Y:S04]  /*5ae90*/  LDL.LU R60, [R1+0x1a60] ;  /* 0x001a6000013c7983 */ /* 0x001ea80000300800 */
[----:B------:R-:W-:Y:S04]  /*5aea0*/  STL [R1+0x1a80], R21 ;  /* 0x001a801501007387 */ /* 0x000fe80000100800 */
[----:B------:R-:W-:Y:S04]  /*5aeb0*/  STL [R1+0x1a78], R17 ;  /* 0x001a781101007387 */ /* 0x000fe80000100800 */
[----:B------:R-:W-:Y:S04]  /*5aec0*/  STL [R1+0x1a4c], R16 ;  /* 0x001a4c1001007387 */ /* 0x000fe80000100800 */
[----:B------:R-:W2:Y:S01]  /*5aed0*/  LDL.LU R35, [R1+0x1a34] ;  /* 0x001a340001237983 */ /* 0x000ea20000300800 */
[----:B---3--:R-:W-:-:S03]  /*5aee0*/  IADD3 R9, P4, PT, R9, R12, RZ ;  /* 0x0000000c09097210 */ /* 0x008fc60007f9e0ff */
        /* <DEDUP_REMOVED lines=35> */
[-C--:B------:R-:W-:Y:S01]  /*5b120*/  IADD3 R35, P6, PT, R35, R12.reuse, RZ ;  /* 0x0000000c23237210 */ /* 0x080fe20007fde0ff */
[--C-:B---3--:R-:W-:Y:S01]  /*5b130*/  IMAD.X R42, R42, 0x1, R3.reuse, P1 ;  /* 0x000000012a2a7824 */ /* 0x108fe200008e0603 */
[-C--:B------:R-:W-:Y:S01]  /*5b140*/  IADD3 R43, P1, PT, R43, R12.reuse, RZ ;  /* 0x0000000c2b2b7210 */ /* 0x080fe20007f3e0ff */
[----:B0-----:R-:W3:Y:S04]  /*5b150*/  LDL.LU R60, [R1+0x19c4] ;  /* 0x0019c400013c7983 */ /* 0x001ee80000300800 */
[----:B------:R-:W-:Y:S04]  /*5b160*/  STL [R1+0x1a34], R35 ;  /* 0x001a342301007387 */ /* 0x000fe80000100800 */
[----:B------:R-:W-:Y:S01]  /*5b170*/  STL [R1+0x1a58], R42 ;  /* 0x001a582a01007387 */ /* 0x000fe20000100800 */
        /* <DEDUP_REMOVED lines=25> */
[----:B------:R-:W-:Y:S01]  /*5b310*/  IMAD.X R46, R46, 0x1, R3, P3 ;  /* 0x000000012e2e7824 */ /* 0x000fe200018e0603 */
[----:B------:R-:W-:Y:S02]  /*5b320*/  IADD3.X R25, PT, PT, R25, R3, RZ, P4, !PT ;  /* 0x0000000319197210 */ /* 0x000fe400027fe4ff */
        /* <DEDUP_REMOVED lines=17> */
[-C--:B------:R-:W-:Y:S01]  /*5b440*/  IADD3 R17, P6, PT, R17, R12.reuse, RZ ;  /* 0x0000000c11117210 */ /* 0x080fe20007fde0ff */
[--C-:B------:R-:W-:Y:S01]  /*5b450*/  IMAD.X R16, R16, 0x1, R3.reuse, P1 ;  /* 0x0000000110107824 */ /* 0x100fe200008e0603 */
        /* <DEDUP_REMOVED lines=76> */
[----:B------:R-:W-:-:S03]  /*5b920*/  IADD3.X R47, PT, PT, R47, R3, RZ, P1, !PT ;  /* 0x000000032f2f7210 */ /* 0x000fc60000ffe4ff */
        /* <DEDUP_REMOVED lines=14> */
[--C-:B------:R-:W-:Y:S01]  /*5ba10*/  IMAD.X R17, R17, 0x1, R3.reuse, P4 ;  /* 0x0000000111117824 */ /* 0x100fe200020e0603 */
[-C--:B------:R-:W-:Y:S01]  /*5ba20*/  IADD3 R16, P4, PT, R16, R12.reuse, RZ ;  /* 0x0000000c10107210 */ /* 0x080fe20007f9e0ff */
[----:B------:R-:W-:Y:S01]  /*5ba30*/  IMAD.X R13, R13, 0x1, R3, P5 ;  /* 0x000000010d0d7824 */ /* 0x000fe200028e0603 */
[----:B------:R-:W-:Y:S04]  /*5ba40*/  STL [R1+0x1988], R21 ;  /* 0x0019881501007387 */ /* 0x000fe80000100800 */
[----:B------:R-:W-:Y:S04]  /*5ba50*/  STL [R1+0x1980], R17 ;  /* 0x0019801101007387 */ /* 0x000fe80000100800 */
[----:B------:R-:W-:Y:S04]  /*5ba60*/  STL [R1+0x1954], R16 ;  /* 0x0019541001007387 */ /* 0x000fe80000100800 */
[----:B------:R-:W3:Y:S01]  /*5ba70*/  LDL.LU R35, [R1+0x193c] ;  /* 0x00193c0001237983 */ /* 0x000ee20000300800 */
[----:B----4-:R-:W-:-:S03]  /*5ba80*/  IADD3 R9, P5, PT, R9, R12, RZ ;  /* 0x0000000c09097210 */ /* 0x010fc60007fbe0ff */
[----:B------:R-:W-:Y:S04]  /*5ba90*/  STL [R1+0x1978], R13 ;  /* 0x0019780d01007387 */ /* 0x000fe80000100800 */
[----:B------:R-:W4:Y:S04]  /*5baa0*/  LDL.LU R42, [R1+0x1960] ;  /* 0x00196000012a7983 */ /* 0x000f280000300800 */
[----:B------:R-:W-:Y:S04]  /*5bab0*/  STL [R1+0x194c], R9 ;  /* 0x00194c0901007387 */ /* 0x000fe80000100800 */
[----:B------:R-:W4:Y:S01]  /*5bac0*/  LDL.LU R43, [R1+0x1934] ;  /* 0x00193400012b7983 */ /* 0x000f220000300800 */
[----:B------:R-:W-:-:S05]  /*5bad0*/  IMAD.X R8, R8, 0x1, R3, P6 ;  /* 0x0000000108087824 */ /* 0x000fca00030e0603 */
        /* <DEDUP_REMOVED lines=31> */
[-C--:B------:R-:W-:Y:S01]  /*5bcd0*/  IADD3 R35, P1, PT, R35, R12.reuse, RZ ;  /* 0x0000000c23237210 */ /* 0x080fe20007f3e0ff */
[--C-:B----4-:R-:W-:Y:S01]  /*5bce0*/  IMAD.X R42, R42, 0x1, R3.reuse, P2 ;  /* 0x000000012a2a7824 */ /* 0x110fe200010e0603 */
        /* <DEDUP_REMOVED lines=28> */
[----:B------:R-:W-:Y:S01]  /*5beb0*/  IADD3.X R46, PT, PT, R46, R3, RZ, P4, !PT ;  /* 0x000000032e2e7210 */ /* 0x000fe200027fe4ff */
[----:B------:R-:W-:Y:S02]  /*5bec0*/  IMAD.X R25, R25, 0x1, R3, P5 ;  /* 0x0000000119197824 */ /* 0x000fe400028e0603 */
        /* <DEDUP_REMOVED lines=13> */
[--C-:B--2---:R-:W-:Y:S01]  /*5bfa0*/  IMAD.X R60, R60, 0x1, R3.reuse, P1 ;  /* 0x000000013c3c7824 */ /* 0x104fe200008e0603 */
[-C--:B------:R-:W-:Y:S01]  /*5bfb0*/  IADD3 R17, P1, PT, R17, R12.reuse, RZ ;  /* 0x0000000c11117210 */ /* 0x080fe20007f3e0ff */
[--C-:B------:R-:W-:Y:S01]  /*5bfc0*/  IMAD.X R16, R16, 0x1, R3.reuse, P2 ;  /* 0x0000000110107824 */ /* 0x100fe200010e0603 */
[----:B------:R-:W-:Y:S02]  /*5bfd0*/  IADD3 R13, P2, PT, R13, R12, RZ ;  /* 0x0000000c0d0d7210 */ /* 0x000fe40007f5e0ff */
[----:B------:R0:W-:Y:S04]  /*5bfe0*/  STL [R1+0x1908], R60 ;  /* 0x0019083c01007387 */ /* 0x0001e80000100800 */
[----:B------:R-:W-:Y:S04]  /*5bff0*/  STL [R1+0x1910], R24 ;  /* 0x0019101801007387 */ /* 0x000fe80000100800 */
[----:B0-----:R-:W2:Y:S04]  /*5c000*/  LDL.LU R60, [R1+0x18c4] ;  /* 0x0018c400013c7983 */ /* 0x001ea80000300800 */
[----:B------:R-:W-:Y:S04]  /*5c010*/  STL [R1+0x18e4], R21 ;  /* 0x0018e41501007387 */ /* 0x000fe80000100800 */
[----:B------:R-:W-:Y:S04]  /*5c020*/  STL [R1+0x18dc], R17 ;  /* 0x0018dc1101007387 */ /* 0x000fe80000100800 */
[----:B------:R-:W-:Y:S04]  /*5c030*/  STL [R1+0x1900], R16 ;  /* 0x0019001001007387 */ /* 0x000fe80000100800 */
[----:B------:R-:W2:Y:S04]  /*5c040*/  LDL.LU R35, [R1+0x18e8] ;  /* 0x0018e80001237983 */ /* 0x000ea80000300800 */
[----:B------:R-:W-:Y:S01]  /*5c050*/  STL [R1+0x18d4], R13 ;  /* 0x0018d40d01007387 */ /* 0x000fe20000100800 */
[----:B---3--:R-:W-:-:S03]  /*5c060*/  IMAD.X R9, R9, 0x1, R3, P3 ;  /* 0x0000000109097824 */ /* 0x008fc600018e0603 */
        /* <DEDUP_REMOVED lines=31> */
[----:B--2---:R-:W-:Y:S01]  /*5c260*/  IADD3 R60, P4, PT, R60, R12, RZ ;  /* 0x0000000c3c3c7210 */ /* 0x004fe20007f9e0ff */
[----:B------:R-:W-:-:S04]  /*5c270*/  IMAD.X R35, R35, 0x1, R3, P5 ;  /* 0x0000000123237824 */ /* 0x000fc800028e0603 */
[----:B------:R0:W-:Y:S04]  /*5c280*/  STL [R1+0x18c4], R60 ;  /* 0x0018c43c01007387 */ /* 0x0001e80000100800 */
[----:B------:R-:W2:Y:S01]  /*5c290*/  LDL.LU R9, [R1+0x1854] ;  /* 0x0018540001097983 */ /* 0x000ea20000300800 */
[-C--:B---3--:R-:W-:Y:S01]  /*5c2a0*/  IADD3 R42, P5, PT, R42, R12.reuse, RZ ;  /* 0x0000000c2a2a7210 */ /* 0x088fe20007fbe0ff */
[--C-:B------:R-:W-:Y:S02]  /*5c2b0*/  IMAD.X R43, R43, 0x1, R3.reuse, P6 ;  /* 0x000000012b2b7824 */ /* 0x100fe400030e0603 */
[----:B0-----:R-:W3:Y:S04]  /*5c2c0*/  LDL.LU R60, [R1+0x1878] ;  /* 0x00187800013c7983 */ /* 0x001ee80000300800 */
[----:B------:R-:W-:Y:S04]  /*5c2d0*/  STL [R1+0x18e8], R35 ;  /* 0x0018e82301007387 */ /* 0x000fe80000100800 */
[----:B------:R-:W-:Y:S04]  /*5c2e0*/  STL [R1+0x18bc], R42 ;  /* 0x0018bc2a01007387 */ /* 0x000fe80000100800 */
[----:B------:R-:W-:Y:S01]  /*5c2f0*/  STL [R1+0x18e0], R43 ;  /* 0x0018e02b01007387 */ /* 0x000fe20000100800 */
[-C--:B------:R-:W-:Y:S01]  /*5c300*/  IADD3 R26, P6, PT, R26, R12.reuse, RZ ;  /* 0x0000000c1a1a7210 */ /* 0x080fe20007fde0ff */
        /* <DEDUP_REMOVED lines=36> */
[----:B------:R-:W-:-:S03]  /*5c550*/  IADD3 R24, P3, PT, R24, R12, RZ ;  /* 0x0000000c18187210 */ /* 0x000fc60007f7e0ff */
        /* <DEDUP_REMOVED lines=88> */
[----:B------:R0:W-:Y:S01]  /*5cae0*/  STL [R1+0x17f4], R60 ;  /* 0x0017f43c01007387 */ /* 0x0001e20000100800 */
[----:B------:R-:W-:-:S03]  /*5caf0*/  IMAD.X R24, R24, 0x1, R3, P1 ;  /* 0x0000000118187824 */ /* 0x000fc600008e0603 */
[----:B------:R-:W-:Y:S04]  /*5cb00*/  STL [R1+0x17fc], R47 ;  /* 0x0017fc2f01007387 */ /* 0x000fe80000100800 */
        /* <DEDUP_REMOVED lines=10> */
[----:B------:R-:W-:Y:S04]  /*5cbb0*/  STL [R1+0x17ec], R21 ;  /* 0x0017ec1501007387 */ /* 0x000fe80000100800 */
[----:B------:R-:W-:Y:S01]  /*5cbc0*/  STL [R1+0x17e4], R17 ;  /* 0x0017e41101007387 */ /* 0x000fe20000100800 */
[----:B----4-:R-:W-:-:S03]  /*5cbd0*/  IMAD.X R9, R9, 0x1, R3, P4 ;  /* 0x0000000109097824 */ /* 0x010fc600020e0603 */
[----:B------:R0:W-:Y:S04]  /*5cbe0*/  STL [R1+0x1808], R16 ;  /* 0x0018081001007387 */ /* 0x0001e80000100800 */
[----:B------:R-:W4:Y:S04]  /*5cbf0*/  LDL.LU R35, [R1+0x17f0] ;  /* 0x0017f00001237983 */ /* 0x000f280000300800 */
[----:B------:R1:W-:Y:S04]  /*5cc00*/  STL [R1+0x17dc], R13 ;  /* 0x0017dc0d01007387 */ /* 0x0003e80000100800 */
[----:B------:R-:W4:Y:S04]  /*5cc10*/  LDL.LU R42, [R1+0x17c4] ;  /* 0x0017c400012a7983 */ /* 0x000f280000300800 */
[----:B------:R0:W-:Y:S04]  /*5cc20*/  STL [R1+0x1800], R9 ;  /* 0x0018000901007387 */ /* 0x0001e80000100800 */
        /* <DEDUP_REMOVED lines=23> */
[----:B------:R-:W4:Y:S01]  /*5cda0*/  LDL.LU R17, [R1+0x176c] ;  /* 0x00176c0001117983 */ /* 0x000f220000300800 */
[----:B--2---:R-:W-:-:S05]  /*5cdb0*/  IMAD.X R60, R60, 0x1, R3, P5 ;  /* 0x000000013c3c7824 */ /* 0x004fca00028e0603 */
[----:B------:R0:W-:Y:S04]  /*5cdc0*/  STL [R1+0x17f8], R60 ;  /* 0x0017f83c01007387 */ /* 0x0001e80000100800 */
[----:B-1----:R-:W2:Y:S04]  /*5cdd0*/  LDL.LU R13, [R1+0x1790] ;  /* 0x00179000010d7983 */ /* 0x002ea80000300800 */
[----:B------:R-:W2:Y:S04]  /*5cde0*/  LDL.LU R9, [R1+0x1764] ;  /* 0x0017640001097983 */ /* 0x000ea80000300800 */
[----:B------:R-:W2:Y:S01]  /*5cdf0*/  LDL.LU R8, [R1+0x1788] ;  /* 0x0017880001087983 */ /* 0x000ea20000300800 */
[----:B---3--:R-:W-:-:S05]  /*5ce00*/  IADD3 R0, P5, PT, R0, R12, RZ ;  /* 0x0000000c00007210 */ /* 0x008fca0007fbe0ff */
[----:B------:R1:W-:Y:S04]  /*5ce10*/  STL [R1+0x17cc], R0 ;  /* 0x0017cc0001007387 */ /* 0x0003e80000100800 */
[----:B0-----:R-:W3:Y:S04]  /*5ce20*/  LDL.LU R60, [R1+0x175c] ;  /* 0x00175c00013c7983 */ /* 0x001ee80000300800 */
[----:B-1----:R-:W3:Y:S01]  /*5ce30*/  LDL.LU R0, [R1+0x1780] ;  /* 0x0017800001007983 */ /* 0x002ee20000300800 */
[--C-:B----4-:R-:W-:Y:S01]  /*5ce40*/  IMAD.X R35, R35, 0x1, R3.reuse, P6 ;  /* 0x0000000123237824 */ /* 0x110fe200030e0603 */
[----:B------:R-:W-:Y:S01]  /*5ce50*/  IADD3 R42, P6, PT, R42, R12, RZ ;  /* 0x0000000c2a2a7210 */ /* 0x000fe20007fde0ff */
[----:B------:R-:W-:-:S03]  /*5ce60*/  IMAD.X R43, R43, 0x1, R3, P1 ;  /* 0x000000012b2b7824 */ /* 0x000fc600008e0603 */
        /* <DEDUP_REMOVED lines=30> */
[----:B------:R-:W-:Y:S04]  /*5d050*/  STL [R1+0x17b8], R39 ;  /* 0x0017b82701007387 */ /* 0x000fe80000100800 */
[----:B------:R-:W-:Y:S04]  /*5d060*/  STL [R1+0x178c], R44 ;  /* 0x00178c2c01007387 */ /* 0x000fe80000100800 */
[----:B------:R-:W-:Y:S04]  /*5d070*/  STL [R1+0x17b0], R45 ;  /* 0x0017b02d01007387 */ /* 0x000fe80000100800 */
[----:B------:R-:W-:Y:S04]  /*5d080*/  STL [R1+0x1784], R46 ;  /* 0x0017842e01007387 */ /* 0x000fe80000100800 */
[----:B------:R0:W-:Y:S02]  /*5d090*/  STL [R1+0x17a0], R16 ;  /* 0x0017a01001007387 */ /* 0x0001e40000100800 */
[----:B0-----:R-:W0:Y:S01]  /*5d0a0*/  LDC R16, c[0x0][0x3ac] ;  /* 0x0000eb00ff107b82 */ /* 0x001e220000000800 */
[----:B------:R-:W-:Y:S01]  /*5d0b0*/  IMAD.X R47, R47, 0x1, R3, P3 ;  /* 0x000000012f2f7824 */ /* 0x000fe200018e0603 */
[----:B------:R-:W-:-:S02]  /*5d0c0*/  IADD3 R25, P3, PT, R25, R12, RZ ;  /* 0x0000000c19197210 */ /* 0x000fc40007f7e0ff */
[-C--:B------:R-:W-:Y:S01]  /*5d0d0*/  IADD3 R24, P4, PT, R24, R12.reuse, RZ ;  /* 0x0000000c18187210 */ /* 0x080fe20007f9e0ff */
[----:B------:R-:W-:Y:S01]  /*5d0e0*/  IMAD.X R21, R21, 0x1, R3, P5 ;  /* 0x0000000115157824 */ /* 0x000fe200028e0603 */
[----:B------:R-:W-:Y:S01]  /*5d0f0*/  IADD3 R17, P5, PT, R17, R12, RZ ;  /* 0x0000000c11117210 */ /* 0x000fe20007fbe0ff */
[----:B------:R-:W-:Y:S04]  /*5d100*/  STL [R1+0x17a8], R47 ;  /* 0x0017a82f01007387 */ /* 0x000fe80000100800 */
[----:B------:R-:W-:Y:S04]  /*5d110*/  STL [R1+0x177c], R25 ;  /* 0x00177c1901007387 */ /* 0x000fe80000100800 */
[----:B------:R-:W-:Y:S04]  /*5d120*/  STL [R1+0x1774], R24 ;  /* 0x0017741801007387 */ /* 0x000fe80000100800 */
[----:B------:R-:W-:Y:S04]  /*5d130*/  STL [R1+0x1798], R21 ;  /* 0x0017981501007387 */ /* 0x000fe80000100800 */
[----:B------:R-:W-:Y:S01]  /*5d140*/  STL [R1+0x176c], R17 ;  /* 0x00176c1101007387 */ /* 0x000fe20000100800 */
[----:B0-----:R-:W-:-:S04]  /*5d150*/  IMAD.SHL.U32 R26, R16, 0x80, RZ ;  /* 0x00000080101a7824 */ /* 0x001fc800078e00ff */
[----:B------:R-:W-:Y:S02]  /*5d160*/  IMAD.SHL.U32 R26, R26, 0x2, RZ ;  /* 0x000000021a1a7824 */ /* 0x000fe400078e00ff */
[--C-:B--2---:R-:W-:Y:S01]  /*5d170*/  IMAD.X R13, R13, 0x1, R3.reuse, P6 ;  /* 0x000000010d0d7824 */ /* 0x104fe200030e0603 */
[----:B------:R-:W-:Y:S01]  /*5d180*/  IADD3 R9, P6, PT, R9, R12, RZ ;  /* 0x0000000c09097210 */ /* 0x000fe20007fde0ff */
[----:B------:R-:W-:-:S03]  /*5d190*/  IMAD.X R8, R8, 0x1, R3, P1 ;  /* 0x0000000108087824 */ /* 0x000fc600008e0603 */
[----:B------:R-:W-:Y:S04]  /*5d1a0*/  STL [R1+0x1790], R13 ;  /* 0x0017900d01007387 */ /* 0x000fe80000100800 */
[----:B------:R-:W-:Y:S04]  /*5d1b0*/  STL [R1+0x1764], R9 ;  /* 0x0017640901007387 */ /* 0x000fe80000100800 */
[----:B------:R-:W-:Y:S01]  /*5d1c0*/  STL [R1+0x1788], R8 ;  /* 0x0017880801007387 */ /* 0x000fe20000100800 */
[-C--:B---3--:R-:W-:Y:S01]  /*5d1d0*/  IADD3 R60, P1, PT, R60, R26.reuse, RZ ;  /* 0x0000001a3c3c7210 */ /* 0x088fe20007f3e0ff */
[----:B------:R-:W-:Y:S01]  /*5d1e0*/  IMAD.X R0, R0, 0x1, R3, P2 ;  /* 0x0000000100007824 */ /* 0x000fe200010e0603 */
[----:B------:R-:W-:-:S05]  /*5d1f0*/  IADD3 R2, P2, PT, R2, R26, RZ ;  /* 0x0000001a02027210 */ /* 0x000fca0007f5e0ff */
[----:B------:R0:W-:Y:S04]  /*5d200*/  STL [R1+0x1754], R2 ;  /* 0x0017540201007387 */ /* 0x0001e80000100800 */
[----:B------:R-:W-:Y:S04]  /*5d210*/  STL [R1+0x175c], R60 ;  /* 0x00175c3c01007387 */ /* 0x000fe80000100800 */
[----:B0-----:R-:W2:Y:S04]  /*5d220*/  LDL.LU R2, [R1+0x214c] ;  /* 0x00214c0001027983 */ /* 0x001ea80000300800 */
[----:B------:R0:W-:Y:S04]  /*5d230*/  STL [R1+0x1780], R0 ;  /* 0x0017800001007387 */ /* 0x0001e80000100800 */
[----:B------:R-:W3:Y:S04]  /*5d240*/  LDL.LU R34, [R1+0x174c] ;  /* 0x00174c0001227983 */ /* 0x000ee80000300800 */
[----:B------:R-:W4:Y:S04]  /*5d250*/  LDL.LU R35, [R1+0x1770] ;  /* 0x0017700001237983 */ /* 0x000f280000300800 */
        /* <DEDUP_REMOVED lines=25> */
[----:B0-----:R-:W4:Y:S01]  /*5d3f0*/  LDL.LU R0, [R1+0x1708] ;  /* 0x0017080001007983 */ /* 0x001f220000300800 */
[----:B--2---:R-:W-:-:S05]  /*5d400*/  IMAD.X R2, R2, 0x1, R3, P3 ;  /* 0x0000000102027824 */ /* 0x004fca00018e0603 */
[----:B------:R0:W-:Y:S04]  /*5d410*/  STL [R1+0x1778], R2 ;  /* 0x0017780201007387 */ /* 0x0001e80000100800 */
[----:B0-----:R-:W2:Y:S04]  /*5d420*/  LDL.LU R2, [R1+0x2148] ;  /* 0x0021480001027983 */ /* 0x001ea80000300800 */
[----:B------:R-:W2:Y:S04]  /*5d430*/  LDL.LU R8, [R1+0x16dc] ;  /* 0x0016dc0001087983 */ /* 0x000ea80000300800 */
[----:B------:R-:W2:Y:S01]  /*5d440*/  LDL.LU R60, [R1+0x1700] ;  /* 0x00170000013c7983 */ /* 0x000ea20000300800 */
[-C--:B---3--:R-:W-:Y:S01]  /*5d450*/  IADD3 R34, P3, PT, R34, R26.reuse, RZ ;  /* 0x0000001a22227210 */ /* 0x088fe20007f7e0ff */
        /* <DEDUP_REMOVED lines=8> */
[----:B------:R-:W-:Y:S04]  /*5d4e0*/  STL [R1+0x1744], R42 ;  /* 0x0017442a01007387 */ /* 0x000fe80000100800 */
[----:B------:R-:W-:Y:S04]  /*5d4f0*/  STL [R1+0x1768], R43 ;  /* 0x0017682b01007387 */ /* 0x000fe80000100800 */
[----:B------:R-:W-:Y:S04]  /*5d500*/  STL [R1+0x173c], R27 ;  /* 0x00173c1b01007387 */ /* 0x000fe80000100800 */
[----:B------:R-:W-:Y:S04]  /*5d510*/  STL [R1+0x1760], R50 ;  /* 0x0017603201007387 */ /* 0x000fe80000100800 */
[----:B------:R-:W-:Y:S01]  /*5d520*/  STL [R1+0x1734], R51 ;  /* 0x0017343301007387 */ /* 0x000fe20000100800 */
[----:B--2---:R-:W-:Y:S01]  /*5d530*/  IMAD.X R54, R54, 0x1, R2, P1 ;  /* 0x0000000136367824 */ /* 0x004fe200008e0602 */
[----:B------:R-:W-:-:S02]  /*5d540*/  IADD3 R55, P1, PT, R55, R26, RZ ;  /* 0x0000001a37377210 */ /* 0x000fc40007f3e0ff */
[----:B------:R-:W-:Y:S02]  /*5d550*/  IADD3.X R58, PT, PT, R58, R2, RZ, P2, !PT ;  /* 0x000000023a3a7210 */ /* 0x000fe400017fe4ff */
        /* <DEDUP_REMOVED lines=36> */
[----:B------:R1:W-:Y:S04]  /*5d7a0*/  STL [R1+0x1710], R12 ;  /* 0x0017100c01007387 */ /* 0x0003e80000100800 */
[----:B0-----:R-:W2:Y:S01]  /*5d7b0*/  LDL.LU R0, [R1+0x16d4] ;  /* 0x0016d40001007983 */ /* 0x001ea20000300800 */
[----:B------:R-:W-:-:S02]  /*5d7c0*/  IADD3 R9, P4, PT, R9, R26, RZ ;  /* 0x0000001a09097210 */ /* 0x000fc40007f9e0ff */
[-C--:B------:R-:W-:Y:S01]  /*5d7d0*/  IADD3 R8, P5, PT, R8, R26.reuse, RZ ;  /* 0x0000001a08087210 */ /* 0x080fe20007fbe0ff */
[----:B------:R-:W-:Y:S02]  /*5d7e0*/  IMAD.X R60, R60, 0x1, R2, P6 ;  /* 0x000000013c3c7824 */ /* 0x000fe400030e0602 */
[----:B------:R0:W-:Y:S04]  /*5d7f0*/  STL [R1+0x16e4], R9 ;  /* 0x0016e40901007387 */ /* 0x0001e80000100800 */
[----:B------:R-:W3:Y:S04]  /*5d800*/  LDL.LU R34, [R1+0x16f8] ;  /* 0x0016f80001227983 */ /* 0x000ee80000300800 */
        /* <DEDUP_REMOVED lines=27> */
[----:B0-----:R-:W4:Y:S04]  /*5d9c0*/  LDL.LU R9, [R1+0x1690] ;  /* 0x0016900001097983 */ /* 0x001f280000300800 */
[----:B------:R-:W4:Y:S04]  /*5d9d0*/  LDL.LU R60, [R1+0x1664] ;  /* 0x00166400013c7983 */ /* 0x000f280000300800 */
[----:B------:R-:W4:Y:S01]  /*5d9e0*/  LDL.LU R8, [R1+0x1688] ;  /* 0x0016880001087983 */ /* 0x000f220000300800 */
[----:B--2---:R-:W-:-:S05]  /*5d9f0*/  IADD3 R0, P6, PT, R0, R26, RZ ;  /* 0x0000001a00007210 */ /* 0x004fca0007fde0ff */
[----:B------:R0:W-:Y:S04]  /*5da00*/  STL [R1+0x16d4], R0 ;  /* 0x0016d40001007387 */ /* 0x0001e80000100800 */
[----:B0-----:R-:W2:Y:S01]  /*5da10*/  LDL.LU R0, [R1+0x165c] ;  /* 0x00165c0001007983 */ /* 0x001ea20000300800 */
[--C-:B---3--:R-:W-:Y:S01]  /*5da20*/  IMAD.X R34, R34, 0x1, R2.reuse, P1 ;  /* 0x0000000122227824 */ /* 0x108fe200008e0602 */
[-C--:B----4-:R-:W-:Y:S01]  /*5da30*/  IADD3 R35, P1, PT, R35, R26.reuse, RZ ;  /* 0x0000001a23237210 */ /* 0x090fe20007f3e0ff */
        /* <DEDUP_REMOVED lines=52> */
[----:B------:R1:W-:Y:S01]  /*5dd80*/  STL [R1+0x166c], R12 ;  /* 0x00166c0c01007387 */ /* 0x0003e20000100800 */
[----:B------:R-:W-:-:S03]  /*5dd90*/  IMAD.X R8, R8, 0x1, R2, P3 ;  /* 0x0000000108087824 */ /* 0x000fc600018e0602 */
[----:B0-----:R-:W3:Y:S04]  /*5dda0*/  LDL.LU R60, [R1+0x1680] ;  /* 0x00168000013c7983 */ /* 0x001ee80000300800 */
[----:B------:R0:W-:Y:S04]  /*5ddb0*/  STL [R1+0x1690], R9 ;  /* 0x0016900901007387 */ /* 0x0001e80000100800 */
[----:B------:R-:W4:Y:S04]  /*5ddc0*/  LDL.LU R34, [R1+0x1654] ;  /* 0x0016540001227983 */ /* 0x000f280000300800 */
[----:B------:R-:W4:Y:S04]  /*5ddd0*/  LDL.LU R35, [R1+0x1678] ;  /* 0x0016780001237983 */ /* 0x000f280000300800 */
[----:B------:R-:W-:Y:S04]  /*5dde0*/  STL [R1+0x1688], R8 ;  /* 0x0016880801007387 */ /* 0x000fe80000100800 */
[----:B------:R-:W4:Y:S01]  /*5ddf0*/  LDL.LU R42, [R1+0x164c] ;  /* 0x00164c00012a7983 */ /* 0x000f220000300800 */
[----:B--2---:R-:W-:-:S05]  /*5de00*/  IADD3 R0, P3, PT, R0, R26, RZ ;  /* 0x0000001a00007210 */ /* 0x004fca0007f7e0ff */
        /* <DEDUP_REMOVED lines=25> */
[----:B--2---:R-:W2:Y:S04]  /*5dfa0*/  LDL.LU R0, [R1+0x1610] ;  /* 0x0016100001007983 */ /* 0x004ea80000300800 */
[----:B------:R-:W2:Y:S01]  /*5dfb0*/  LDL.LU R8, [R1+0x15e4] ;  /* 0x0015e40001087983 */ /* 0x000ea20000300800 */
[--C-:B---3--:R-:W-:Y:S01]  /*5dfc0*/  IMAD.X R60, R60, 0x1, R2.reuse, P4 ;  /* 0x000000013c3c7824 */ /* 0x108fe200020e0602 */
[----:B----4-:R-:W-:Y:S01]  /*5dfd0*/  IADD3 R34, P4, PT, R34, R26, RZ ;  /* 0x0000001a22227210 */ /* 0x010fe20007f9e0ff */
[----:B------:R-:W-:-:S03]  /*5dfe0*/  IMAD.X R35, R35, 0x1, R2, P5 ;  /* 0x0000000123237824 */ /* 0x000fc600028e0602 */
[----:B------:R0:W-:Y:S01]  /*5dff0*/  STL [R1+0x1680], R60 ;  /* 0x0016803c01007387 */ /* 0x0001e20000100800 */
[----:B------:R-:W-:-:S03]  /*5e000*/  IADD3 R42, P5, PT, R42, R26, RZ ;  /* 0x0000001a2a2a7210 */ /* 0x000fc60007fbe0ff */
[----:B0-----:R-:W3:Y:S04]  /*5e010*/  LDL.LU R60, [R1+0x1608] ;  /* 0x00160800013c7983 */ /* 0x001ee80000300800 */
[----:B------:R-:W-:Y:S04]  /*5e020*/  STL [R1+0x1654], R34 ;  /* 0x0016542201007387 */ /* 0x000fe80000100800 */
[----:B------:R-:W-:Y:S04]  /*5e030*/  STL [R1+0x1678], R35 ;  /* 0x0016782301007387 */ /* 0x000fe80000100800 */
[----:B------:R-:W-:Y:S01]  /*5e040*/  STL [R1+0x164c], R42 ;  /* 0x00164c2a01007387 */ /* 0x000fe20000100800 */
[--C-:B------:R-:W-:Y:S01]  /*5e050*/  IMAD.X R43, R43, 0x1, R2.reuse, P6 ;  /* 0x000000012b2b7824 */ /* 0x100fe200030e0602 */
[-C--:B------:R-:W-:Y:S01]  /*5e060*/  IADD3 R27, P6, PT, R27, R26.reuse, RZ ;  /* 0x0000001a1b1b7210 */ /* 0x080fe20007fde0ff */
[----:B------:R-:W-:Y:S01]  /*5e070*/  IMAD.X R50, R50, 0x1, R2, P1 ;  /* 0x0000000132327824 */ /* 0x000fe200008e0602 */
[----:B------:R-:W-:-:S02]  /*5e080*/  IADD3 R51, P1, PT, R51, R26, RZ ;  /* 0x0000001a33337210 */ /* 0x000fc40007f3e0ff */
[----:B------:R-:W-:Y:S01]  /*5e090*/  IADD3.X R54, PT, PT, R54, R2, RZ, P2, !PT ;  /* 0x0000000236367210 */ /* 0x000fe200017fe4ff */
        /* <DEDUP_REMOVED lines=35> */
[----:B--2---:R-:W-:-:S03]  /*5e2d0*/  IMAD.X R0, R0, 0x1, R2, P6 ;  /* 0x0000000100007824 */ /* 0x004fc600030e0602 */
        /* <DEDUP_REMOVED lines=9> */
[----:B------:R-:W-:-:S03]  /*5e370*/  IADD3 R8, P6, PT, R8, R26, RZ ;  /* 0x0000001a08087210 */ /* 0x000fc60007fde0ff */
[----:B------:R0:W-:Y:S04]  /*5e380*/  STL [R1+0x15ec], R9 ;  /* 0x0015ec0901007387 */ /* 0x0001e80000100800 */
[----:B------:R-:W4:Y:S04]  /*5e390*/  LDL.LU R34, [R1+0x1600] ;  /* 0x0016000001227983 */ /* 0x000f280000300800 */
[----:B------:R-:W4:Y:S04]  /*5e3a0*/  LDL.LU R35, [R1+0x15d4] ;  /* 0x0015d40001237983 */ /* 0x000f280000300800 */
[----:B------:R-:W-:Y:S04]  /*5e3b0*/  STL [R1+0x15e4], R8 ;  /* 0x0015e40801007387 */ /* 0x000fe80000100800 */
[----:B------:R-:W4:Y:S01]  /*5e3c0*/  LDL.LU R42, [R1+0x15f8] ;  /* 0x0015f800012a7983 */ /* 0x000f220000300800 */
[----:B---3--:R-:W-:-:S05]  /*5e3d0*/  IMAD.X R60, R60, 0x1, R2, P1 ;  /* 0x000000013c3c7824 */ /* 0x008fca00008e0602 */
        /* <DEDUP_REMOVED lines=25> */
[----:B---3--:R-:W3:Y:S04]  /*5e570*/  LDL.LU R60, [R1+0x156c] ;  /* 0x00156c00013c7983 */ /* 0x008ee80000300800 */
[----:B------:R-:W3:Y:S01]  /*5e580*/  LDL.LU R8, [R1+0x1590] ;  /* 0x0015900001087983 */ /* 0x000ee20000300800 */
[----:B--2---:R-:W-:-:S05]  /*5e590*/  IADD3 R0, P1, PT, R0, R26, RZ ;  /* 0x0000001a00007210 */ /* 0x004fca0007f3e0ff */
[----:B------:R0:W-:Y:S04]  /*5e5a0*/  STL [R1+0x15dc], R0 ;  /* 0x0015dc0001007387 */ /* 0x0001e80000100800 */
[----:B0-----:R-:W2:Y:S01]  /*5e5b0*/  LDL.LU R0, [R1+0x1564] ;  /* 0x0015640001007983 */ /* 0x001ea20000300800 */
[--C-:B----4-:R-:W-:Y:S01]  /*5e5c0*/  IMAD.X R34, R34, 0x1, R2.reuse, P2 ;  /* 0x0000000122227824 */ /* 0x110fe200010e0602 */
[----:B------:R-:W-:Y:S01]  /*5e5d0*/  IADD3 R35, P2, PT, R35, R26, RZ ;  /* 0x0000001a23237210 */ /* 0x000fe20007f5e0ff */
[----:B------:R-:W-:-:S03]  /*5e5e0*/  IMAD.X R42, R42, 0x1, R2, P3 ;  /* 0x000000012a2a7824 */ /* 0x000fc600018e0602 */
[----:B------:R-:W-:Y:S01]  /*5e5f0*/  STL [R1+0x1600], R34 ;  /* 0x0016002201007387 */ /* 0x000fe20000100800 */
[-C--:B------:R-:W-:Y:S01]  /*5e600*/  IADD3 R43, P3, PT, R43, R26.reuse, RZ ;  /* 0x0000001a2b2b7210 */ /* 0x080fe20007f7e0ff */
[----:B------:R-:W-:Y:S01]  /*5e610*/  IMAD.X R27, R27, 0x1, R2, P4 ;  /* 0x000000011b1b7824 */ /* 0x000fe200020e0602 */
[----:B------:R-:W-:Y:S01]  /*5e620*/  IADD3 R50, P4, PT, R50, R26, RZ ;  /* 0x0000001a32327210 */ /* 0x000fe20007f9e0ff */
        /* <DEDUP_REMOVED lines=40> */
[----:B---3--:R-:W-:-:S03]  /*5e8b0*/  IADD3 R60, P3, PT, R60, R26, RZ ;  /* 0x0000001a3c3c7210 */ /* 0x008fc60007f7e0ff */
        /* <DEDUP_REMOVED lines=51> */
[----:B------:R-:W-:Y:S01]  /*5ebf0*/  IMAD.X R43, R43, 0x1, R2, P1 ;  /* 0x000000012b2b7824 */ /* 0x000fe200008e0602 */
        /* <DEDUP_REMOVED lines=89> */
[----:B------:R-:W-:Y:S04]  /*5f190*/  STL [R1+0x1508], R34 ;  /* 0x0015082201007387 */ /* 0x000fe80000100800 */
[----:B------:R-:W-:Y:S01]  /*5f1a0*/  STL [R1+0x14dc], R35 ;  /* 0x0014dc2301007387 */ /* 0x000fe20000100800 */
[----:B------:R-:W-:Y:S02]  /*5f1b0*/  IADD3 R43, P4, PT, R43, R26, RZ ;  /* 0x0000001a2b2b7210 */ /* 0x000fe40007f9e0ff */
        /* <DEDUP_REMOVED lines=93> */
[----:B------:R-:W-:-:S02]  /*5f790*/  IADD3.X R43, PT, PT, R43, R2, RZ, P2, !PT ;  /* 0x000000022b2b7210 */ /* 0x000fc400017fe4ff */
        /* <DEDUP_REMOVED lines=87> */
[----:B------:R-:W-:Y:S02]  /*5fd10*/  IADD3 R35, P4, PT, R35, R26, RZ ;  /* 0x0000001a23237210 */ /* 0x000fe40007f9e0ff */
[----:B------:R-:W-:Y:S02]  /*5fd20*/  IADD3.X R42, PT, PT, R42, R2, RZ, P5, !PT ;  /* 0x000000022a2a7210 */ /* 0x000fe40002ffe4ff */
        /* <DEDUP_REMOVED lines=87> */
[----:B---3--:R-:W-:Y:S01]  /*602a0*/  IMAD.X R60, R60, 0x1, R2, P1 ;  /* 0x000000013c3c7824 */ /* 0x008fe200008e0602 */
[----:B----4-:R-:W-:-:S02]  /*602b0*/  IADD3 R34, P1, PT, R34, R26, RZ ;  /* 0x0000001a22227210 */ /* 0x010fc40007f3e0ff */
[----:B------:R-:W-:Y:S02]  /*602c0*/  IADD3.X R35, PT, PT, R35, R2, RZ, P2, !PT ;  /* 0x0000000223237210 */ /* 0x000fe400017fe4ff */
        /* <DEDUP_REMOVED lines=93> */
[----:B----4-:R-:W-:Y:S02]  /*608a0*/  IADD3.X R34, PT, PT, R34, R2, RZ, P5, !PT ;  /* 0x0000000222227210 */ /* 0x010fe40002ffe4ff */
[-C--:B------:R-:W-:Y:S01]  /*608b0*/  IADD3 R35, P5, PT, R35, R26.reuse, RZ ;  /* 0x0000001a23237210 */ /* 0x080fe20007fbe0ff */
[--C-:B------:R-:W-:Y:S02]  /*608c0*/  IMAD.X R42, R42, 0x1, R2.reuse, P6 ;  /* 0x000000012a2a7824 */ /* 0x100fe400030e0602 */
        /* <DEDUP_REMOVED lines=87> */
[----:B---3--:R-:W-:-:S02]  /*60e40*/  IADD3.X R60, PT, PT, R60, R2, RZ, P2, !PT ;  /* 0x000000023c3c7210 */ /* 0x008fc400017fe4ff */
[-C--:B----4-:R-:W-:Y:S01]  /*60e50*/  IADD3 R34, P2, PT, R34, R26.reuse, RZ ;  /* 0x0000001a22227210 */ /* 0x090fe20007f5e0ff */
[----:B------:R-:W-:Y:S02]  /*60e60*/  IMAD.X R35, R35, 0x1, R2, P3 ;  /* 0x0000000123237824 */ /* 0x000fe400018e0602 */
        /* <DEDUP_REMOVED lines=62> */
[----:B---3--:R-:W-:-:S05]  /*61250*/  IADD3.X R60, PT, PT, R60, R2, RZ, P5, !PT ;  /* 0x000000023c3c7210 */ /* 0x008fca0002ffe4ff */
        /* <DEDUP_REMOVED lines=85> */
[----:B------:R-:W-:-:S03]  /*617b0*/  IADD3.X R8, PT, PT, R8, R2, RZ, P2, !PT ;  /* 0x0000000208087210 */ /* 0x000fc600017fe4ff */
        /* <DEDUP_REMOVED lines=83> */
[----:B--2---:R-:W-:-:S03]  /*61cf0*/  IADD3.X R0, PT, PT, R0, R2, RZ, P5, !PT ;  /* 0x0000000200007210 */ /* 0x004fc60002ffe4ff */
        /* <DEDUP_REMOVED lines=187> */
[----:B------:R-:W-:-:S03]  /*628b0*/  IADD3.X R12, PT, PT, R12, R2, RZ, P5, !PT ;  /* 0x000000020c0c7210 */ /* 0x000fc60002ffe4ff */
        /* <DEDUP_REMOVED lines=1499> */
[----:B------:R0:W-:Y:S04]  /*68670*/  STL [R1+0x201c], R8 ;  /* 0x00201c0801007387 */ /* 0x0001e80000100800 */
        /* <DEDUP_REMOVED lines=28> */
[----:B---3--:R-:W3:Y:S01]  /*68840*/  LDL.LU R60, [R1+0x2060] ;  /* 0x00206000013c7983 */ /* 0x008ee20000300800 */
        /* <DEDUP_REMOVED lines=44> */
[----:B------:R0:W-:Y:S01]  /*68b10*/  STL [R1+0x2038], R47 ;  /* 0x0020382f01007387 */ /* 0x0001e20000100800 */
[----:B------:R-:W-:-:S03]  /*68b20*/  IADD3 R16, P3, PT, R16, R26, RZ ;  /* 0x0000001a10107210 */ /* 0x000fc60007f7e0ff */
[----:B------:R-:W-:Y:S01]  /*68b30*/  STL [R1+0x2074], R25 ;  /* 0x0020741901007387 */ /* 0x000fe20000100800 */
[----:B------:R-:W-:-:S03]  /*68b40*/  IMAD.X R13, R13, 0x1, R2, P4 ;  /* 0x000000010d0d7824 */ /* 0x000fc600020e0602 */
[----:B------:R-:W-:Y:S04]  /*68b50*/  STL [R1+0x2040], R24 ;  /* 0x0020401801007387 */ /* 0x000fe80000100800 */
[----:B------:R1:W-:Y:S01]  /*68b60*/  STL [R1+0x207c], R21 ;  /* 0x00207c1501007387 */ /* 0x0003e20000100800 */
[----:B------:R-:W-:-:S03]  /*68b70*/  IADD3 R12, P4, PT, R12, R26, RZ ;  /* 0x0000001a0c0c7210 */ /* 0x000fc60007f9e0ff */
[----:B------:R-:W-:Y:S01]  /*68b80*/  STL [R1+0x2048], R17 ;  /* 0x0020481101007387 */ /* 0x000fe20000100800 */
[----:B------:R-:W-:-:S03]  /*68b90*/  IMAD.X R9, R9, 0x1, R2, P5 ;  /* 0x0000000109097824 */ /* 0x000fc600028e0602 */
[----:B------:R-:W-:Y:S01]  /*68ba0*/  STL [R1+0x2084], R16 ;  /* 0x0020841001007387 */ /* 0x000fe20000100800 */
[----:B------:R-:W-:-:S03]  /*68bb0*/  IADD3 R8, P5, PT, R8, R26, RZ ;  /* 0x0000001a08087210 */ /* 0x000fc60007fbe0ff */
[----:B------:R-:W-:Y:S04]  /*68bc0*/  STL [R1+0x2050], R13 ;  /* 0x0020500d01007387 */ /* 0x000fe80000100800 */
[----:B0-----:R-:W4:Y:S04]  /*68bd0*/  LDL.LU R47, [R1+0x2068] ;  /* 0x00206800012f7983 */ /* 0x001f280000300800 */
[----:B------:R0:W-:Y:S01]  /*68be0*/  STL [R1+0x208c], R12 ;  /* 0x00208c0c01007387 */ /* 0x0001e20000100800 */
[----:B---3--:R-:W-:-:S03]  /*68bf0*/  IMAD.X R60, R60, 0x1, R2, P6 ;  /* 0x000000013c3c7824 */ /* 0x008fc600030e0602 */
[----:B------:R-:W-:Y:S04]  /*68c00*/  STL [R1+0x2058], R9 ;  /* 0x0020580901007387 */ /* 0x000fe80000100800 */
[----:B------:R3:W-:Y:S04]  /*68c10*/  STL [R1+0x2094], R8 ;  /* 0x0020940801007387 */ /* 0x0007e80000100800 */
[----:B-1----:R-:W4:Y:S04]  /*68c20*/  LDL.LU R21, [R1+0x20a4] ;  /* 0x0020a40001157983 */ /* 0x002f280000300800 */
[----:B------:R-:W4:Y:S04]  /*68c30*/  LDL.LU R24, [R1+0x2070] ;  /* 0x0020700001187983 */ /* 0x000f280000300800 */
[----:B------:R1:W-:Y:S04]  /*68c40*/  STL [R1+0x2060], R60 ;  /* 0x0020603c01007387 */ /* 0x0003e80000100800 */
[----:B------:R-:W4:Y:S01]  /*68c50*/  LDL.LU R25, [R1+0x20ac] ;  /* 0x0020ac0001197983 */ /* 0x000f220000300800 */
[----:B--2---:R-:W-:-:S05]  /*68c60*/  IADD3 R0, P6, PT, R0, R26, RZ ;  /* 0x0000001a00007210 */ /* 0x004fca0007fde0ff */
[----:B------:R2:W-:Y:S04]  /*68c70*/  STL [R1+0x209c], R0 ;  /* 0x00209c0001007387 */ /* 0x0005e80000100800 */
[----:B0-----:R-:W4:Y:S04]  /*68c80*/  LDL.LU R12, [R1+0x2078] ;  /* 0x00207800010c7983 */ /* 0x001f280000300800 */
[----:B------:R-:W4:Y:S04]  /*68c90*/  LDL.LU R13, [R1+0x20b4] ;  /* 0x0020b400010d7983 */ /* 0x000f280000300800 */
[----:B------:R-:W4:Y:S04]  /*68ca0*/  LDL.LU R16, [R1+0x2080] ;  /* 0x0020800001107983 */ /* 0x000f280000300800 */
[----:B------:R-:W4:Y:S04]  /*68cb0*/  LDL.LU R17, [R1+0x20bc] ;  /* 0x0020bc0001117983 */ /* 0x000f280000300800 */
[----:B---3--:R-:W3:Y:S04]  /*68cc0*/  LDL.LU R8, [R1+0x2088] ;  /* 0x0020880001087983 */ /* 0x008ee80000300800 */
[----:B------:R-:W3:Y:S04]  /*68cd0*/  LDL.LU R9, [R1+0x20c4] ;  /* 0x0020c40001097983 */ /* 0x000ee80000300800 */
[----:B-1----:R-:W3:Y:S04]  /*68ce0*/  LDL.LU R60, [R1+0x2090] ;  /* 0x00209000013c7983 */ /* 0x002ee80000300800 */
        /* <DEDUP_REMOVED lines=19> */
[--C-:B----4-:R-:W-:Y:S01]  /*68e20*/  IMAD.X R47, R47, 0x1, R2.reuse, P1 ;  /* 0x000000012f2f7824 */ /* 0x110fe200008e0602 */
[----:B------:R-:W-:Y:S01]  /*68e30*/  IADD3 R21, P1, PT, R21, R26, RZ ;  /* 0x0000001a15157210 */ /* 0x000fe20007f3e0ff */
[----:B------:R-:W-:-:S03]  /*68e40*/  IMAD.X R24, R24, 0x1, R2, P2 ;  /* 0x0000000118187824 */ /* 0x000fc600010e0602 */
[----:B------:R0:W-:Y:S01]  /*68e50*/  STL [R1+0x2068], R47 ;  /* 0x0020682f01007387 */ /* 0x0001e20000100800 */
[----:B------:R-:W-:-:S03]  /*68e60*/  IADD3 R25, P2, PT, R25, R26, RZ ;  /* 0x0000001a19197210 */ /* 0x000fc60007f5e0ff */
[----:B0-----:R-:W4:Y:S04]  /*68e70*/  LDL.LU R47, [R1+0x20f0] ;  /* 0x0020f000012f7983 */ /* 0x001f280000300800 */
[----:B------:R0:W-:Y:S04]  /*68e80*/  STL [R1+0x20a4], R21 ;  /* 0x0020a41501007387 */ /* 0x0001e80000100800 */
[----:B0-----:R0:W5:Y:S04]  /*68e90*/  LDL.LU R21, [R1+0x2144] ;  /* 0x0021440001157983 */ /* 0x0011680000300800 */
[----:B------:R1:W-:Y:S04]  /*68ea0*/  STL [R1+0x2070], R24 ;  /* 0x0020701801007387 */ /* 0x0003e80000100800 */
[----:B-1----:R0:W5:Y:S04]  /*68eb0*/  LDL.LU R24, [R1+0x2140] ;  /* 0x0021400001187983 */ /* 0x0021680000300800 */
[----:B------:R1:W-:Y:S04]  /*68ec0*/  STL [R1+0x20ac], R25 ;  /* 0x0020ac1901007387 */ /* 0x0003e80000100800 */
[----:B-1----:R0:W5:Y:S01]  /*68ed0*/  LDL.LU R25, [R1+0x213c] ;  /* 0x00213c0001197983 */ /* 0x0021620000300800 */
[--C-:B------:R-:W-:Y:S01]  /*68ee0*/  IMAD.X R12, R12, 0x1, R2.reuse, P3 ;  /* 0x000000010c0c7824 */ /* 0x100fe200018e0602 */
[-C--:B------:R-:W-:Y:S01]  /*68ef0*/  IADD3 R13, P3, PT, R13, R26.reuse, RZ ;  /* 0x0000001a0d0d7210 */ /* 0x080fe20007f7e0ff */
[----:B------:R-:W-:Y:S01]  /*68f00*/  IMAD.X R16, R16, 0x1, R2, P4 ;  /* 0x0000000110107824 */ /* 0x000fe200020e0602 */
[----:B------:R-:W-:-:S02]  /*68f10*/  IADD3 R17, P4, PT, R17, R26, RZ ;  /* 0x0000001a11117210 */ /* 0x000fc40007f9e0ff */
[----:B------:R1:W-:Y:S01]  /*68f20*/  STL [R1+0x2078], R12 ;  /* 0x0020780c01007387 */ /* 0x0003e20000100800 */
[----:B---3--:R-:W-:Y:S02]  /*68f30*/  IADD3.X R8, PT, PT, R8, R2, RZ, P5, !PT ;  /* 0x0000000208087210 */ /* 0x008fe40002ffe4ff */
[-C--:B------:R-:W-:Y:S01]  /*68f40*/  IADD3 R9, P5, PT, R9, R26.reuse, RZ ;  /* 0x0000001a09097210 */ /* 0x080fe20007fbe0ff */
[----:B------:R-:W-:Y:S01]  /*68f50*/  IMAD.X R60, R60, 0x1, R2, P6 ;  /* 0x000000013c3c7824 */ /* 0x000fe200030e0602 */
[----:B-1----:R0:W5:Y:S04]  /*68f60*/  LDL.LU R12, [R1+0x2138] ;  /* 0x00213800010c7983 */ /* 0x0021680000300800 */
[----:B------:R1:W-:Y:S01]  /*68f70*/  STL [R1+0x20b4], R13 ;  /* 0x0020b40d01007387 */ /* 0x0003e20000100800 */
[----:B--2---:R-:W-:-:S03]  /*68f80*/  IADD3 R0, P6, PT, R0, R26, RZ ;  /* 0x0000001a00007210 */ /* 0x004fc60007fde0ff */
[----:B-1----:R0:W5:Y:S04]  /*68f90*/  LDL.LU R13, [R1+0x2134] ;  /* 0x00213400010d7983 */ /* 0x0021680000300800 */
[----:B------:R1:W-:Y:S04]  /*68fa0*/  STL [R1+0x2080], R16 ;  /* 0x0020801001007387 */ /* 0x0003e80000100800 */
        /* <DEDUP_REMOVED lines=10> */
[----:B-1----:R-:W2:Y:S01]  /*69050*/  LDL.LU R0, [R1+0x211c] ;  /* 0x00211c0001007983 */ /* 0x002ea20000300800 */
        /* <DEDUP_REMOVED lines=29> */
[----:B------:R-:W-:Y:S01]  /*69230*/  STL [R1+0x20d0], R39 ;  /* 0x0020d02701007387 */ /* 0x000fe20000100800 */
[----:B------:R-:W-:Y:S01]  /*69240*/  IADD3 R44, P2, PT, R44, R26, RZ ;  /* 0x0000001a2c2c7210 */ /* 0x000fe20007f5e0ff */
[----:B------:R-:W-:-:S02]  /*69250*/  IMAD.X R45, R45, 0x1, R2, P3 ;  /* 0x000000012d2d7824 */ /* 0x000fc400018e0602 */
[--C-:B----4-:R-:W-:Y:S02]  /*69260*/  IMAD.X R47, R47, 0x1, R2.reuse, P6 ;  /* 0x000000012f2f7824 */ /* 0x110fe400030e0602 */
[--C-:B------:R-:W-:Y:S02]  /*69270*/  IMAD.X R46, R46, 0x1, R2.reuse, P5 ;  /* 0x000000012e2e7824 */ /* 0x100fe400028e0602 */
[----:B--2---:R-:W-:-:S05]  /*69280*/  IMAD.X R0, R0, 0x1, R2, P4 ;  /* 0x0000000100007824 */ /* 0x004fca00020e0602 */
[----:B------:R1:W-:Y:S02]  /*69290*/  STL [R1+0x20e0], R0 ;  /* 0x0020e00001007387 */ /* 0x0003e40000100800 */
[----:B-1----:R-:W1:Y:S02]  /*692a0*/  S2R R0, SR_TID.X ;  /* 0x0000000000007919 */ /* 0x002e640000002100 */
[----:B------:R-:W-:Y:S04]  /*692b0*/  STL [R1+0x2108], R44 ;  /* 0x0021082c01007387 */ /* 0x000fe80000100800 */
[----:B------:R-:W-:Y:S04]  /*692c0*/  STL [R1+0x20d8], R45 ;  /* 0x0020d82d01007387 */ /* 0x000fe80000100800 */
[----:B------:R-:W-:Y:S04]  /*692d0*/  STL [R1+0x20f0], R47 ;  /* 0x0020f02f01007387 */ /* 0x000fe80000100800 */
[----:B------:R2:W-:Y:S01]  /*692e0*/  STL [R1+0x20e8], R46 ;  /* 0x0020e82e01007387 */ /* 0x0005e20000100800 */
[----:B-1----:R-:W-:-:S05]  /*692f0*/  LOP3.LUT R0, R0, 0x1f, RZ, 0xc0, !PT ;  /* 0x0000001f00007812 */ /* 0x002fca00078ec0ff */
[----:B------:R-:W-:Y:S01]  /*69300*/  IMAD.SHL.U32 R0, R0, 0x2, RZ ;  /* 0x0000000200007824 */ /* 0x000fe200078e00ff */
[----:B--2---:R-:W2:Y:S04]  /*69310*/  LDL.LU R46, [R1+0x20f8] ;  /* 0x0020f800012e7983 */ /* 0x004ea80000300800 */
[----:B------:R-:W3:Y:S01]  /*69320*/  LDL.LU R47, [R1+0x2100] ;  /* 0x00210000012f7983 */ /* 0x000ee20000300800 */
[----:B------:R-:W-:Y:S02]  /*69330*/  IMAD.MOV.U32 R26, RZ, RZ, R5 ;  /* 0x000000ffff1a7224 */ /* 0x000fe400078e0005 */
[----:B------:R-:W-:Y:S02]  /*69340*/  IMAD.MOV.U32 R5, RZ, RZ, R7 ;  /* 0x000000ffff057224 */ /* 0x000fe400078e0007 */
[----:B------:R-:W-:Y:S01]  /*69350*/  IMAD.MOV.U32 R27, RZ, RZ, R6 ;  /* 0x000000ffff1b7224 */ /* 0x000fe200078e0006 */
[----:B--2---:R-:W-:Y:S01]  /*69360*/  IADD3.X R46, PT, PT, R46, R2, RZ, P1, !PT ;  /* 0x000000022e2e7210 */ /* 0x004fe20000ffe4ff */
[----:B---3--:R-:W-:-:S04]  /*69370*/  IMAD.X R47, R47, 0x1, R2, P2 ;  /* 0x000000012f2f7824 */ /* 0x008fc800010e0602 */
[----:B------:R0:W-:Y:S04]  /*69380*/  STL [R1+0x20f8], R46 ;  /* 0x0020f82e01007387 */ /* 0x0001e80000100800 */
[----:B------:R0:W-:Y:S04]  /*69390*/  STL.64 [R1+0x600], R4 ;  /* 0x0006000401007387 */ /* 0x0001e80000100a00 */
[----:B------:R0:W-:Y:S04]  /*693a0*/  STL [R1+0x2100], R47 ;  /* 0x0021002f01007387 */ /* 0x0001e80000100800 */
[----:B------:R0:W-:Y:S01]  /*693b0*/  STL.64 [R1+0x608], R26 ;  /* 0x0006081a01007387 */ /* 0x0001e20000100a00 */
[----:B------:R-:W-:Y:S05]  /*693c0*/  @P0 BRA `(.L_x_1) ;  /* 0xfffffb4400d80947 */ /* 0x000fea000383ffff */
[----:B------:R-:W2:Y:S04]  /*693d0*/  LDL.LU R59, [R1+0x3dc] ;  /* 0x0003dc00013b7983 */ /* 0x000ea80000300800 */
[----:B------:R-:W3:Y:S04]  /*693e0*/  LDL.LU R58, [R1+0x3d4] ;  /* 0x0003d400013a7983 */ /* 0x000ee80000300800 */
        /* <DEDUP_REMOVED lines=16> */
[----:B-----5:R-:W-:Y:S04]  /*694f0*/  STL [R1+0x2210], R12 ;  /* 0x0022100c01007387 */ /* 0x020fe80000100800 */
[----:B------:R-:W-:Y:S04]  /*69500*/  STL [R1+0x220c], R9 ;  /* 0x00220c0901007387 */ /* 0x000fe80000100800 */
[----:B------:R0:W-:Y:S04]  /*69510*/  STL [R1+0x2208], R8 ;  /* 0x0022080801007387 */ /* 0x0001e80000100800 */
[----:B------:R-:W-:Y:S04]  /*69520*/  STL [R1+0x2120], R60 ;  /* 0x0021203c01007387 */ /* 0x000fe80000100800 */
[----:B------:R-:W-:Y:S01]  /*69530*/  STL [R1+0x211c], R61 ;  /* 0x00211c3d01007387 */ /* 0x000fe20000100800 */
[----:B--2---:R-:W-:-:S02]  /*69540*/  F2FP.BF16.F32.PACK_AB R59, R33, R59 ;  /* 0x0000003b213b723e */ /* 0x004fc400000010ff */
[----:B---3--:R-:W-:-:S03]  /*69550*/  F2FP.BF16.F32.PACK_AB R58, R32, R58 ;  /* 0x0000003a203a723e */ /* 0x008fc600000010ff */
[----:B------:R-:W-:Y:S01]  /*69560*/  STL [R1+0x2124], R59 ;  /* 0x0021243b01007387 */ /* 0x000fe20000100800 */
[----:B----4-:R-:W-:-:S03]  /*69570*/  F2FP.BF16.F32.PACK_AB R57, R42, R57 ;  /* 0x000000392a39723e */ /* 0x010fc600000010ff */
[----:B------:R-:W-:Y:S01]  /*69580*/  STL [R1+0x2128], R58 ;  /* 0x0021283a01007387 */ /* 0x000fe20000100800 */
[----:B------:R-:W-:-:S03]  /*69590*/  F2FP.BF16.F32.PACK_AB R56, R43, R56 ;  /* 0x000000382b38723e */ /* 0x000fc600000010ff */
        /* <DEDUP_REMOVED lines=10> */
[----:B------:R-:W2:Y:S01]  /*69640*/  LDL.LU R22, [R1+0x4bc] ;  /* 0x0004bc0001167983 */ /* 0x000ea20000300800 */
[----:B------:R-:W-:-:S03]  /*69650*/  F2FP.BF16.F32.PACK_AB R50, R30, R50 ;  /* 0x000000321e32723e */ /* 0x000fc600000010ff */
[----:B------:R-:W3:Y:S01]  /*69660*/  LDL.LU R23, [R1+0x4b4] ;  /* 0x0004b40001177983 */ /* 0x000ee20000300800 */
[----:B------:R-:W-:-:S03]  /*69670*/  F2FP.BF16.F32.PACK_AB R49, R38, R49 ;  /* 0x000000312631723e */ /* 0x000fc600000010ff */
[----:B------:R-:W4:Y:S01]  /*69680*/  LDL.LU R26, [R1+0x4cc] ;  /* 0x0004cc00011a7983 */ /* 0x000f220000300800 */
[----:B------:R-:W-:-:S03]  /*69690*/  F2FP.BF16.F32.PACK_AB R48, R39, R48 ;  /* 0x000000302730723e */ /* 0x000fc600000010ff */
[----:B------:R-:W4:Y:S01]  /*696a0*/  LDL.LU R27, [R1+0x4c4] ;  /* 0x0004c400011b7983 */ /* 0x000f220000300800 */
[----:B------:R-:W-:-:S03]  /*696b0*/  F2FP.BF16.F32.PACK_AB R47, R19, R47 ;  /* 0x0000002f132f723e */ /* 0x000fc600000010ff */
[----:B------:R-:W-:Y:S01]  /*696c0*/  STL [R1+0x2140], R52 ;  /* 0x0021403401007387 */ /* 0x000fe20000100800 */
[----:B------:R-:W-:-:S03]  /*696d0*/  F2FP.BF16.F32.PACK_AB R46, R18, R46 ;  /* 0x0000002e122e723e */ /* 0x000fc600000010ff */
[----:B------:R-:W-:Y:S04]  /*696e0*/  STL [R1+0x2144], R51 ;  /* 0x0021443301007387 */ /* 0x000fe80000100800 */
[----:B------:R-:W-:Y:S04]  /*696f0*/  STL [R1+0x2148], R50 ;  /* 0x0021483201007387 */ /* 0x000fe80000100800 */
[----:B------:R-:W-:Y:S04]  /*69700*/  STL [R1+0x214c], R49 ;  /* 0x00214c3101007387 */ /* 0x000fe80000100800 */
[----:B------:R-:W-:Y:S04]  /*69710*/  STL [R1+0x2150], R48 ;  /* 0x0021503001007387 */ /* 0x000fe80000100800 */
[----:B------:R-:W-:Y:S04]  /*69720*/  STL [R1+0x2154], R47 ;  /* 0x0021542f01007387 */ /* 0x000fe80000100800 */
[----:B------:R-:W4:Y:S01]  /*69730*/  LDL.LU R39, [R1+0x4b8] ;  /* 0x0004b80001277983 */ /* 0x000f220000300800 */
[----:B------:R-:W-:-:S03]  /*69740*/  F2FP.BF16.F32.PACK_AB R45, R36, R45 ;  /* 0x0000002d242d723e */ /* 0x000fc600000010ff */
[----:B------:R-:W4:Y:S01]  /*69750*/  LDL.LU R38, [R1+0x4b0] ;  /* 0x0004b00001267983 */ /* 0x000f220000300800 */
[----:B------:R-:W-:-:S03]  /*69760*/  F2FP.BF16.F32.PACK_AB R44, R37, R44 ;  /* 0x0000002c252c723e */ /* 0x000fc600000010ff */
[----:B------:R-:W-:Y:S04]  /*69770*/  STL [R1+0x2158], R46 ;  /* 0x0021582e01007387 */ /* 0x000fe80000100800 */
[----:B------:R-:W-:Y:S04]  /*69780*/  STL [R1+0x215c], R45 ;  /* 0x00215c2d01007387 */ /* 0x000fe80000100800 */
        /* <DEDUP_REMOVED lines=16> */
[----:B------:R-:W-:Y:S01]  /*69890*/  STL [R1+0x2160], R44 ;  /* 0x0021602c01007387 */ /* 0x000fe20000100800 */
[----:B--2---:R-:W-:-:S02]  /*698a0*/  F2FP.BF16.F32.PACK_AB R43, R15, R22 ;  /* 0x000000160f2b723e */ /* 0x004fc400000010ff */
[----:B---3--:R-:W-:-:S03]  /*698b0*/  F2FP.BF16.F32.PACK_AB R42, R14, R23 ;  /* 0x000000170e2a723e */ /* 0x008fc600000010ff */
[----:B------:R-:W-:Y:S01]  /*698c0*/  STL [R1+0x2164], R43 ;  /* 0x0021642b01007387 */ /* 0x000fe20000100800 */
[----:B----4-:R-:W-:-:S03]  /*698d0*/  F2FP.BF16.F32.PACK_AB R41, R26, R41 ;  /* 0x000000291a29723e */ /* 0x010fc600000010ff */
[----:B------:R-:W-:Y:S01]  /*698e0*/  STL [R1+0x2168], R42 ;  /* 0x0021682a01007387 */ /* 0x000fe20000100800 */
[----:B------:R-:W-:-:S03]  /*698f0*/  F2FP.BF16.F32.PACK_AB R40, R27, R40 ;  /* 0x000000281b28723e */ /* 0x000fc600000010ff */
[----:B------:R-:W-:Y:S04]  /*69900*/  STL [R1+0x216c], R41 ;  /* 0x00216c2901007387 */ /* 0x000fe80000100800 */
[----:B------:R-:W-:Y:S01]  /*69910*/  STL [R1+0x2170], R40 ;  /* 0x0021702801007387 */ /* 0x000fe20000100800 */
[----:B------:R-:W-:Y:S02]  /*69920*/  F2FP.BF16.F32.PACK_AB R39, R11, R39 ;  /* 0x000000270b27723e */ /* 0x000fe400000010ff */
[----:B------:R-:W-:-:S03]  /*69930*/  F2FP.BF16.F32.PACK_AB R38, R10, R38 ;  /* 0x000000260a26723e */ /* 0x000fc600000010ff */
[----:B------:R-:W-:Y:S04]  /*69940*/  STL [R1+0x2174], R39 ;  /* 0x0021742701007387 */ /* 0x000fe80000100800 */
[----:B------:R-:W2:Y:S04]  /*69950*/  LDL.LU R4, [R1+0x508] ;  /* 0x0005080001047983 */ /* 0x000ea80000300800 */
[----:B------:R-:W3:Y:S04]  /*69960*/  LDL.LU R7, [R1+0x500] ;  /* 0x0005000001077983 */ /* 0x000ee80000300800 */
[----:B------:R-:W4:Y:S04]  /*69970*/  LDL.LU R5, [R1+0x44c] ;  /* 0x00044c0001057983 */ /* 0x000f280000300800 */
[----:B------:R-:W4:Y:S04]  /*69980*/  LDL.LU R27, [R1+0x52c] ;  /* 0x00052c00011b7983 */ /* 0x000f280000300800 */
[----:B------:R-:W4:Y:S01]  /*69990*/  LDL.LU R6, [R1+0x444] ;  /* 0x0004440001067983 */ /* 0x000f220000300800 */
[----:B------:R-:W-:-:S03]  /*699a0*/  F2FP.BF16.F32.PACK_AB R37, R18, R37 ;  /* 0x000000251225723e */ /* 0x000fc600000010ff */
[----:B------:R-:W4:Y:S04]  /*699b0*/  LDL.LU R26, [R1+0x524] ;  /* 0x00052400011a7983 */ /* 0x000f280000300800 */
[----:B------:R-:W4:Y:S04]  /*699c0*/  LDL.LU R10, [R1+0x53c] ;  /* 0x00053c00010a7983 */ /* 0x000f280000300800 */
[----:B------:R-:W4:Y:S04]  /*699d0*/  LDL.LU R11, [R1+0x534] ;  /* 0x00053400010b7983 */ /* 0x000f280000300800 */
[----:B------:R-:W4:Y:S04]  /*699e0*/  LDL.LU R14, [R1+0x448] ;  /* 0x00044800010e7983 */ /* 0x000f280000300800 */
[----:B------:R-:W4:Y:S04]  /*699f0*/  LDL.LU R23, [R1+0x528] ;  /* 0x0005280001177983 */ /* 0x000f280000300800 */
[----:B------:R-:W4:Y:S04]  /*69a00*/  LDL.LU R15, [R1+0x440] ;  /* 0x00044000010f7983 */ /* 0x000f280000300800 */
[----:B------:R-:W4:Y:S01]  /*69a10*/  LDL.LU R22, [R1+0x520] ;  /* 0x0005200001167983 */ /* 0x000f220000300800 */
[----:B------:R-:W-:-:S03]  /*69a20*/  F2FP.BF16.F32.PACK_AB R36, R19, R36 ;  /* 0x000000241324723e */ /* 0x000fc600000010ff */
[----:B------:R-:W-:Y:S04]  /*69a30*/  STL [R1+0x2178], R38 ;  /* 0x0021782601007387 */ /* 0x000fe80000100800 */
[----:B------:R-:W-:Y:S04]  /*69a40*/  STL [R1+0x217c], R37 ;  /* 0x00217c2501007387 */ /* 0x000fe80000100800 */
[----:B------:R-:W4:Y:S04]  /*69a50*/  LDL.LU R18, [R1+0x538] ;  /* 0x0005380001127983 */ /* 0x000f280000300800 */
[----:B------:R-:W4:Y:S01]  /*69a60*/  LDL.LU R19, [R1+0x530] ;  /* 0x0005300001137983 */ /* 0x000f220000300800 */
[----:B------:R-:W-:-:S02]  /*69a70*/  F2FP.BF16.F32.PACK_AB R35, R8, R35 ;  /* 0x000000230823723e */ /* 0x000fc400000010ff */
[----:B------:R-:W-:Y:S01]  /*69a80*/  F2FP.BF16.F32.PACK_AB R34, R9, R34 ;  /* 0x000000220922723e */ /* 0x000fe200000010ff */
[----:B------:R-:W-:Y:S01]  /*69a90*/  STL [R1+0x2180], R36 ;  /* 0x0021802401007387 */ /* 0x000fe20000100800 */
[----:B------:R-:W-:Y:S02]  /*69aa0*/  F2FP.BF16.F32.PACK_AB R33, R12, R33 ;  /* 0x000000210c21723e */ /* 0x000fe400000010ff */
[----:B------:R-:W-:Y:S01]  /*69ab0*/  F2FP.BF16.F32.PACK_AB R32, R0, R32 ;  /* 0x000000200020723e */ /* 0x000fe200000010ff */
[----:B------:R-:W-:Y:S01]  /*69ac0*/  STL [R1+0x2184], R35 ;  /* 0x0021842301007387 */ /* 0x000fe20000100800 */
[----:B------:R-:W-:Y:S02]  /*69ad0*/  F2FP.BF16.F32.PACK_AB R31, R2, R31 ;  /* 0x0000001f021f723e */ /* 0x000fe400000010ff */
[----:B------:R-:W-:Y:S01]  /*69ae0*/  F2FP.BF16.F32.PACK_AB R30, R3, R30 ;  /* 0x0000001e031e723e */ /* 0x000fe200000010ff */
[----:B------:R-:W-:Y:S04]  /*69af0*/  STL [R1+0x2188], R34 ;  /* 0x0021882201007387 */ /* 0x000fe80000100800 */
[----:B------:R-:W-:Y:S04]  /*69b00*/  STL [R1+0x218c], R33 ;  /* 0x00218c2101007387 */ /* 0x000fe80000100800 */
[----:B------:R-:W-:Y:S04]  /*69b10*/  STL [R1+0x2190], R32 ;  /* 0x0021902001007387 */ /* 0x000fe80000100800 */
[----:B------:R-:W-:Y:S04]  /*69b20*/  STL [R1+0x2194], R31 ;  /* 0x0021941f01007387 */ /* 0x000fe80000100800 */
[----:B------:R-:W-:Y:S01]  /*69b30*/  STL [R1+0x2198], R30 ;  /* 0x0021981e01007387 */ /* 0x000fe20000100800 */
[----:B--2---:R-:W-:-:S02]  /*69b40*/  F2FP.BF16.F32.PACK_AB R29, R4, R29 ;  /* 0x0000001d041d723e */ /* 0x004fc400000010ff */
[----:B---3--:R-:W-:-:S03]  /*69b50*/  F2FP.BF16.F32.PACK_AB R28, R7, R28 ;  /* 0x0000001c071c723e */ /* 0x008fc600000010ff */
[----:B------:R-:W-:Y:S04]  /*69b60*/  STL [R1+0x219c], R29 ;  /* 0x00219c1d01007387 */ /* 0x000fe80000100800 */
[----:B------:R-:W-:Y:S01]  /*69b70*/  STL [R1+0x21a0], R28 ;  /* 0x0021a01c01007387 */ /* 0x000fe20000100800 */
[----:B----4-:R-:W-:-:S05]  /*69b80*/  F2FP.BF16.F32.PACK_AB R27, R5, R27 ;  /* 0x0000001b051b723e */ /* 0x010fca00000010ff */
[----:B------:R-:W-:Y:S01]  /*69b90*/  STL [R1+0x21a4], R27 ;  /* 0x0021a41b01007387 */ /* 0x000fe20000100800 */
[----:B------:R-:W-:Y:S02]  /*69ba0*/  F2FP.BF16.F32.PACK_AB R26, R6, R26 ;  /* 0x0000001a061a723e */ /* 0x000fe400000010ff */
[----:B------:R-:W-:-:S03]  /*69bb0*/  F2FP.BF16.F32.PACK_AB R25, R10, R25 ;  /* 0x000000190a19723e */ /* 0x000fc600000010ff */
[----:B------:R-:W-:Y:S01]  /*69bc0*/  STL [R1+0x21a8], R26 ;  /* 0x0021a81a01007387 */ /* 0x000fe20000100800 */
[----:B------:R-:W-:-:S03]  /*69bd0*/  F2FP.BF16.F32.PACK_AB R24, R11, R24 ;  /* 0x000000180b18723e */ /* 0x000fc600000010ff */
[----:B------:R-:W-:Y:S04]  /*69be0*/  STL [R1+0x21ac], R25 ;  /* 0x0021ac1901007387 */ /* 0x000fe80000100800 */
[----:B------:R-:W-:Y:S01]  /*69bf0*/  STL [R1+0x21b0], R24 ;  /* 0x0021b01801007387 */ /* 0x000fe20000100800 */
[----:B------:R-:W-:-:S05]  /*69c00*/  F2FP.BF16.F32.PACK_AB R23, R14, R23 ;  /* 0x000000170e17723e */ /* 0x000fca00000010ff */
[----:B------:R-:W-:Y:S01]  /*69c10*/  STL [R1+0x21b4], R23 ;  /* 0x0021b41701007387 */ /* 0x000fe20000100800 */
[----:B------:R-:W-:-:S05]  /*69c20*/  F2FP.BF16.F32.PACK_AB R22, R15, R22 ;  /* 0x000000160f16723e */ /* 0x000fca00000010ff */
[----:B------:R-:W-:Y:S01]  /*69c30*/  STL [R1+0x21b8], R22 ;  /* 0x0021b81601007387 */ /* 0x000fe20000100800 */
[----:B------:R-:W-:Y:S02]  /*69c40*/  F2FP.BF16.F32.PACK_AB R21, R18, R21 ;  /* 0x000000151215723e */ /* 0x000fe400000010ff */
[----:B------:R-:W-:-:S03]  /*69c50*/  F2FP.BF16.F32.PACK_AB R20, R19, R20 ;  /* 0x000000141314723e */ /* 0x000fc600000010ff */
[----:B------:R0:W-:Y:S04]  /*69c60*/  STL [R1+0x21bc], R21 ;  /* 0x0021bc1501007387 */ /* 0x0001e80000100800 */
[----:B------:R-:W2:Y:S04]  /*69c70*/  LDL.LU R12, [R1+0x3fc] ;  /* 0x0003fc00010c7983 */ /* 0x000ea80000300800 */
[----:B------:R-:W2:Y:S04]  /*69c80*/  LDL.LU R19, [R1+0x56c] ;  /* 0x00056c0001137983 */ /* 0x000ea80000300800 */
[----:B------:R-:W3:Y:S04]  /*69c90*/  LDL.LU R9, [R1+0x3f4] ;  /* 0x0003f40001097983 */ /* 0x000ee80000300800 */
[----:B------:R-:W3:Y:S04]  /*69ca0*/  LDL.LU R18, [R1+0x564] ;  /* 0x0005640001127983 */ /* 0x000ee80000300800 */
        /* <DEDUP_REMOVED lines=53> */
[----:B------:R0:W-:Y:S04]  /*6a000*/  STL [R1+0x21c0], R20 ;  /* 0x0021c01401007387 */ /* 0x0001e80000100800 */
[----:B0-----:R-:W4:Y:S01]  /*6a010*/  LDL.LU R20, [R1+0x3f0] ;  /* 0x0003f00001147983 */ /* 0x001f220000300800 */
[----:B--2---:R-:W-:-:S03]  /*6a020*/  F2FP.BF16.F32.PACK_AB R19, R12, R19 ;  /* 0x000000130c13723e */ /* 0x004fc600000010ff */
[----:B------:R-:W2:Y:S04]  /*6a030*/  LDL.LU R12, [R1+0x2210] ;  /* 0x00221000010c7983 */ /* 0x000ea80000300800 */
[----:B------:R0:W-:Y:S01]  /*6a040*/  STL [R1+0x21c4], R19 ;  /* 0x0021c41301007387 */ /* 0x0001e20000100800 */
[----:B---3--:R-:W-:-:S03]  /*6a050*/  F2FP.BF16.F32.PACK_AB R18, R9, R18 ;  /* 0x000000120912723e */ /* 0x008fc600000010ff */
[----:B0-----:R-:W3:Y:S04]  /*6a060*/  LDL.LU R19, [R1+0x3f8] ;  /* 0x0003f80001137983 */ /* 0x001ee80000300800 */
[----:B------:R-:W3:Y:S04]  /*6a070*/  LDL.LU R9, [R1+0x220c] ;  /* 0x00220c0001097983 */ /* 0x000ee80000300800 */
[----:B------:R0:W-:Y:S04]  /*6a080*/  STL [R1+0x21c8], R18 ;  /* 0x0021c81201007387 */ /* 0x0001e80000100800 */
[----:B0-----:R-:W3:Y:S01]  /*6a090*/  LDL.LU R18, [R1+0x574] ;  /* 0x0005740001127983 */ /* 0x001ee20000300800 */
[----:B----4-:R-:W-:-:S02]  /*6a0a0*/  F2FP.BF16.F32.PACK_AB R17, R8, R17 ;  /* 0x000000110811723e */ /* 0x010fc400000010ff */
[----:B------:R-:W-:Y:S01]  /*6a0b0*/  F2FP.BF16.F32.PACK_AB R13, R21, R13 ;  /* 0x0000000d150d723e */ /* 0x000fe200000010ff */
[----:B------:R-:W4:Y:S04]  /*6a0c0*/  LDL.LU R8, [R1+0x2208] ;  /* 0x0022080001087983 */ /* 0x000f280000300800 */
[----:B------:R-:W-:Y:S01]  /*6a0d0*/  STL [R1+0x21cc], R17 ;  /* 0x0021cc1101007387 */ /* 0x000fe20000100800 */
[----:B------:R-:W-:Y:S02]  /*6a0e0*/  F2FP.BF16.F32.PACK_AB R14, R20, R14 ;  /* 0x0000000e140e723e */ /* 0x000fe400000010ff */
[----:B--2---:R-:W-:Y:S02]  /*6a0f0*/  F2FP.BF16.F32.PACK_AB R12, R22, R12 ;  /* 0x0000000c160c723e */ /* 0x004fe400000010ff */
[----:B---3--:R-:W-:-:S02]  /*6a100*/  F2FP.BF16.F32.PACK_AB R15, R19, R15 ;  /* 0x0000000f130f723e */ /* 0x008fc400000010ff */
[----:B------:R-:W-:-:S05]  /*6a110*/  F2FP.BF16.F32.PACK_AB R16, R18, R16 ;  /* 0x000000101210723e */ /* 0x000fca00000010ff */
[----:B------:R-:W-:Y:S04]  /*6a120*/  STL [R1+0x21d0], R16 ;  /* 0x0021d01001007387 */ /* 0x000fe80000100800 */
[----:B------:R-:W-:Y:S04]  /*6a130*/  STL [R1+0x21d4], R15 ;  /* 0x0021d40f01007387 */ /* 0x000fe80000100800 */
[----:B------:R0:W-:Y:S04]  /*6a140*/  STL [R1+0x21d8], R14 ;  /* 0x0021d80e01007387 */ /* 0x0001e80000100800 */
[----:B------:R1:W-:Y:S04]  /*6a150*/  STL [R1+0x21dc], R13 ;  /* 0x0021dc0d01007387 */ /* 0x0003e80000100800 */
[----:B------:R2:W-:Y:S01]  /*6a160*/  STL [R1+0x21e0], R12 ;  /* 0x0021e00c01007387 */ /* 0x0005e20000100800 */
[----:B0-----:R-:W-:-:S02]  /*6a170*/  F2FP.BF16.F32.PACK_AB R14, R27, R28 ;  /* 0x0000001c1b0e723e */ /* 0x001fc400000010ff */
[----:B-1----:R-:W-:Y:S02]  /*6a180*/  F2FP.BF16.F32.PACK_AB R13, R23, R24 ;  /* 0x00000018170d723e */ /* 0x002fe400000010ff */
[----:B--2---:R-:W-:-:S03]  /*6a190*/  F2FP.BF16.F32.PACK_AB R12, R25, R26 ;  /* 0x0000001a190c723e */ /* 0x004fc600000010ff */
[----:B------:R0:W-:Y:S04]  /*6a1a0*/  STL [R1+0x9c], R13 ;  /* 0x00009c0d01007387 */ /* 0x0001e80000100800 */
[----:B------:R1:W-:Y:S04]  /*6a1b0*/  STL [R1+0x98], R12 ;  /* 0x0000980c01007387 */ /* 0x0003e80000100800 */
[----:B------:R2:W-:Y:S01]  /*6a1c0*/  STL [R1+0x94], R14 ;  /* 0x0000940e01007387 */ /* 0x0005e20000100800 */
[----:B0-----:R-:W-:Y:S02]  /*6a1d0*/  F2FP.BF16.F32.PACK_AB R13, R29, R30 ;  /* 0x0000001e1d0d723e */ /* 0x001fe400000010ff */
[----:B-1----:R-:W-:-:S03]  /*6a1e0*/  F2FP.BF16.F32.PACK_AB R12, R31, R32 ;  /* 0x000000201f0c723e */ /* 0x002fc600000010ff */
[----:B------:R0:W-:Y:S01]  /*6a1f0*/  STL [R1+0x90], R13 ;  /* 0x0000900d01007387 */ /* 0x0001e20000100800 */
[----:B--2---:R-:W-:-:S03]  /*6a200*/  F2FP.BF16.F32.PACK_AB R14, R33, R34 ;  /* 0x00000022210e723e */ /* 0x004fc600000010ff */
        /* <DEDUP_REMOVED lines=25> */
[----:B------:R-:W-:Y:S01]  /*6a3a0*/  STL [R1+0xd8], R14 ;  /* 0x0000d80e01007387 */ /* 0x000fe20000100800 */
[----:B0-----:R-:W-:Y:S02]  /*6a3b0*/  F2FP.BF16.F32.PACK_AB R13, R59, R61 ;  /* 0x0000003d3b0d723e */ /* 0x001fe400000010ff */
[----:B-1----:R-:W-:-:S03]  /*6a3c0*/  F2FP.BF16.F32.PACK_AB R12, R60, R0 ;  /* 0x000000003c0c723e */ /* 0x002fc600000010ff */
[----:B------:R-:W-:Y:S01]  /*6a3d0*/  STL [R1+0xd4], R13 ;  /* 0x0000d40d01007387 */ /* 0x000fe20000100800 */
[----:B------:R-:W-:Y:S02]  /*6a3e0*/  F2FP.BF16.F32.PACK_AB R0, R2, R3 ;  /* 0x000000030200723e */ /* 0x000fe400000010ff */
[----:B------:R-:W-:Y:S01]  /*6a3f0*/  F2FP.BF16.F32.PACK_AB R3, R4, R7 ;  /* 0x000000070403723e */ /* 0x000fe200000010ff */
[----:B------:R-:W-:Y:S01]  /*6a400*/  STL [R1+0xd0], R12 ;  /* 0x0000d00c01007387 */ /* 0x000fe20000100800 */
[----:B------:R-:W-:-:S03]  /*6a410*/  F2FP.BF16.F32.PACK_AB R2, R5, R6 ;  /* 0x000000060502723e */ /* 0x000fc600000010ff */
[----:B------:R0:W-:Y:S04]  /*6a420*/  STL [R1+0xec], R0 ;  /* 0x0000ec0001007387 */ /* 0x0001e80000100800 */
[----:B------:R-:W-:Y:S04]  /*6a430*/  STL [R1+0xe8], R3 ;  /* 0x0000e80301007387 */ /* 0x000fe80000100800 */
[----:B------:R-:W2:Y:S01]  /*6a440*/  LDL.LU R25, [R1+0x55c] ;  /* 0x00055c0001197983 */ /* 0x000ea20000300800 */
[----:B0-----:R-:W-:-:S03]  /*6a450*/  F2FP.BF16.F32.PACK_AB R0, R10, R11 ;  /* 0x0000000b0a00723e */ /* 0x001fc600000010ff */
[----:B------:R-:W-:Y:S04]  /*6a460*/  STL [R1+0xe4], R2 ;  /* 0x0000e40201007387 */ /* 0x000fe80000100800 */
[----:B------:R-:W2:Y:S04]  /*6a470*/  LDL.LU R26, [R1+0x68c] ;  /* 0x00068c00011a7983 */ /* 0x000ea80000300800 */
[----:B------:R0:W-:Y:S04]  /*6a480*/  STL [R1+0xe0], R0 ;  /* 0x0000e00001007387 */ /* 0x0001e80000100800 */
        /* <DEDUP_REMOVED lines=44> */
[----:B--2---:R-:W-:-:S05]  /*6a750*/  F2FP.BF16.F32.PACK_AB R14, R25, R26 ;  /* 0x0000001a190e723e */ /* 0x004fca00000010ff */
[----:B------:R0:W-:Y:S01]  /*6a760*/  STL [R1+0xfc], R14 ;  /* 0x0000fc0e01007387 */ /* 0x0001e20000100800 */
[----:B---3--:R-:W-:-:S05]  /*6a770*/  F2FP.BF16.F32.PACK_AB R13, R27, R28 ;  /* 0x0000001c1b0d723e */ /* 0x008fca00000010ff */
[----:B------:R1:W-:Y:S01]  /*6a780*/  STL [R1+0xf8], R13 ;  /* 0x0000f80d01007387 */ /* 0x0003e20000100800 */
[----:B----4-:R-:W-:-:S05]  /*6a790*/  F2FP.BF16.F32.PACK_AB R12, R29, R30 ;  /* 0x0000001e1d0c723e */ /* 0x010fca00000010ff */
[----:B------:R2:W-:Y:S01]  /*6a7a0*/  STL [R1+0xf4], R12 ;  /* 0x0000f40c01007387 */ /* 0x0005e20000100800 */
[----:B0-----:R-:W-:Y:S02]  /*6a7b0*/  F2FP.BF16.F32.PACK_AB R14, R31, R32 ;  /* 0x000000201f0e723e */ /* 0x001fe400000010ff */
[----:B-1----:R-:W-:-:S03]  /*6a7c0*/  F2FP.BF16.F32.PACK_AB R13, R33, R34 ;  /* 0x00000022210d723e */ /* 0x002fc600000010ff */
[----:B------:R0:W-:Y:S04]  /*6a7d0*/  STL [R1+0xf0], R14 ;  /* 0x0000f00e01007387 */ /* 0x0001e80000100800 */
[----:B------:R1:W-:Y:S01]  /*6a7e0*/  STL [R1+0x10c], R13 ;  /* 0x00010c0d01007387 */ /* 0x0003e20000100800 */
[----:B--2---:R-:W-:-:S05]  /*6a7f0*/  F2FP.BF16.F32.PACK_AB R12, R35, R36 ;  /* 0x00000024230c723e */ /* 0x004fca00000010ff */
        /* <DEDUP_REMOVED lines=9> */
[----:B------:R-:W-:Y:S04]  /*6a890*/  STL [R1+0x118], R14 ;  /* 0x0001180e01007387 */ /* 0x000fe80000100800 */
[----:B------:R-:W-:Y:S01]  /*6a8a0*/  STL [R1+0x114], R13 ;  /* 0x0001140d01007387 */ /* 0x000fe20000100800 */
[----:B--2---:R-:W-:Y:S02]  /*6a8b0*/  F2FP.BF16.F32.PACK_AB R12, R47, R48 ;  /* 0x000000302f0c723e */ /* 0x004fe400000010ff */
[----:B------:R-:W-:-:S05]  /*6a8c0*/  F2FP.BF16.F32.PACK_AB R11, R49, R11 ;  /* 0x0000000b310b723e */ /* 0x000fca00000010ff */
        /* <DEDUP_REMOVED lines=12> */
[----:B------:R0:W-:Y:S01]  /*6a990*/  STL [R1+0x21f8], R6 ;  /* 0x0021f80601007387 */ /* 0x0001e20000100800 */
[----:B------:R-:W-:-:S03]  /*6a9a0*/  F2FP.BF16.F32.PACK_AB R4, R56, R4 ;  /* 0x000000043804723e */ /* 0x000fc600000010ff */
[----:B------:R-:W-:Y:S04]  /*6a9b0*/  STL [R1+0x21fc], R5 ;  /* 0x0021fc0501007387 */ /* 0x000fe80000100800 */
[----:B------:R1:W-:Y:S01]  /*6a9c0*/  STL [R1+0x2200], R4 ;  /* 0x0022000401007387 */ /* 0x0003e20000100800 */
[----:B0-----:R-:W-:Y:S02]  /*6a9d0*/  F2FP.BF16.F32.PACK_AB R6, R57, R58 ;  /* 0x0000003a3906723e */ /* 0x001fe400000010ff */
[----:B-1----:R-:W-:-:S03]  /*6a9e0*/  F2FP.BF16.F32.PACK_AB R4, R59, R61 ;  /* 0x0000003d3b04723e */ /* 0x002fc600000010ff */
[----:B------:R-:W-:Y:S04]  /*6a9f0*/  STL [R1+0xc], R6 ;  /* 0x00000c0601007387 */ /* 0x000fe80000100800 */
[----:B------:R0:W-:Y:S01]  /*6aa00*/  STL [R1+0x8], R4 ;  /* 0x0000080401007387 */ /* 0x0001e20000100800 */
[----:B------:R-:W-:-:S03]  /*6aa10*/  F2FP.BF16.F32.PACK_AB R5, R60, R0 ;  /* 0x000000003c05723e */ /* 0x000fc600000010ff */
[----:B0-----:R-:W2:Y:S04]  /*6aa20*/  LDL.LU R4, [R1+0x72c] ;  /* 0x00072c0001047983 */ /* 0x001ea80000300800 */
[----:B------:R0:W-:Y:S04]  /*6aa30*/  STL [R1+0x4], R5 ;  /* 0x0000040501007387 */ /* 0x0001e80000100800 */
[----:B0-----:R-:W3:Y:S01]  /*6aa40*/  LDL.LU R5, [R1+0x694] ;  /* 0x0006940001057983 */ /* 0x001ee20000300800 */
[----:B------:R-:W-:-:S05]  /*6aa50*/  F2FP.BF16.F32.PACK_AB R0, R2, R3 ;  /* 0x000000030200723e */ /* 0x000fca00000010ff */
[----:B------:R-:W-:Y:S04]  /*6aa60*/  STL [R1], R0 ;  /* 0x0000000001007387 */ /* 0x000fe80000100800 */
[----:B---3--:R0:W-:Y:S04]  /*6aa70*/  STL [R1+0x2204], R5 ;  /* 0x0022040501007387 */ /* 0x0081e80000100800 */
[----:B0-----:R-:W2:Y:S04]  /*6aa80*/  LDL.LU R5, [R1+0x69c] ;  /* 0x00069c0001057983 */ /* 0x001ea80000300800 */
[----:B------:R-:W3:Y:S04]  /*6aa90*/  LDL.LU R6, [R1+0x724] ;  /* 0x0007240001067983 */ /* 0x000ee80000300800 */
        /* <DEDUP_REMOVED lines=58> */
[----:B--2---:R-:W-:-:S03]  /*6ae40*/  F2FP.BF16.F32.PACK_AB R4, R5, R4 ;  /* 0x000000040504723e */ /* 0x004fc600000010ff */
[----:B------:R-:W2:Y:S04]  /*6ae50*/  LDL.LU R5, [R1+0x2204] ;  /* 0x0022040001057983 */ /* 0x000ea80000300800 */
[----:B------:R0:W-:Y:S01]  /*6ae60*/  STL [R1+0x1c], R4 ;  /* 0x00001c0401007387 */ /* 0x0001e20000100800 */
[----:B----4-:R-:W-:-:S03]  /*6ae70*/  F2FP.BF16.F32.PACK_AB R8, R7, R8 ;  /* 0x000000080708723e */ /* 0x010fc600000010ff */
[----:B0-----:R1:W5:Y:S01]  /*6ae80*/  LDL.LU R4, [R1+0x2200] ;  /* 0x0022000001047983 */ /* 0x0013620000300800 */
[----:B---3--:R-:W-:Y:S02]  /*6ae90*/  F2FP.BF16.F32.PACK_AB R10, R9, R10 ;  /* 0x0000000a090a723e */ /* 0x008fe400000010ff */
[----:B------:R-:W-:Y:S02]  /*6aea0*/  F2FP.BF16.F32.PACK_AB R12, R11, R12 ;  /* 0x0000000c0b0c723e */ /* 0x000fe400000010ff */
[----:B------:R-:W-:Y:S02]  /*6aeb0*/  F2FP.BF16.F32.PACK_AB R14, R13, R14 ;  /* 0x0000000e0d0e723e */ /* 0x000fe400000010ff */
[----:B------:R-:W-:Y:S02]  /*6aec0*/  F2FP.BF16.F32.PACK_AB R16, R15, R16 ;  /* 0x000000100f10723e */ /* 0x000fe400000010ff */
[----:B------:R-:W-:Y:S02]  /*6aed0*/  F2FP.BF16.F32.PACK_AB R18, R17, R18 ;  /* 0x000000121112723e */ /* 0x000fe400000010ff */
[----:B------:R-:W-:-:S02]  /*6aee0*/  F2FP.BF16.F32.PACK_AB R20, R19, R20 ;  /* 0x000000141314723e */ /* 0x000fc400000010ff */
[----:B------:R-:W-:Y:S02]  /*6aef0*/  F2FP.BF16.F32.PACK_AB R22, R21, R22 ;  /* 0x000000161516723e */ /* 0x000fe400000010ff */
        /* <DEDUP_REMOVED lines=19> */
[----:B--2---:R-:W-:Y:S02]  /*6b030*/  F2FP.BF16.F32.PACK_AB R6, R5, R6 ;  /* 0x000000060506723e */ /* 0x004fe400000010ff */
[----:B------:R1:W5:Y:S04]  /*6b040*/  LDL.LU R5, [R1+0x21fc] ;  /* 0x0021fc0001057983 */ /* 0x0003680000300800 */
[----:B------:R0:W-:Y:S04]  /*6b050*/  STL [R1+0x18], R6 ;  /* 0x0000180601007387 */ /* 0x0001e80000100800 */
[----:B0-----:R1:W5:Y:S04]  /*6b060*/  LDL.LU R6, [R1+0x21f8] ;  /* 0x0021f80001067983 */ /* 0x0013680000300800 */
        /* <DEDUP_REMOVED lines=70> */
[----:B------:R0:W-:Y:S01]  /*6b4d0*/  STL [R1+0x78], R54 ;  /* 0x0000783601007387 */ /* 0x0001e20000100800 */
[----:B------:R-:W-:-:S03]  /*6b4e0*/  F2FP.BF16.F32.PACK_AB R0, R61, R0 ;  /* 0x000000003d00723e */ /* 0x000fc600000010ff */
        /* <DEDUP_REMOVED lines=9> */
[----:B0-----:R-:W2:Y:S04]  /*6b580*/  LDL.LU R60, [R1+0x2120] ;  /* 0x00212000013c7983 */ /* 0x001ea80000300800 */
[----:B------:R-:W2:Y:S01]  /*6b590*/  LDL.LU R61, [R1+0x211c] ;  /* 0x00211c00013d7983 */ /* 0x000ea20000300800 */
[----:B------:R-:W-:-:S03]  /*6b5a0*/  F2FP.BF16.F32.PACK_AB R2, R2, R3 ;  /* 0x000000030202723e */ /* 0x000fc600000010ff */
[----:B------:R2:W-:Y:S02]  /*6b5b0*/  STL [R1+0x88], R0 ;  /* 0x0000880001007387 */ /* 0x0005e40000100800 */
[----:B--2---:R-:W-:-:S05]  /*6b5c0*/  F2FP.BF16.F32.PACK_AB R0, R61, R60 ;  /* 0x0000003c3d00723e */ /* 0x004fca00000010ff */
[----:B------:R1:W-:Y:S04]  /*6b5d0*/  STL [R1+0x80], R0 ;  /* 0x0000800001007387 */ /* 0x0003e80000100800 */
[----:B------:R1:W-:Y:S02]  /*6b5e0*/  STL [R1+0x84], R2 ;  /* 0x0000840201007387 */ /* 0x0003e40000100800 */
.L_x_0:
[----:B-----5:R-:W2:Y:S01]  /*6b5f0*/  LDL.LU R3, [R1+0x84] ;  /* 0x0000840001037983 */ /* 0x020ea20000300800 */
[----:B------:R-:W3:Y:S03]  /*6b600*/  LDCU.128 UR8, c[0x0][0x390] ;  /* 0x00007200ff0877ac */ /* 0x000ee60008000c00 */
[----:B-1----:R-:W4:Y:S01]  /*6b610*/  LDL.LU R2, [R1+0x88] ;  /* 0x0000880001027983 */ /* 0x002f220000300800 */
[----:B------:R-:W1:Y:S01]  /*6b620*/  S2UR UR5, SR_CgaCtaId ;  /* 0x00000000000579c3 */ /* 0x000e620000008800 */
[----:B------:R-:W0:Y:S02]  /*6b630*/  LDCU.64 UR6, c[0x0][0x398] ;  /* 0x00007300ff0677ac */ /* 0x000e240008000a00 */
[----:B------:R-:W3:Y:S01]  /*6b640*/  LDL.LU R0, [R1+0x8c] ;  /* 0x00008c0001007983 */ /* 0x000ee20000300800 */
[----:B------:R-:W-:Y:S01]  /*6b650*/  UMOV UR4, 0x400 ;  /* 0x0000040000047882 */ /* 0x000fe20000000000 */
[----:B------:R-:W0:Y:S02]  /*6b660*/  LDCU UR14, c[0x0][0x39c] ;  /* 0x00007380ff0e77ac */ /* 0x000e240008000800 */
[----:B------:R-:W-:Y:S01]  /*6b670*/  STL.64 [R1+0x2198], R38 ;  /* 0x0021982601007387 */ /* 0x000fe20000100a00 */
[----:B------:R-:W0:Y:S03]  /*6b680*/  LDCU.64 UR18, c[0x0][0x398] ;  /* 0x00007300ff1277ac */ /* 0x000e260008000a00 */
[----:B------:R1:W-:Y:S01]  /*6b690*/  STL.64 [R1+0x2190], R36 ;  /* 0x0021902401007387 */ /* 0x0003e20000100a00 */
[----:B------:R-:W0:Y:S01]  /*6b6a0*/  LDCU UR30, c[0x0][0x3b8] ;  /* 0x00007700ff1e77ac */ /* 0x000e220008000800 */
[----:B------:R-:W0:Y:S01]  /*6b6b0*/  LDCU.64 UR16, c[0x0][0x398] ;  /* 0x00007300ff1077ac */ /* 0x000e220008000a00 */
[----:B------:R-:W0:Y:S01]  /*6b6c0*/  LDCU.64 UR28, c[0x0][0x398] ;  /* 0x00007300ff1c77ac */ /* 0x000e220008000a00 */
[----:B-1----:R-:W3:Y:S01]  /*6b6d0*/  LDL.LU R36, [R1+0x70] ;  /* 0x0000700001247983 */ /* 0x002ee20000300800 */
[----:B------:R-:W1:Y:S03]  /*6b6e0*/  LDCU.64 UR26, c[0x0][0x398] ;  /* 0x00007300ff1a77ac */ /* 0x000e660008000a00 */
[----:B------:R-:W3:Y:S01]  /*6b6f0*/  LDL.LU R37, [R1+0x74] ;  /* 0x0000740001257983 */ /* 0x000ee20000300800 */
[----:B------:R-:W0:Y:S03]  /*6b700*/  LDCU UR49, c[0x0][0x39c] ;  /* 0x00007380ff3177ac */ /* 0x000e260008000800 */
[----:B------:R-:W3:Y:S01]  /*6b710*/  LDL.LU R38, [R1+0x78] ;  /* 0x0000780001267983 */ /* 0x000ee20000300800 */
[----:B------:R-:W0:Y:S03]  /*6b720*/  LDCU UR20, c[0x0][0x39c] ;  /* 0x00007380ff1477ac */ /* 0x000e260008000800 */
[----:B------:R-:W3:Y:S01]  /*6b730*/  LDL.LU R39, [R1+0x7c] ;  /* 0x00007c0001277983 */ /* 0x000ee20000300800 */
[----:B------:R-:W0:Y:S03]  /*6b740*/  LDCU.64 UR22, c[0x0][0x398] ;  /* 0x00007300ff1677ac */ /* 0x000e260008000a00 */
[----:B------:R-:W3:Y:S01]  /*6b750*/  LDL.LU R60, [R1+0x6c] ;  /* 0x00006c00013c7983 */ /* 0x000ee20000300800 */
[----:B------:R-:W0:Y:S03]  /*6b760*/  LDCU.64 UR24, c[0x0][0x398] ;  /* 0x00007300ff1877ac */ /* 0x000e260008000a00 */
[----:B------:R1:W-:Y:S01]  /*6b770*/  STL.64 [R1+0x2188], R42 ;  /* 0x0021882a01007387 */ /* 0x0003e20000100a00 */
[----:B------:R-:W0:Y:S01]  /*6b780*/  LDCU UR50, c[0x0][0x39c] ;  /* 0x00007380ff3277ac */ /* 0x000e220008000800 */
[----:B------:R-:W0:Y:S01]  /*6b790*/  LDCU UR51, c[0x0][0x39c] ;  /* 0x00007380ff3377ac */ /* 0x000e220008000800 */
[----:B------:R-:W0:Y:S01]  /*6b7a0*/  LDCU UR52, c[0x0][0x39c] ;  /* 0x00007380ff3477ac */ /* 0x000e220008000800 */
[----:B-1----:R-:W3:Y:S01]  /*6b7b0*/  LDL.LU R43, [R1+0x80] ;  /* 0x00008000012b7983 */ /* 0x002ee20000300800 */
[----:B------:R-:W1:Y:S03]  /*6b7c0*/  LDCU UR54, c[0x0][0x398] ;  /* 0x00007300ff3677ac */ /* 0x000e660008000800 */
[----:B------:R-:W3:Y:S01]  /*6b7d0*/  LDL R42, [R1+0x5fc] ;  /* 0x0005fc00012a7983 */ /* 0x000ee20000100800 */
[----:B------:R-:W-:-:S03]  /*6b7e0*/  ULEA UR4, UR5, UR4, 0x18 ;  /* 0x0000000405047291 */ /* 0x000fc6000f8ec0ff */
[----:B------:R0:W-:Y:S01]  /*6b7f0*/  STL.64 [R1+0x2180], R40 ;  /* 0x0021802801007387 */ /* 0x0001e20000100a00 */
[----:B------:R-:W0:Y:S03]  /*6b800*/  LDCU UR48, c[0x0][0x39c] ;  /* 0x00007380ff3077ac */ /* 0x000e260008000800 */
[----:B------:R-:W-:Y:S01]  /*6b810*/  STL.64 [R1+0x2178], R46 ;  /* 0x0021782e01007387 */ /* 0x000fe20000100a00 */
[----:B------:R-:W0:Y:S03]  /*6b820*/  LDCU UR55, c[0x0][0x398] ;  /* 0x00007300ff3777ac */ /* 0x000e260008000800 */
[----:B------:R2:W-:Y:S01]  /*6b830*/  STL.64 [R1+0x2170], R44 ;  /* 0x0021702c01007387 */ /* 0x0005e20000100a00 */
[----:B------:R-:W0:Y:S03]  /*6b840*/  LDCU UR56, c[0x0][0x398] ;  /* 0x00007300ff3877ac */ /* 0x000e260008000800 */
[----:B------:R-:W-:Y:S01]  /*6b850*/  STL.64 [R1+0x2168], R50 ;  /* 0x0021683201007387 */ /* 0x000fe20000100a00 */
[----:B------:R-:W0:Y:S03]  /*6b860*/  LDCU UR46, c[0x0][0x398] ;  /* 0x00007300ff2e77ac */ /* 0x000e260008000800 */
[----:B------:R-:W-:Y:S01]  /*6b870*/  STL.64 [R1+0x2160], R48 ;  /* 0x0021603001007387 */ /* 0x000fe20000100a00 */
[----:B------:R-:W0:Y:S03]  /*6b880*/  LDCU UR53, c[0x0][0x39c] ;  /* 0x00007380ff3577ac */ /* 0x000e260008000800 */
[----:B------:R-:W-:Y:S01]  /*6b890*/  STL.64 [R1+0x2158], R54 ;  /* 0x0021583601007387 */ /* 0x000fe20000100a00 */
[----:B------:R-:W0:Y:S03]  /*6b8a0*/  LDCU UR47, c[0x0][0x398] ;  /* 0x00007300ff2f77ac */ /* 0x000e260008000800 */
[----:B------:R-:W-:Y:S01]  /*6b8b0*/  STL.64 [R1+0x2150], R52 ;  /* 0x0021503401007387 */ /* 0x000fe20000100a00 */
[----:B------:R-:W1:Y:S03]  /*6b8c0*/  LDCU UR45, c[0x0][0x39c] ;  /* 0x00007380ff2d77ac */ /* 0x000e660008000800 */
[----:B------:R-:W-:Y:S01]  /*6b8d0*/  STL.64 [R1+0x2148], R58 ;  /* 0x0021483a01007387 */ /* 0x000fe20000100a00 */
[----:B------:R-:W1:Y:S03]  /*6b8e0*/  LDCU UR44, c[0x0][0x398] ;  /* 0x00007300ff2c77ac */ /* 0x000e660008000800 */
[----:B------:R-:W-:Y:S01]  /*6b8f0*/  STL.64 [R1+0x2140], R56 ;  /* 0x0021403801007387 */ /* 0x000fe20000100a00 */
[----:B------:R-:W1:Y:S03]  /*6b900*/  LDCU UR43, c[0x0][0x398] ;  /* 0x00007300ff2b77ac */ /* 0x000e660008000800 */
[----:B------:R-:W-:Y:S01]  /*6b910*/  STL [R1+0x213c], R61 ;  /* 0x00213c3d01007387 */ /* 0x000fe20000100800 */
[----:B------:R-:W1:Y:S03]  /*6b920*/  LDCU UR41, c[0x0][0x398] ;  /* 0x00007300ff2977ac */ /* 0x000e660008000800 */
[----:B0-----:R-:W3:Y:S01]  /*6b930*/  LDL.LU R40, [R1+0x60] ;  /* 0x0000600001287983 */ /* 0x001ee20000300800 */
[----:B------:R-:W0:Y:S03]  /*6b940*/  LDCU UR42, c[0x0][0x39c] ;  /* 0x00007380ff2a77ac */ /* 0x000e260008000800 */
[----:B------:R-:W3:Y:S01]  /*6b950*/  LDL.LU R41, [R1+0x64] ;  /* 0x0000640001297983 */ /* 0x000ee20000300800 */
[----:B------:R-:W0:Y:S01]  /*6b960*/  LDCU UR38, c[0x0][0x398] ;  /* 0x00007300ff2677ac */ /* 0x000e220008000800 */
        /* <DEDUP_REMOVED lines=9> */
[----:B--2---:R-:W-:-:S02]  /*6ba00*/  IMAD.MOV.U32 R45, RZ, RZ, R3 ;  /* 0x000000ffff2d7224 */ /* 0x004fc400078e0003 */
[----:B------:R-:W2:Y:S01]  /*6ba10*/  S2R R3, SR_TID.X ;  /* 0x0000000000037919 */ /* 0x000ea20000002100 */
[----:B----4-:R-:W-:Y:S02]  /*6ba20*/  IMAD.MOV.U32 R46, RZ, RZ, R2 ;  /* 0x000000ffff2e7224 */ /* 0x010fe400078e0002 */
[----:B---3--:R-:W-:Y:S02]  /*6ba30*/  IMAD.MOV.U32 R47, RZ, RZ, R0 ;  /* 0x000000ffff2f7224 */ /* 0x008fe400078e0000 */
[----:B------:R-:W-:Y:S01]  /*6ba40*/  IMAD.MOV.U32 R44, RZ, RZ, R43 ;  /* 0x000000ffff2c7224 */ /* 0x000fe200078e002b */
[----:B--2---:R-:W-:Y:S01]  /*6ba50*/  LOP3.LUT R43, R3, 0x1f, RZ, 0xc0, !PT ;  /* 0x0000001f032b7812 */ /* 0x004fe200078ec0ff */
[C---:B------:R-:W-:Y:S02]  /*6ba60*/  VIADD R2, R42.reuse, 0x1 ;  /* 0x000000012a027836 */ /* 0x040fe40000000000 */
[C---:B------:R-:W-:Y:S02]  /*6ba70*/  VIADD R0, R42.reuse, 0x7f ;  /* 0x0000007f2a007836 */ /* 0x040fe40000000000 */
[----:B------:R-:W-:Y:S01]  /*6ba80*/  VIADD R3, R42, 0x2 ;  /* 0x000000022a037836 */ /* 0x000fe20000000000 */
[----:B------:R-:W-:Y:S01]  /*6ba90*/  BAR.SYNC.DEFER_BLOCKING 0x0 ;  /* 0x0000000000007b1d */ /* 0x000fe20000010000 */
[----:B------:R-:W-:Y:S01]  /*6baa0*/  ISETP.GE.AND P0, PT, R2, UR11, PT ;  /* 0x0000000b02007c0c */ /* 0x000fe2000bf06270 */
[----:B------:R-:W-:Y:S01]  /*6bab0*/  VIADD R2, R42, 0x3 ;  /* 0x000000032a027836 */ /* 0x000fe20000000000 */
[----:B------:R-:W-:-:S02]  /*6bac0*/  ISETP.GE.AND P1, PT, R0, UR7, PT ;  /* 0x0000000700007c0c */ /* 0x000fc4000bf26270 */
[----:B------:R-:W-:Y:S01]  /*6bad0*/  LEA R0, R43, UR4, 0x4 ;  /* 0x000000042b007c11 */ /* 0x000fe2000f8e20ff */
[----:B------:R-:W2:Y:S01]  /*6bae0*/  LDCU UR11, c[0x0][0x3b4] ;  /* 0x00007680ff0b77ac */ /* 0x000ea20008000800 */
[----:B------:R-:W3:Y:S01]  /*6baf0*/  LDL.LU R42, [R1+0x68] ;  /* 0x00006800012a7983 */ /* 0x000ee20000300800 */
[----:B------:R-:W-:Y:S01]  /*6bb00*/  IMAD.MOV.U32 R43, RZ, RZ, R60 ;  /* 0x000000ffff2b7224 */ /* 0x000fe200078e003c */
[----:B------:R-:W-:Y:S01]  /*6bb10*/  ISETP.GE.AND P6, PT, R2, UR14, PT ;  /* 0x0000000e02007c0c */ /* 0x000fe2000bfc6270 */
[----:B------:R-:W4:Y:S01]  /*6bb20*/  LDCU.64 UR4, c[0x0][0x398] ;  /* 0x00007300ff0477ac */ /* 0x000f220008000a00 */
[----:B------:R-:W-:Y:S01]  /*6bb30*/  ISETP.GE.AND P5, PT, R3, UR19, PT ;  /* 0x0000001303007c0c */ /* 0x000fe2000bfa6270 */
[----:B------:R-:W0:Y:S01]  /*6bb40*/  LDCU.64 UR14, c[0x0][0x398] ;  /* 0x00007300ff0e77ac */ /* 0x000e220008000a00 */
[----:B------:R-:W0:Y:S01]  /*6bb50*/  LDCU UR19, c[0x0][0x39c] ;  /* 0x00007380ff1377ac */ /* 0x000e220008000800 */
[----:B------:R-:W0:Y:S01]  /*6bb60*/  LDCU UR7, c[0x0][0x398] ;  /* 0x00007300ff0777ac */ /* 0x000e220008000800 */
[----:B------:R-:W-:Y:S01]  /*6bb70*/  STSM.16.M88.4 [R0], R44 ;  /* 0x0000002c00007844 */ /* 0x000fe20000000200 */
[----:B------:R-:W-:-:S03]  /*6bb80*/  NOP ;  /* 0x0000000000007918 */ /* 0x000fc60000000000 */
[----:B------:R-:W0:Y:S01]  /*6bb90*/  LDS.128 R44, [R0] ;  /* 0x00000000002c7984 */ /* 0x000e220000000c00 */
[----:B------:R-:W-:-:S03]  /*6bba0*/  NOP ;  /* 0x0000000000007918 */ /* 0x000fc60000000000 */
[----:B------:R0:W-:Y:S04]  /*6bbb0*/  STSM.16.M88.4 [R0], R36 ;  /* 0x0000002400007844 */ /* 0x0001e80000000200 */
[----:B0-----:R-:W-:Y:S04]  /*6bbc0*/  STL [R1+0x84], R45 ;  /* 0x0000842d01007387 */ /* 0x001fe80000100800 */
[----:B------:R-:W-:Y:S04]  /*6bbd0*/  STL.64 [R1+0x88], R46 ;  /* 0x0000882e01007387 */ /* 0x000fe80000100a00 */
[----:B------:R-:W2:Y:S04]  /*6bbe0*/  LDL.LU R56, [R1+0x50] ;  /* 0x0000500001387983 */ /* 0x000ea80000300800 */
[----:B------:R-:W2:Y:S04]  /*6bbf0*/  LDL.LU R57, [R1+0x54] ;  /* 0x0000540001397983 */ /* 0x000ea80000300800 */
[----:B------:R-:W2:Y:S04]  /*6bc00*/  LDL.LU R58, [R1+0x58] ;  /* 0x00005800013a7983 */ /* 0x000ea80000300800 */
[----:B------:R-:W2:Y:S01]  /*6bc10*/  LDL.LU R59, [R1+0x5c] ;  /* 0x00005c00013b7983 */ /* 0x000ea20000300800 */
[----:B------:R-:W-:Y:S01]  /*6bc20*/  IMAD.MOV.U32 R61, RZ, RZ, R44 ;  /* 0x000000ffff3d7224 */ /* 0x000fe200078e002c */
[----:B------:R-:W-:-:S02]  /*6bc30*/  NOP ;  /* 0x0000000000007918 */ /* 0x000fc40000000000 */
        /* <DEDUP_REMOVED lines=8> */
[----:B------:R-:W0:Y:S01]  /*6bcc0*/  LDS.128 R44, [R0] ;  /* 0x00000000002c7984 */ /* 0x000e220000000c00 */
[----:B------:R-:W-:-:S03]  /*6bcd0*/  NOP ;  /* 0x0000000000007918 */ /* 0x000fc60000000000 */
[----:B------:R-:W4:Y:S04]  /*6bce0*/  LDL.LU R36, [R1+0x20] ;  /* 0x0000200001247983 */ /* 0x000f280000300800 */
[----:B------:R-:W4:Y:S04]  /*6bcf0*/  LDL.LU R37, [R1+0x24] ;  /* 0x0000240001257983 */ /* 0x000f280000300800 */
[----:B------:R-:W4:Y:S04]  /*6bd00*/  LDL.LU R38, [R1+0x28] ;  /* 0x0000280001267983 */ /* 0x000f280000300800 */
[----:B------:R-:W4:Y:S04]  /*6bd10*/  LDL.LU R39, [R1+0x2c] ;  /* 0x00002c0001277983 */ /* 0x000f280000300800 */
[----:B0-----:R0:W-:Y:S01]  /*6bd20*/  STL [R1+0x74], R45 ;  /* 0x0000742d01007387 */ /* 0x0011e20000100800 */
[----:B------:R-:W-:-:S03]  /*6bd30*/  MOV R60, R44 ;  /* 0x0000002c003c7202 */ /* 0x000fc60000000f00 */
[----:B------:R1:W-:Y:S04]  /*6bd40*/  STL.64 [R1+0x78], R46 ;  /* 0x0000782e01007387 */ /* 0x0003e80000100a00 */
[----:B------:R-:W4:Y:S04]  /*6bd50*/  LDL.LU R44, [R1+0x10] ;  /* 0x00001000012c7983 */ /* 0x000f280000300800 */
[----:B0-----:R-:W4:Y:S04]  /*6bd60*/  LDL.LU R45, [R1+0x14] ;  /* 0x00001400012d7983 */ /* 0x001f280000300800 */
[----:B-1----:R-:W4:Y:S04]  /*6bd70*/  LDL.LU R46, [R1+0x18] ;  /* 0x00001800012e7983 */ /* 0x002f280000300800 */
[----:B------:R-:W4:Y:S04]  /*6bd80*/  LDL.LU R47, [R1+0x1c] ;  /* 0x00001c00012f7983 */ /* 0x000f280000300800 */
[----:B---3--:R-:W-:Y:S01]  /*6bd90*/  STSM.16.M88.4 [R0], R40 ;  /* 0x0000002800007844 */ /* 0x008fe20000000200 */
[----:B------:R-:W-:-:S03]  /*6bda0*/  NOP ;  /* 0x0000000000007918 */ /* 0x000fc60000000000 */
[----:B------:R-:W0:Y:S01]  /*6bdb0*/  LDS.128 R40, [R0] ;  /* 0x0000000000287984 */ /* 0x000e220000000c00 */
[----:B------:R-:W-:-:S03]  /*6bdc0*/  NOP ;  /* 0x0000000000007918 */ /* 0x000fc60000000000 */
[----:B0-----:R0:W-:Y:S04]  /*6bdd0*/  STL.64 [R1+0x60], R40 ;  /* 0x0000602801007387 */ /* 0x0011e80000100a00 */
[----:B------:R1:W-:Y:S04]  /*6bde0*/  STL.64 [R1+0x68], R42 ;  /* 0x0000682a01007387 */ /* 0x0003e80000100a00 */
[----:B0-----:R-:W3:Y:S04]  /*6bdf0*/  LDL.LU R40, [R1] ;  /* 0x0000000001287983 */ /* 0x001ee80000300800 */
[----:B------:R-:W3:Y:S04]  /*6be00*/  LDL.LU R41, [R1+0x4] ;  /* 0x0000040001297983 */ /* 0x000ee80000300800 */
[----:B-1----:R-:W3:Y:S04]  /*6be10*/  LDL.LU R42, [R1+0x8] ;  /* 0x00000800012a7983 */ /* 0x002ee80000300800 */
[----:B------:R-:W3:Y:S04]  /*6be20*/  LDL.LU R43, [R1+0xc] ;  /* 0x00000c00012b7983 */ /* 0x000ee80000300800 */
[----:B--2---:R-:W-:Y:S01]  /*6be30*/  STSM.16.M88.4 [R0], R56 ;  /* 0x0000003800007844 */ /* 0x004fe20000000200 */
[----:B------:R-:W-:-:S03]  /*6be40*/  NOP ;  /* 0x0000000000007918 */ /* 0x000fc60000000000 */
[----:B------:R-:W0:Y:S01]  /*6be50*/  LDS.128 R56, [R0] ;  /* 0x0000000000387984 */ /* 0x000e220000000c00 */
[----:B------:R-:W-:-:S03]  /*6be60*/  NOP ;  /* 0x0000000000007918 */ /* 0x000fc60000000000 */
[----:B----4-:R-:W-:Y:S01]  /*6be70*/  STSM.16.M88.4 [R0], R52 ;  /* 0x0000003400007844 */ /* 0x010fe20000000200 */
[----:B------:R-:W-:-:S03]  /*6be80*/  NOP ;  /* 0x0000000000007918 */ /* 0x000fc60000000000 */
[----:B------:R-:W1:Y:S01]  /*6be90*/  LDS.128 R52, [R0] ;  /* 0x0000000000347984 */ /* 0x000e620000000c00 */
[----:B------:R-:W-:-:S03]  /*6bea0*/  NOP ;  /* 0x0000000000007918 */ /* 0x000fc60000000000 */
[----:B------:R-:W-:Y:S01]  /*6beb0*/  STSM.16.M88.4 [R0], R48 ;  /* 0x0000003000007844 */ /* 0x000fe20000000200 */
[----:B------:R-:W-:-:S03]  /*6bec0*/  NOP ;  /* 0x0000000000007918 */ /* 0x000fc60000000000 */
[----:B------:R-:W2:Y:S01]  /*6bed0*/  LDS.128 R48, [R0] ;  /* 0x0000000000307984 */ /* 0x000ea20000000c00 */
[----:B------:R-:W-:-:S03]  /*6bee0*/  NOP ;  /* 0x0000000000007918 */ /* 0x000fc60000000000 */
[----:B0-----:R-:W-:Y:S04]  /*6bef0*/  STL.64 [R1+0x50], R56 ;  /* 0x0000503801007387 */ /* 0x001fe80000100a00 */
[----:B------:R-:W-:Y:S04]  /*6bf00*/  STL.64 [R1+0x58], R58 ;  /* 0x0000583a01007387 */ /* 0x000fe80000100a00 */
[----:B------:R0:W-:Y:S04]  /*6bf10*/  STSM.16.M88.4 [R0], R36 ;  /* 0x0000002400007844 */ /* 0x0001e80000000200 */
[----:B-1----:R-:W-:Y:S04]  /*6bf20*/  STL.64 [R1+0x40], R52 ;  /* 0x0000403401007387 */ /* 0x002fe80000100a00 */
[----:B------:R-:W-:Y:S04]  /*6bf30*/  STL.64 [R1+0x48], R54 ;  /* 0x0000483601007387 */ /* 0x000fe80000100a00 */
[----:B--2---:R-:W-:Y:S04]  /*6bf40*/  STL.64 [R1+0x30], R48 ;  /* 0x0000303001007387 */ /* 0x004fe80000100a00 */
[----:B------:R-:W-:Y:S01]  /*6bf50*/  STL.64 [R1+0x38], R50 ;  /* 0x0000383201007387 */ /* 0x000fe20000100a00 */
[----:B------:R-:W-:-:S03]  /*6bf60*/  NOP ;  /* 0x0000000000007918 */ /* 0x000fc60000000000 */
[----:B0-----:R-:W2:Y:S04]  /*6bf70*/  LDL.LU R36, [R1+0x110] ;  /* 0x0001100001247983 */ /* 0x001ea80000300800 */
[----:B------:R-:W2:Y:S04]  /*6bf80*/  LDL.LU R37, [R1+0x114] ;  /* 0x0001140001257983 */ /* 0x000ea80000300800 */
[----:B------:R-:W2:Y:S04]  /*6bf90*/  LDL.LU R38, [R1+0x118] ;  /* 0x0001180001267983 */ /* 0x000ea80000300800 */
[----:B------:R-:W0:Y:S01]  /*6bfa0*/  LDS.128 R48, [R0] ;  /* 0x0000000000307984 */ /* 0x000e220000000c00 */
[----:B------:R-:W-:-:S03]  /*6bfb0*/  NOP ;  /* 0x0000000000007918 */ /* 0x000fc60000000000 */
[----:B------:R-:W2:Y:S04]  /*6bfc0*/  LDL.LU R39, [R1+0x11c] ;  /* 0x00011c0001277983 */ /* 0x000ea80000300800 */
[----:B------:R-:W-:Y:S01]  /*6bfd0*/  STSM.16.M88.4 [R0], R44 ;  /* 0x0000002c00007844 */ /* 0x000fe20000000200 */
[----:B------:R-:W-:-:S03]  /*6bfe0*/  NOP ;  /* 0x0000000000007918 */ /* 0x000fc60000000000 */
[----:B------:R-:W1:Y:S01]  /*6bff0*/  LDS.128 R44, [R0] ;  /* 0x00000000002c7984 */ /* 0x000e620000000c00 */
[----:B------:R-:W-:-:S03]  /*6c000*/  NOP ;  /* 0x0000000000007918 */ /* 0x000fc60000000000 */
[----:B0-----:R-:W-:Y:S04]  /*6c010*/  STL.64 [R1+0x20], R48 ;  /* 0x0000203001007387 */ /* 0x001fe80000100a00 */
[----:B------:R-:W-:Y:S04]  /*6c020*/  STL.64 [R1+0x28], R50 ;  /* 0x0000283201007387 */ /* 0x000fe80000100a00 */
[----:B-1----:R0:W-:Y:S04]  /*6c030*/  STL.64 [R1+0x10], R44 ;  /* 0x0000102c01007387 */ /* 0x0021e80000100a00 */
[----:B------:R-:W-:Y:S04]  /*6c040*/  STL.64 [R1+0x18], R46 ;  /* 0x0000182e01007387 */ /* 0x000fe80000100a00 */
[----:B0-----:R-:W4:Y:S04]  /*6c050*/  LDL.LU R44, [R1+0x100] ;  /* 0x00010000012c7983 */ /* 0x001f280000300800 */
[----:B---3--:R-:W-:Y:S01]  /*6c060*/  STSM.16.M88.4 [R0], R40 ;  /* 0x0000002800007844 */ /* 0x008fe20000000200 */
[----:B------:R-:W-:-:S03]  /*6c070*/  NOP ;  /* 0x0000000000007918 */ /* 0x000fc60000000000 */
[----:B------:R-:W0:Y:S01]  /*6c080*/  LDS.128 R40, [R0] ;  /* 0x0000000000287984 */ /* 0x000e220000000c00 */
[----:B------:R-:W-:-:S03]  /*6c090*/  NOP ;  /* 0x0000000000007918 */ /* 0x000fc60000000000 */
[----:B0-----:R-:W-:Y:S04]  /*6c0a0*/  STL.64 [R1], R40 ;  /* 0x0000002801007387 */ /* 0x001fe80000100a00 */
[----:B------:R-:W-:Y:S04]  /*6c0b0*/  STL.64 [R1+0x8], R42 ;  /* 0x0000082a01007387 */ /* 0x000fe80000100a00 */
[----:B------:R-:W4:Y:S04]  /*6c0c0*/  LDL.LU R45, [R1+0x104] ;  /* 0x00010400012d7983 */ /* 0x000f280000300800 */
[----:B------:R-:W4:Y:S04]  /*6c0d0*/  LDL.LU R46, [R1+0x108] ;  /* 0x00010800012e7983 */ /* 0x000f280000300800 */
[----:B------:R-:W4:Y:S04]  /*6c0e0*/  LDL.LU R47, [R1+0x10c] ;  /* 0x00010c00012f7983 */ /* 0x000f280000300800 */
[----:B------:R-:W-:Y:S01]  /*6c0f0*/  STSM.16.M88.4 [R0], R4 ;  /* 0x0000000400007844 */ /* 0x000fe20000000200 */
[----:B------:R-:W-:-:S03]  /*6c100*/  NOP ;  /* 0x0000000000007918 */ /* 0x000fc60000000000 */
[----:B------:R-:W0:Y:S01]  /*6c110*/  LDS.128 R4, [R0] ;  /* 0x0000000000047984 */ /* 0x000e220000000c00 */
[----:B------:R-:W-:-:S03]  /*6c120*/  NOP ;  /* 0x0000000000007918 */ /* 0x000fc60000000000 */
[----:B------:R-:W-:Y:S01]  /*6c130*/  STSM.16.M88.4 [R0], R8 ;  /* 0x0000000800007844 */ /* 0x000fe20000000200 */
[----:B------:R-:W-:-:S03]  /*6c140*/  NOP ;  /* 0x0000000000007918 */ /* 0x000fc60000000000 */
[----:B0-----:R-:W-:Y:S04]  /*6c150*/  STL.64 [R1+0x120], R4 ;  /* 0x0001200401007387 */ /* 0x001fe80000100a00 */
[----:B------:R-:W-:Y:S04]  /*6c160*/  STL.64 [R1+0x128], R6 ;  /* 0x0001280601007387 */ /* 0x000fe80000100a00 */
[----:B------:R-:W0:Y:S01]  /*6c170*/  LDS.128 R4, [R0] ;  /* 0x0000000000047984 */ /* 0x000e220000000c00 */
[----:B------:R-:W-:-:S03]  /*6c180*/  NOP ;  /* 0x0000000000007918 */ /* 0x000fc60000000000 */
[----:B--2---:R-:W-:Y:S01]  /*6c190*/  STSM.16.M88.4 [R0], R36 ;  /* 0x0000002400007844 */ /* 0x004fe20000000200 */
[----:B------:R-:W-:-:S03]  /*6c1a0*/  NOP ;  /* 0x0000000000007918 */ /* 0x000fc60000000000 */
[----:B------:R-:W1:Y:S01]  /*6c1b0*/  LDS.128 R8, [R0] ;  /* 0x0000000000087984 */ /* 0x000e620000000c00 */
[----:B------:R-:W-:-:S03]  /*6c1c0*/  NOP ;  /* 0x0000000000007918 */ /* 0x000fc60000000000 */
[----:B0-----:R-:W-:Y:S04]  /*6c1d0*/  STL [R1+0x2134], R4 ;  /* 0x0021340401007387 */ /* 0x001fe80000100800 */
[----:B------:R-:W-:Y:S04]  /*6c1e0*/  STL [R1+0x2130], R5 ;  /* 0x0021300501007387 */ /* 0x000fe80000100800 */
[----:B------:R0:W-:Y:S04]  /*6c1f0*/  STL [R1+0x212c], R6 ;  /* 0x00212c0601007387 */ /* 0x0001e80000100800 */
[----:B------:R-:W-:Y:S04]  /*6c200*/  STL [R1+0x2128], R7 ;  /* 0x0021280701007387 */ /* 0x000fe80000100800 */
[----:B-1----:R-:W-:Y:S04]  /*6c210*/  STL.64 [R1+0x118], R10 ;  /* 0x0001180a01007387 */ /* 0x002fe80000100a00 */
[----:B------:R-:W2:Y:S01]  /*6c220*/  LDL.LU R36, [R1+0xf0] ;  /* 0x0000f00001247983 */ /* 0x000ea20000300800 */
[----:B0-----:R-:W-:-:S03]  /*6c230*/  IMAD.MOV.U32 R6, RZ, RZ, R8 ;  /* 0x000000ffff067224 */ /* 0x001fc600078e0008 */
[----:B------:R-:W2:Y:S04]  /*6c240*/  LDL.LU R37, [R1+0xf4] ;  /* 0x0000f40001257983 */ /* 0x000ea80000300800 */
[----:B------:R-:W2:Y:S04]  /*6c250*/  LDL.LU R38, [R1+0xf8] ;  /* 0x0000f80001267983 */ /* 0x000ea80000300800 */
[----:B------:R-:W2:Y:S04]  /*6c260*/  LDL.LU R39, [R1+0xfc] ;  /* 0x0000fc0001277983 */ /* 0x000ea80000300800 */
[----:B------:R-:W3:Y:S04]  /*6c270*/  LDL.LU R40, [R1+0xe0] ;  /* 0x0000e00001287983 */ /* 0x000ee80000300800 */
[----:B------:R-:W3:Y:S04]  /*6c280*/  LDL.LU R41, [R1+0xe4] ;  /* 0x0000e40001297983 */ /* 0x000ee80000300800 */
[----:B------:R-:W3:Y:S04]  /*6c290*/  LDL.LU R42, [R1+0xe8] ;  /* 0x0000e800012a7983 */ /* 0x000ee80000300800 */
[----:B------:R-:W3:Y:S04]  /*6c2a0*/  LDL.LU R43, [R1+0xec] ;  /* 0x0000ec00012b7983 */ /* 0x000ee80000300800 */
[----:B------:R-:W-:Y:S04]  /*6c2b0*/  STL [R1+0x2138], R6 ;  /* 0x0021380601007387 */ /* 0x000fe80000100800 */
[----:B----4-:R0:W-:Y:S04]  /*6c2c0*/  STSM.16.M88.4 [R0], R44 ;  /* 0x0000002c00007844 */ /* 0x0101e80000000200 */
[----:B0-----:R-:W4:Y:S04]  /*6c2d0*/  LDL.LU R44, [R1+0xd0] ;  /* 0x0000d000012c7983 */ /* 0x001f280000300800 */
[----:B------:R-:W4:Y:S04]  /*6c2e0*/  LDL.LU R45, [R1+0xd4] ;  /* 0x0000d400012d7983 */ /* 0x000f280000300800 */
[----:B------:R-:W4:Y:S04]  /*6c2f0*/  LDL.LU R46, [R1+0xd8] ;  /* 0x0000d800012e7983 */ /* 0x000f280000300800 */
[----:B------:R-:W4:Y:S01]  /*6c300*/  LDL.LU R47, [R1+0xdc] ;  /* 0x0000dc00012f7983 */ /* 0x000f220000300800 */
        /* <DEDUP_REMOVED lines=13> */
[----:B0-----:R0:W-:Y:S04]  /*6c3e0*/  STL.64 [R1+0x100], R8 ;  /* 0x0001000801007387 */ /* 0x0011e80000100a00 */
[----:B------:R1:W-:Y:S04]  /*6c3f0*/  STL.64 [R1+0x108], R10 ;  /* 0x0001080a01007387 */ /* 0x0003e80000100a00 */
[----:B------:R-:W4:Y:S04]  /*6c400*/  LDL.LU R57, [R1+0xa4] ;  /* 0x0000a40001397983 */ /* 0x000f280000300800 */
[----:B------:R-:W4:Y:S04]  /*6c410*/  LDL.LU R58, [R1+0xa8] ;  /* 0x0000a800013a7983 */ /* 0x000f280000300800 */
[----:B------:R-:W4:Y:S04]  /*6c420*/  LDL.LU R59, [R1+0xac] ;  /* 0x0000ac00013b7983 */ /* 0x000f280000300800 */
[----:B0-----:R-:W4:Y:S04]  /*6c430*/  LDL.LU R8, [R1+0x90] ;  /* 0x0000900001087983 */ /* 0x001f280000300800 */
[----:B------:R-:W4:Y:S04]  /*6c440*/  LDL.LU R9, [R1+0x94] ;  /* 0x0000940001097983 */ /* 0x000f280000300800 */
[----:B-1----:R-:W4:Y:S04]  /*6c450*/  LDL.LU R10, [R1+0x98] ;  /* 0x00009800010a7983 */ /* 0x002f280000300800 */
[----:B------:R-:W4:Y:S04]  /*6c460*/  LDL.LU R11, [R1+0x9c] ;  /* 0x00009c00010b7983 */ /* 0x000f280000300800 */
[----:B--2---:R-:W-:Y:S01]  /*6c470*/  STSM.16.M88.4 [R0], R36 ;  /* 0x0000002400007844 */ /* 0x004fe20000000200 */
[----:B------:R-:W-:-:S03]  /*6c480*/  NOP ;  /* 0x0000000000007918 */ /* 0x000fc60000000000 */
[----:B------:R-:W0:Y:S01]  /*6c490*/  LDS.128 R36, [R0] ;  /* 0x0000000000247984 */ /* 0x000e220000000c00 */
[----:B------:R-:W-:-:S03]  /*6c4a0*/  NOP ;  /* 0x0000000000007918 */ /* 0x000fc60000000000 */
[----:B---3--:R-:W-:Y:S01]  /*6c4b0*/  STSM.16.M88.4 [R0], R40 ;  /* 0x0000002800007844 */ /* 0x008fe20000000200 */
[----:B------:R-:W-:-:S03]  /*6c4c0*/  NOP ;  /* 0x0000000000007918 */ /* 0x000fc60000000000 */
[----:B------:R-:W1:Y:S01]  /*6c4d0*/  LDS.128 R40, [R0] ;  /* 0x0000000000287984 */ /* 0x000e620000000c00 */
[----:B------:R-:W-:-:S03]  /*6c4e0*/  NOP ;  /* 0x0000000000007918 */ /* 0x000fc60000000000 */
[----:B0-----:R-:W-:Y:S04]  /*6c4f0*/  STL.64 [R1+0xf0], R36 ;  /* 0x0000f02401007387 */ /* 0x001fe80000100a00 */
[----:B------:R0:W-:Y:S04]  /*6c500*/  STL.64 [R1+0xf8], R38 ;  /* 0x0000f82601007387 */ /* 0x0001e80000100a00 */
[----:B0-----:R-:W2:Y:S04]  /*6c510*/  LDL.LU.64 R38, [R1+0x2198] ;  /* 0x0021980001267983 */ /* 0x001ea80000300a00 */
[----:B------:R-:W2:Y:S04]  /*6c520*/  LDL.LU.64 R36, [R1+0x2190] ;  /* 0x0021900001247983 */ /* 0x000ea80000300a00 */
[----:B-1----:R-:W-:Y:S04]  /*6c530*/  STL.64 [R1+0xe0], R40 ;  /* 0x0000e02801007387 */ /* 0x002fe80000100a00 */
[----:B------:R0:W-:Y:S04]  /*6c540*/  STL.64 [R1+0xe8], R42 ;  /* 0x0000e82a01007387 */ /* 0x0001e80000100a00 */
[----:B0-----:R-:W3:Y:S04]  /*6c550*/  LDL.LU.64 R42, [R1+0x2188] ;  /* 0x00218800012a7983 */ /* 0x001ee80000300a00 */
[----:B------:R-:W3:Y:S04]  /*6c560*/  LDL.LU.64 R40, [R1+0x2180] ;  /* 0x0021800001287983 */ /* 0x000ee80000300a00 */
[----:B----4-:R-:W-:Y:S01]  /*6c570*/  STSM.16.M88.4 [R0], R44 ;  /* 0x0000002c00007844 */ /* 0x010fe20000000200 */
[----:B------:R-:W-:-:S03]  /*6c580*/  NOP ;  /* 0x0000000000007918 */ /* 0x000fc60000000000 */
[----:B------:R-:W0:Y:S01]  /*6c590*/  LDS.128 R44, [R0] ;  /* 0x00000000002c7984 */ /* 0x000e220000000c00 */
[----:B------:R-:W-:-:S03]  /*6c5a0*/  NOP ;  /* 0x0000000000007918 */ /* 0x000fc60000000000 */
[----:B------:R-:W-:Y:S01]  /*6c5b0*/  STSM.16.M88.4 [R0], R48 ;  /* 0x0000003000007844 */ /* 0x000fe20000000200 */
[----:B------:R-:W-:-:S03]  /*6c5c0*/  NOP ;  /* 0x0000000000007918 */ /* 0x000fc60000000000 */
[----:B------:R-:W1:Y:S01]  /*6c5d0*/  LDS.128 R48, [R0] ;  /* 0x0000000000307984 */ /* 0x000e620000000c00 */
[----:B------:R-:W-:-:S03]  /*6c5e0*/  NOP ;  /* 0x0000000000007918 */ /* 0x000fc60000000000 */
[----:B------:R-:W-:Y:S01]  /*6c5f0*/  STSM.16.M88.4 [R0], R52 ;  /* 0x0000003400007844 */ /* 0x000fe20000000200 */
[----:B------:R-:W-:-:S03]  /*6c600*/  NOP ;  /* 0x0000000000007918 */ /* 0x000fc60000000000 */
[----:B------:R-:W4:Y:S01]  /*6c610*/  LDS.128 R52, [R0] ;  /* 0x0000000000347984 */ /* 0x000f220000000c00 */
[----:B------:R-:W-:-:S03]  /*6c620*/  NOP ;  /* 0x0000000000007918 */ /* 0x000fc60000000000 */
[----:B0-----:R-:W-:Y:S04]  /*6c630*/  STL.64 [R1+0xd0], R44 ;  /* 0x0000d02c01007387 */ /* 0x001fe80000100a00 */
[----:B------:R0:W-:Y:S04]  /*6c640*/  STL.64 [R1+0xd8], R46 ;  /* 0x0000d82e01007387 */ /* 0x0001e80000100a00 */
[----:B0-----:R-:W3:Y:S04]  /*6c650*/  LDL.LU.64 R46, [R1+0x2178] ;  /* 0x00217800012e7983 */ /* 0x001ee80000300a00 */
[----:B------:R-:W3:Y:S04]  /*6c660*/  LDL.LU.64 R44, [R1+0x2170] ;  /* 0x00217000012c7983 */ /* 0x000ee80000300a00 */
[----:B-1----:R-:W-:Y:S04]  /*6c670*/  STL.64 [R1+0xc0], R48 ;  /* 0x0000c03001007387 */ /* 0x002fe80000100a00 */
[----:B------:R0:W-:Y:S04]  /*6c680*/  STL.64 [R1+0xc8], R50 ;  /* 0x0000c83201007387 */ /* 0x0001e80000100a00 */
[----:B0-----:R-:W3:Y:S04]  /*6c690*/  LDL.LU.64 R50, [R1+0x2168] ;  /* 0x0021680001327983 */ /* 0x001ee80000300a00 */
[----:B------:R-:W3:Y:S04]  /*6c6a0*/  LDL.LU.64 R48, [R1+0x2160] ;  /* 0x0021600001307983 */ /* 0x000ee80000300a00 */
[----:B----4-:R-:W-:Y:S04]  /*6c6b0*/  STL.64 [R1+0xb0], R52 ;  /* 0x0000b03401007387 */ /* 0x010fe80000100a00 */
[----:B------:R0:W-:Y:S04]  /*6c6c0*/  STL.64 [R1+0xb8], R54 ;  /* 0x0000b83601007387 */ /* 0x0001e80000100a00 */
[----:B0-----:R-:W4:Y:S04]  /*6c6d0*/  LDL.LU.64 R54, [R1+0x2158] ;  /* 0x0021580001367983 */ /* 0x001f280000300a00 */
[----:B------:R-:W4:Y:S04]  /*6c6e0*/  LDL.LU.64 R52, [R1+0x2150] ;  /* 0x0021500001347983 */ /* 0x000f280000300a00 */
[----:B------:R-:W-:Y:S01]  /*6c6f0*/  STSM.16.M88.4 [R0], R56 ;  /* 0x0000003800007844 */ /* 0x000fe20000000200 */
        /* <DEDUP_REMOVED lines=9> */
[----:B0-----:R-:W-:Y:S04]  /*6c790*/  STL.64 [R1+0xa0], R56 ;  /* 0x0000a03801007387 */ /* 0x001fe80000100a00 */
[----:B------:R0:W-:Y:S04]  /*6c7a0*/  STL.64 [R1+0xa8], R58 ;  /* 0x0000a83a01007387 */ /* 0x0001e80000100a00 */
[----:B0-----:R-:W4:Y:S04]  /*6c7b0*/  LDL.LU.64 R58, [R1+0x2148] ;  /* 0x00214800013a7983 */ /* 0x001f280000300a00 */
[----:B------:R-:W4:Y:S04]  /*6c7c0*/  LDL.LU.64 R56, [R1+0x2140] ;  /* 0x0021400001387983 */ /* 0x000f280000300a00 */
[----:B------:R-:W4:Y:S04]  /*6c7d0*/  LDL R2, [R1+0x904] ;  /* 0x0009040001027983 */ /* 0x000f280000100800 */
[----:B-1----:R-:W-:Y:S04]  /*6c7e0*/  STL.64 [R1+0x90], R8 ;  /* 0x0000900801007387 */ /* 0x002fe80000100a00 */
[----:B------:R-:W-:Y:S04]  /*6c7f0*/  STL.64 [R1+0x98], R10 ;  /* 0x0000980a01007387 */ /* 0x000fe80000100a00 */
[----:B------:R-:W0:Y:S01]  /*6c800*/  LDS.128 R8, [R0] ;  /* 0x0000000000087984 */ /* 0x000e220000000c00 */
[----:B------:R-:W-:-:S03]  /*6c810*/  NOP ;  /* 0x0000000000007918 */ /* 0x000fc60000000000 */
[----:B------:R-:W-:Y:S01]  /*6c820*/  STSM.16.M88.4 [R0], R16 ;  /* 0x0000001000007844 */ /* 0x000fe20000000200 */
[----:B------:R-:W-:-:S03]  /*6c830*/  NOP ;  /* 0x0000000000007918 */ /* 0x000fc60000000000 */
[----:B------:R-:W-:Y:S01]  /*6c840*/  LDS.128 R12, [R0] ;  /* 0x00000000000c7984 */ /* 0x000fe20000000c00 */
        /* <DEDUP_REMOVED lines=17> */
[----:B--2---:R-:W-:Y:S01]  /*6c960*/  STSM.16.M88.4 [R0], R36 ;  /* 0x0000002400007844 */ /* 0x004fe20000000200 */
[----:B------:R-:W-:-:S03]  /*6c970*/  NOP ;  /* 0x0000000000007918 */ /* 0x000fc60000000000 */
[----:B------:R-:W-:Y:S01]  /*6c980*/  LDS.128 R32, [R0] ;  /* 0x0000000000207984 */ /* 0x000fe20000000c00 */
[----:B------:R-:W-:-:S03]  /*6c990*/  NOP ;  /* 0x0000000000007918 */ /* 0x000fc60000000000 */
[----:B---3--:R-:W-:Y:S01]  /*6c9a0*/  STSM.16.M88.4 [R0], R40 ;  /* 0x0000002800007844 */ /* 0x008fe20000000200 */
[----:B------:R-:W-:-:S03]  /*6c9b0*/  NOP ;  /* 0x0000000000007918 */ /* 0x000fc60000000000 */
[----:B------:R-:W-:Y:S01]  /*6c9c0*/  LDS.128 R36, [R0] ;  /* 0x0000000000247984 */ /* 0x000fe20000000c00 */
[----:B------:R-:W-:-:S03]  /*6c9d0*/  NOP ;  /* 0x0000000000007918 */ /* 0x000fc60000000000 */
[----:B0-----:R0:W-:Y:S04]  /*6c9e0*/  STL [R1+0x2124], R11 ;  /* 0x0021240b01007387 */ /* 0x0011e80000100800 */
[----:B0-----:R-:W2:Y:S04]  /*6c9f0*/  LDL R11, [R1+0x908] ;  /* 0x00090800010b7983 */ /* 0x001ea80000100800 */
[----:B------:R-:W3:Y:S04]  /*6ca00*/  LDL.LU R6, [R1+0x7c] ;  /* 0x00007c0001067983 */ /* 0x000ee80000300800 */
        /* <DEDUP_REMOVED lines=8> */
[----:B----4-:R-:W-:Y:S01]  /*6ca90*/  STSM.16.M88.4 [R0], R52 ;  /* 0x0000003400007844 */ /* 0x010fe20000000200 */
[----:B------:R-:W-:-:S03]  /*6caa0*/  NOP ;  /* 0x0000000000007918 */ /* 0x000fc60000000000 */
[----:B------:R-:W0:Y:S01]  /*6cab0*/  LDS.128 R48, [R0] ;  /* 0x0000000000307984 */ /* 0x000e220000000c00 */
[----:B------:R-:W-:-:S03]  /*6cac0*/  NOP ;  /* 0x0000000000007918 */ /* 0x000fc60000000000 */
[----:B0-----:R0:W-:Y:S04]  /*6cad0*/  STL [R1+0x2120], R50 ;  /* 0x0021203201007387 */ /* 0x0011e80000100800 */
[----:B0-----:R-:W4:Y:S04]  /*6cae0*/  LDL.LU R50, [R1+0x5fc] ;  /* 0x0005fc0001327983 */ /* 0x001f280000300800 */
[----:B------:R0:W-:Y:S04]  /*6caf0*/  STL [R1+0x211c], R51 ;  /* 0x00211c3301007387 */ /* 0x0001e80000100800 */
[----:B0-----:R-:W3:Y:S01]  /*6cb00*/  LDL.LU R51, [R1+0x904] ;  /* 0x0009040001337983 */ /* 0x001ee20000300800 */
[----:B------:R-:W-:-:S03]  /*6cb10*/  IMAD R53, R2, UR11, RZ ;  /* 0x0000000b02357c24 */ /* 0x000fc6000f8e02ff */
[----:B------:R0:W-:Y:S02]  /*6cb20*/  STSM.16.M88.4 [R0], R56 ;  /* 0x0000003800007844 */ /* 0x0001e40000000200 */
[----:B------:R-:W-:-:S04]  /*6cb30*/  LEA R52, P4, R53, UR8, 0x1 ;  /* 0x0000000835347c11 */ /* 0x000fc8000f8808ff */
[----:B------:R-:W-:Y:S02]  /*6cb40*/  LEA.HI.X.SX32 R53, R53, UR9, 0x1, P4 ;  /* 0x0000000935357c11 */ /* 0x000fe4000a0f0eff */
[----:B0-----:R-:W-:Y:S01]  /*6cb50*/  PRMT R58, R61, 0x7632, R58 ;  /* 0x000076323d3a7816 */ /* 0x001fe2000000003a */
[C---:B--2---:R-:W-:Y:S01]  /*6cb60*/  IMAD R3, R11.reuse, UR11, RZ ;  /* 0x0000000b0b037c24 */ /* 0x044fe2000f8e02ff */
[----:B------:R-:W-:Y:S01]  /*6cb70*/  ISETP.GE.AND P2, PT, R11, UR10, PT ;  /* 0x0000000a0b007c0c */ /* 0x000fe2000bf46270 */
[----:B------:R-:W0:Y:S03]  /*6cb80*/  LDCU.64 UR10, c[0x0][0x398] ;  /* 0x00007300ff0a77ac */ /* 0x000e260008000a00 */
[----:B------:R-:W-:-:S04]  /*6cb90*/  LEA R2, P3, R3, UR8, 0x1 ;  /* 0x0000000803027c11 */ /* 0x000fc8000f8608ff */
[----:B------:R-:W-:Y:S01]  /*6cba0*/  LEA.HI.X.SX32 R3, R3, UR9, 0x1, P3 ;  /* 0x0000000903037c11 */ /* 0x000fe200098f0eff */
[----:B------:R-:W1:Y:S01]  /*6cbb0*/  LDCU.64 UR8, c[0x0][0x398] ;  /* 0x00007300ff0877ac */ /* 0x000e620008000a00 */
[C---:B----4-:R-:W-:Y:S01]  /*6cbc0*/  ISETP.LT.AND P2, PT, R50.reuse, UR5, !P2 ;  /* 0x0000000532007c0c */ /* 0x050fe2000d741270 */
[----:B------:R-:W-:Y:S01]  /*6cbd0*/  IMAD R56, R50, UR30, RZ ;  /* 0x0000001e32387c24 */ /* 0x000fe2000f8e02ff */
[----:B------:R-:W-:-:S03]  /*6cbe0*/  NOP ;  /* 0x0000000000007918 */ /* 0x000fc60000000000 */
[----:B------:R-:W-:Y:S01]  /*6cbf0*/  IMAD.WIDE R54, R56, 0x2, R2 ;  /* 0x0000000238367825 */ /* 0x000fe200078e0202 */
[----:B------:R-:W-:Y:S01]  /*6cc00*/  ISETP.LT.AND P4, PT, R11, UR16, !P0 ;  /* 0x000000100b007c0c */ /* 0x000fe2000c781270 */
[----:B------:R-:W2:Y:S01]  /*6cc10*/  LDCU UR5, c[0x0][0x398] ;  /* 0x00007300ff0577ac */ /* 0x000ea20008000800 */
[----:B---3--:R-:W-:-:S05]  /*6cc20*/  ISETP.GE.AND P3, PT, R51, UR18, PT ;  /* 0x0000001233007c0c */ /* 0x008fca000bf66270 */
[----:B------:R3:W-:Y:S01]  /*6cc30*/  @P2 STG.E.U16 desc[UR12][R54.64], R61 ;  /* 0x0000003d36002986 */ /* 0x0007e2000c10150c */
[----:B------:R-:W-:Y:S01]  /*6cc40*/  VIADD R59, R56, UR30 ;  /* 0x0000001e383b7c36 */ /* 0x000fe20008000000 */
[----:B------:R-:W-:Y:S01]  /*6cc50*/  PRMT R5, R6, 0x7632, R5 ;  /* 0x0000763206057816 */ /* 0x000fe20000000005 */
[----:B------:R-:W4:Y:S01]  /*6cc60*/  LDCU UR16, c[0x0][0x398] ;  /* 0x00007300ff1077ac */ /* 0x000f220008000800 */
[----:B------:R-:W-:Y:S01]  /*6cc70*/  ISETP.LT.AND P3, PT, R50, UR15, !P3 ;  /* 0x0000000f32007c0c */ /* 0x000fe2000df61270 */
[----:B------:R-:W-:Y:S01]  /*6cc80*/  IMAD.WIDE R56, R56, 0x2, R52 ;  /* 0x0000000238387825 */ /* 0x000fe200078e0234 */
[----:B0-----:R-:W-:Y:S01]  /*6cc90*/  ISETP.LT.AND P0, PT, R51, UR10, !P0 ;  /* 0x0000000a33007c0c */ /* 0x001fe2000c701270 */
[----:B------:R-:W0:Y:S01]  /*6cca0*/  LDCU UR10, c[0x0][0x398] ;  /* 0x00007300ff0a77ac */ /* 0x000e220008000800 */
[----:B------:R-:W0:Y:S01]  /*6ccb0*/  LDCU UR15, c[0x0][0x398] ;  /* 0x00007300ff0f77ac */ /* 0x000e220008000800 */
[----:B---3--:R-:W-:Y:S01]  /*6ccc0*/  VIADD R54, R50, 0x4 ;  /* 0x0000000432367836 */ /* 0x008fe20000000000 */
[----:B------:R-:W3:Y:S04]  /*6ccd0*/  LDL.LU R61, [R1+0x213c] ;  /* 0x00213c00013d7983 */ /* 0x000ee80000300800 */
[----:B------:R-:W-:-:S03]  /*6cce0*/  ISETP.GE.AND P2, PT, R54, UR19, PT ;  /* 0x0000001336007c0c */ /* 0x000fc6000bf46270 */
[----:B------:R0:W-:Y:S01]  /*6ccf0*/  @P3 STG.E.U16 desc[UR12][R56.64], R58 ;  /* 0x0000003a38003986 */ /* 0x0001e2000c10150c */
[C---:B------:R-:W-:Y:S01]  /*6cd00*/  IMAD.WIDE R54, R59.reuse, 0x2, R2 ;  /* 0x000000023b367825 */ /* 0x040fe200078e0202 */
[----:B------:R-:W1:Y:S03]  /*6cd10*/  LDCU.64 UR18, c[0x0][0x398] ;  /* 0x00007300ff1277ac */ /* 0x000e660008000a00 */
[C---:B0-----:R-:W-:Y:S02]  /*6cd20*/  VIADD R58, R59.reuse, UR30 ;  /* 0x0000001e3b3a7c36 */ /* 0x041fe40008000000 */
[----:B------:R-:W-:Y:S02]  /*6cd30*/  IMAD.WIDE R56, R59, 0x2, R52 ;  /* 0x000000023b387825 */ /* 0x000fe400078e0234 */
[----:B------:R-:W2:Y:S01]  /*6cd40*/  LDL.LU R59, [R1+0x84] ;  /* 0x00008400013b7983 */ /* 0x000ea20000300800 */
[----:B------:R-:W-:Y:S01]  /*6cd50*/  ISETP.LT.AND P3, PT, R11, UR28, !P5 ;  /* 0x0000001c0b007c0c */ /* 0x000fe2000ef61270 */
[----:B------:R-:W0:Y:S02]  /*6cd60*/  LDCU UR28, c[0x0][0x398] ;  /* 0x00007300ff1c77ac */ /* 0x000e240008000800 */
[----:B------:R1:W-:Y:S01]  /*6cd70*/  @P4 STG.E.U16 desc[UR12][R54.64], R60 ;  /* 0x0000003c36004986 */ /* 0x0003e2000c10150c */
[----:B------:R-:W-:Y:S01]  /*6cd80*/  ISETP.LT.AND P5, PT, R51, UR26, !P5 ;  /* 0x0000001a33007c0c */ /* 0x000fe2000efa1270 */
[----:B------:R-:W0:Y:S01]  /*6cd90*/  LDCU UR26, c[0x0][0x398] ;  /* 0x00007300ff1a77ac */ /* 0x000e220008000800 */
[----:B-1----:R-:W-:Y:S01]  /*6cda0*/  IMAD.WIDE R54, R58, 0x2, R2 ;  /* 0x000000023a367825 */ /* 0x002fe200078e0202 */
[----:B---3--:R-:W-:-:S05]  /*6cdb0*/  PRMT R61, R60, 0x7632, R61 ;  /* 0x000076323c3d7816 */ /* 0x008fca000000003d */
[----:B------:R1:W-:Y:S01]  /*6cdc0*/  @P0 STG.E.U16 desc[UR12][R56.64], R61 ;  /* 0x0000003d38000986 */ /* 0x0003e2000c10150c */
[----:B------:R-:W-:-:S03]  /*6cdd0*/  VIADD R60, R50, 0x5 ;  /* 0x00000005323c7836 */ /* 0x000fc60000000000 */
[----:B--2---:R2:W-:Y:S01]  /*6cde0*/  @P3 STG.E.U16 desc[UR12][R54.64], R59 ;  /* 0x0000003b36003986 */ /* 0x0045e2000c10150c */
[----:B-1----:R-:W-:Y:S01]  /*6cdf0*/  IMAD.WIDE R56, R58, 0x2, R52 ;  /* 0x000000023a387825 */ /* 0x002fe200078e0234 */
[----:B------:R-:W-:Y:S01]  /*6ce00*/  ISETP.GE.AND P4, PT, R60, UR20, PT ;  /* 0x000000143c007c0c */ /* 0x000fe2000bf86270 */
[----:B------:R-:W1:Y:S02]  /*6ce10*/  LDCU.64 UR20, c[0x0][0x398] ;  /* 0x00007300ff1477ac */ /* 0x000e640008000a00 */
[----:B--2---:R-:W-:Y:S01]  /*6ce20*/  VIADD R54, R50, 0x6 ;  /* 0x0000000632367836 */ /* 0x004fe20000000000 */
[----:B------:R-:W-:-:S04]  /*6ce30*/  PRMT R55, R59, 0x7632, R55 ;  /* 0x000076323b377816 */ /* 0x000fc80000000037 */
[----:B------:R-:W-:Y:S01]  /*6ce40*/  ISETP.GE.AND P0, PT, R54, UR49, PT ;  /* 0x0000003136007c0c */ /* 0x000fe2000bf06270 */
[----:B------:R-:W-:Y:S01]  /*6ce50*/  VIADD R54, R58, UR30 ;  /* 0x0000001e3a367c36 */ /* 0x000fe20008000000 */
[----:B------:R2:W-:Y:S01]  /*6ce60*/  @P5 STG.E.U16 desc[UR12][R56.64], R55 ;  /* 0x0000003738005986 */ /* 0x0005e2000c10150c */
[----:B------:R-:W-:Y:S01]  /*6ce70*/  ISETP.LT.AND P3, PT, R11, UR18, !P6 ;  /* 0x000000120b007c0c */ /* 0x000fe2000f761270 */
[----:B------:R-:W3:Y:S01]  /*6ce80*/  LDCU UR49, c[0x0][0x39c] ;  /* 0x00007380ff3177ac */ /* 0x000ee20008000800 */
[----:B------:R-:W-:-:S04]  /*6ce90*/  IMAD.WIDE R60, R54, 0x2, R2 ;  /* 0x00000002363c7825 */ /* 0x000fc800078e0202 */
[----:B------:R-:W-:-:S04]  /*6cea0*/  IMAD.WIDE R58, R54, 0x2, R52 ;  /* 0x00000002363a7825 */ /* 0x000fc800078e0234 */
[----:B--2---:R-:W-:Y:S01]  /*6ceb0*/  VIADD R56, R54, UR30 ;  /* 0x0000001e36387c36 */ /* 0x004fe20008000000 */
[----:B------:R-:W-:Y:S01]  /*6cec0*/  ISETP.LT.AND P5, PT, R11, UR24, !P2 ;  /* 0x000000180b007c0c */ /* 0x000fe2000d7a1270 */
[----:B------:R-:W2:Y:S01]  /*6ced0*/  LDL.LU R54, [R1+0x74] ;  /* 0x0000740001367983 */ /* 0x000ea20000300800 */
[C---:B------:R-:W-:Y:S01]  /*6cee0*/  ISETP.LT.AND P6, PT, R51.reuse, UR22, !P6 ;  /* 0x0000001633007c0c */ /* 0x040fe2000f7c1270 */
[----:B------:R-:W-:Y:S01]  /*6cef0*/  VIADD R55, R50, 0x7 ;  /* 0x0000000732377836 */ /* 0x000fe20000000000 */
[----:B-1----:R-:W-:Y:S01]  /*6cf00*/  ISETP.LT.AND P2, PT, R51, UR20, !P2 ;  /* 0x0000001433007c0c */ /* 0x002fe2000d741270 */
[----:B------:R-:W1:Y:S01]  /*6cf10*/  LDCU UR18, c[0x0][0x398] ;  /* 0x00007300ff1277ac */ /* 0x000e620008000800 */
[----:B------:R-:W0:Y:S01]  /*6cf20*/  LDCU UR20, c[0x0][0x398] ;  /* 0x00007300ff1477ac */ /* 0x000e220008000800 */
[----:B------:R-:W0:Y:S01]  /*6cf30*/  LDCU UR22, c[0x0][0x398] ;  /* 0x00007300ff1677ac */ /* 0x000e220008000800 */
[----:B------:R-:W0:Y:S01]  /*6cf40*/  LDCU UR24, c[0x0][0x398] ;  /* 0x00007300ff1877ac */ /* 0x000e220008000800 */
[----:B--2---:R-:W-:Y:S01]  /*6cf50*/  PRMT R57, R54, 0x7632, R57 ;  /* 0x0000763236397816 */ /* 0x004fe20000000039 */
[----:B------:R2:W-:Y:S05]  /*6cf60*/  @P3 STG.E.U16 desc[UR12][R60.64], R54 ;  /* 0x000000363c003986 */ /* 0x0005ea000c10150c */
[----:B------:R0:W-:Y:S04]  /*6cf70*/  @P6 STG.E.U16 desc[UR12][R58.64], R57 ;  /* 0x000000393a006986 */ /* 0x0001e8000c10150c */
[----:B--2---:R-:W2:Y:S04]  /*6cf80*/  LDL.LU R61, [R1+0x8c] ;  /* 0x00008c00013d7983 */ /* 0x004ea80000300800 */
[----:B0-----:R-:W2:Y:S01]  /*6cf90*/  LDL.LU R59, [R1+0x88] ;  /* 0x00008800013b7983 */ /* 0x001ea20000300800 */
[----:B------:R-:W-:Y:S01]  /*6cfa0*/  ISETP.GE.AND P3, PT, R55, UR50, PT ;  /* 0x0000003237007c0c */ /* 0x000fe2000bf66270 */
[C---:B------:R-:W-:Y:S01]  /*6cfb0*/  IMAD.WIDE R54, R56.reuse, 0x2, R2 ;  /* 0x0000000238367825 */ /* 0x040fe200078e0202 */
[----:B------:R-:W-:Y:S01]  /*6cfc0*/  ISETP.LT.AND P6, PT, R11, UR8, !P4 ;  /* 0x000000080b007c0c */ /* 0x000fe2000e7c1270 */
[----:B------:R-:W0:Y:S03]  /*6cfd0*/  LDCU UR50, c[0x0][0x39c] ;  /* 0x00007380ff3277ac */ /* 0x000e260008000800 */
[----:B--2---:R2:W-:Y:S01]  /*6cfe0*/  @P5 STG.E.U16 desc[UR12][R54.64], R59 ;  /* 0x0000003b36005986 */ /* 0x0045e2000c10150c */
[----:B------:R-:W-:Y:S01]  /*6cff0*/  PRMT R60, R59, 0x7632, R60 ;  /* 0x000076323b3c7816 */ /* 0x000fe2000000003c */
[----:B------:R-:W0:Y:S01]  /*6d000*/  LDCU UR8, c[0x0][0x398] ;  /* 0x00007300ff0877ac */ /* 0x000e220008000800 */
[----:B--2---:R-:W-:-:S05]  /*6d010*/  IMAD.WIDE R58, R56, 0x2, R52 ;  /* 0x00000002383a7825 */ /* 0x004fca00078e0234 */
[----:B------:R2:W-:Y:S04]  /*6d020*/  @P2 STG.E.U16 desc[UR12][R58.64], R60 ;  /* 0x0000003c3a002986 */ /* 0x0005e8000c10150c */
[----:B--2---:R-:W2:Y:S01]  /*6d030*/  LDL.LU R59, [R1+0x78] ;  /* 0x00007800013b7983 */ /* 0x004ea20000300800 */
[----:B------:R-:W-:-:S04]  /*6d040*/  VIADD R55, R56, UR30 ;  /* 0x0000001e38377c36 */ /* 0x000fc80008000000 */
[----:B------:R-:W-:Y:S01]  /*6d050*/  IMAD.WIDE R56, R55, 0x2, R2 ;  /* 0x0000000237387825 */ /* 0x000fe200078e0202 */
[----:B------:R-:W-:Y:S01]  /*6d060*/  ISETP.LT.AND P4, PT, R51, UR6, !P4 ;  /* 0x0000000633007c0c */ /* 0x000fe2000e781270 */
[----:B------:R-:W0:Y:S02]  /*6d070*/  LDCU UR6, c[0x0][0x398] ;  /* 0x00007300ff0677ac */ /* 0x000e240008000800 */
[----:B------:R-:W-:-:S05]  /*6d080*/  VIADD R54, R50, 0x8 ;  /* 0x0000000832367836 */ /* 0x000fca0000000000 */
[----:B------:R-:W-:Y:S01]  /*6d090*/  ISETP.GE.AND P5, PT, R54, UR51, PT ;  /* 0x0000003336007c0c */ /* 0x000fe2000bfa6270 */
[----:B------:R-:W-:Y:S01]  /*6d0a0*/  VIADD R54, R55, UR30 ;  /* 0x0000001e37367c36 */ /* 0x000fe20008000000 */
[----:B------:R-:W0:Y:S01]  /*6d0b0*/  LDCU UR51, c[0x0][0x39c] ;  /* 0x00007380ff3377ac */ /* 0x000e220008000800 */
[----:B--2---:R2:W-:Y:S01]  /*6d0c0*/  @P6 STG.E.U16 desc[UR12][R56.64], R59 ;  /* 0x0000003b38006986 */ /* 0x0045e2000c10150c */
[----:B------:R-:W-:Y:S01]  /*6d0d0*/  ISETP.LT.AND P6, PT, R11, UR4, !P0 ;  /* 0x000000040b007c0c */ /* 0x000fe2000c7c1270 */
[----:B------:R-:W0:Y:S01]  /*6d0e0*/  LDCU UR4, c[0x0][0x398] ;  /* 0x00007300ff0477ac */ /* 0x000e220008000800 */
[----:B------:R-:W-:Y:S02]  /*6d0f0*/  PRMT R60, R59, 0x7632, R60 ;  /* 0x000076323b3c7816 */ /* 0x000fe4000000003c */
[----:B------:R-:W-:Y:S01]  /*6d100*/  ISETP.LT.AND P0, PT, R51, UR14, !P0 ;  /* 0x0000000e33007c0c */ /* 0x000fe2000c701270 */
[----:B------:R-:W0:Y:S01]  /*6d110*/  LDCU UR14, c[0x0][0x398] ;  /* 0x00007300ff0e77ac */ /* 0x000e220008000800 */
[----:B--2---:R-:W-:-:S02]  /*6d120*/  VIADD R56, R50, 0x9 ;  /* 0x0000000932387836 */ /* 0x004fc40000000000 */
[----:B------:R-:W-:-:S03]  /*6d130*/  IMAD.WIDE R58, R55, 0x2, R52 ;  /* 0x00000002373a7825 */ /* 0x000fc600078e0234 */
[----:B------:R-:W-:Y:S01]  /*6d140*/  ISETP.GE.AND P2, PT, R56, UR52, PT ;  /* 0x0000003438007c0c */ /* 0x000fe2000bf46270 */
[----:B------:R-:W-:Y:S01]  /*6d150*/  IMAD.WIDE R56, R54, 0x2, R2 ;  /* 0x0000000236387825 */ /* 0x000fe200078e0202 */
[----:B------:R2:W-:Y:S01]  /*6d160*/  @P4 STG.E.U16 desc[UR12][R58.64], R60 ;  /* 0x0000003c3a004986 */ /* 0x0005e2000c10150c */
[----:B------:R-:W-:Y:S01]  /*6d170*/  IADD3 R55, PT, PT, R50, 0xa, RZ ;  /* 0x0000000a32377810 */ /* 0x000fe20007ffe0ff */
[----:B------:R-:W0:Y:S02]  /*6d180*/  LDCU UR52, c[0x0][0x39c] ;  /* 0x00007380ff3477ac */ /* 0x000e240008000800 */
[----:B------:R1:W-:Y:S01]  /*6d190*/  @P6 STG.E.U16 desc[UR12][R56.64], R61 ;  /* 0x0000003d38006986 */ /* 0x0003e2000c10150c */
[----:B------:R-:W-:Y:S02]  /*6d1a0*/  ISETP.LT.AND P6, PT, R11, UR54, !P3 ;  /* 0x000000360b007c0c */ /* 0x000fe4000dfc1270 */
[----:B--2---:R-:W-:Y:S01]  /*6d1b0*/  PRMT R58, R61, 0x7632, R58 ;  /* 0x000076323d3a7816 */ /* 0x004fe2000000003a */
[----:B-1----:R-:W-:-:S04]  /*6d1c0*/  IMAD.WIDE R56, R54, 0x2, R52 ;  /* 0x0000000236387825 */ /* 0x002fc800078e0234 */
[----:B------:R-:W-:Y:S01]  /*6d1d0*/  VIADD R54, R54, UR30 ;  /* 0x0000001e36367c36 */ /* 0x000fe20008000000 */
[----:B------:R1:W-:Y:S03]  /*6d1e0*/  @P0 STG.E.U16 desc[UR12][R56.64], R58 ;  /* 0x0000003a38000986 */ /* 0x0003e6000c10150c */
[----:B------:R-:W-:-:S05]  /*6d1f0*/  IMAD.WIDE R60, R54, 0x2, R2 ;  /* 0x00000002363c7825 */ /* 0x000fca00078e0202 */
[----:B------:R2:W-:Y:S01]  /*6d200*/  @P6 STG.E.U16 desc[UR12][R60.64], R6 ;  /* 0x000000063c006986 */ /* 0x0005e2000c10150c */
[----:B-1----:R-:W-:-:S05]  /*6d210*/  VIADD R57, R50, 0xb ;  /* 0x0000000b32397836 */ /* 0x002fca0000000000 */
[----:B------:R-:W-:Y:S02]  /*6d220*/  ISETP.GE.AND P6, PT, R57, UR48, PT ;  /* 0x0000003039007c0c */ /* 0x000fe4000bfc6270 */
[----:B------:R-:W-:Y:S01]  /*6d230*/  ISETP.LT.AND P3, PT, R51, UR55, !P3 ;  /* 0x0000003733007c0c */ /* 0x000fe2000df61270 */
[----:B------:R-:W3:Y:S01]  /*6d240*/  LDL.LU R57, [R1+0x60] ;  /* 0x0000600001397983 */ /* 0x000ee20000300800 */
[----:B------:R-:W-:Y:S01]  /*6d250*/  ISETP.LT.AND P0, PT, R11, UR56, !P5 ;  /* 0x000000380b007c0c */ /* 0x000fe2000ef01270 */
[C---:B------:R-:W-:Y:S01]  /*6d260*/  IMAD.WIDE R58, R54.reuse, 0x2, R52 ;  /* 0x00000002363a7825 */ /* 0x040fe200078e0234 */
[----:B------:R-:W-:Y:S01]  /*6d270*/  ISETP.LT.AND P5, PT, R51, UR46, !P5 ;  /* 0x0000002e33007c0c */ /* 0x000fe2000efa1270 */
[----:B--2---:R-:W2:Y:S01]  /*6d280*/  LDL.LU R6, [R1+0x6c] ;  /* 0x00006c0001067983 */ /* 0x004ea20000300800 */
[----:B------:R-:W-:Y:S01]  /*6d290*/  ISETP.GE.AND P4, PT, R55, UR53, PT ;  /* 0x0000003537007c0c */ /* 0x000fe2000bf86270 */
[----:B------:R-:W-:Y:S01]  /*6d2a0*/  VIADD R56, R54, UR30 ;  /* 0x0000001e36387c36 */ /* 0x000fe20008000000 */
[----:B------:R-:W1:Y:S03]  /*6d2b0*/  LDCU UR53, c[0x0][0x39c] ;  /* 0x00007380ff3577ac */ /* 0x000e660008000800 */
[C---:B------:R-:W-:Y:S01]  /*6d2c0*/  IMAD.WIDE R54, R56.reuse, 0x2, R2 ;  /* 0x0000000238367825 */ /* 0x040fe200078e0202 */
[----:B------:R-:W0:Y:S01]  /*6d2d0*/  LDCU UR46, c[0x0][0x39c] ;  /* 0x00007380ff2e77ac */ /* 0x000e220008000800 */
[----:B------:R4:W-:Y:S01]  /*6d2e0*/  @P3 STG.E.U16 desc[UR12][R58.64], R5 ;  /* 0x000000053a003986 */ /* 0x0009e2000c10150c */
[----:B------:R-:W0:Y:S01]  /*6d2f0*/  LDCU UR48, c[0x0][0x398] ;  /* 0x00007300ff3077ac */ /* 0x000e220008000800 */
[----:B----4-:R-:W-:-:S02]  /*6d300*/  IMAD.WIDE R58, R56, 0x2, R52 ;  /* 0x00000002383a7825 */ /* 0x010fc400078e0234 */
[----:B------:R-:W4:Y:S01]  /*6d310*/  LDL.LU R5, [R1+0x5c] ;  /* 0x00005c0001057983 */ /* 0x000f220000300800 */
[----:B---3--:R-:W-:-:S03]  /*6d320*/  PRMT R60, R57, 0x7632, R60 ;  /* 0x00007632393c7816 */ /* 0x008fc6000000003c */
[----:B------:R-:W-:Y:S04]  /*6d330*/  @P0 STG.E.U16 desc[UR12][R54.64], R57 ;  /* 0x0000003936000986 */ /* 0x000fe8000c10150c */
[----:B------:R3:W-:Y:S04]  /*6d340*/  @P5 STG.E.U16 desc[UR12][R58.64], R60 ;  /* 0x0000003c3a005986 */ /* 0x0007e8000c10150c */
[----:B---3--:R-:W3:Y:S01]  /*6d350*/  LDL.LU R59, [R1+0x50] ;  /* 0x00005000013b7983 */ /* 0x008ee20000300800 */
[----:B------:R-:W-:Y:S01]  /*6d360*/  ISETP.LT.AND P3, PT, R11, UR47, !P2 ;  /* 0x0000002f0b007c0c */ /* 0x000fe2000d761270 */
[----:B------:R-:W-:-:S02]  /*6d370*/  VIADD R55, R56, UR30 ;  /* 0x0000001e38377c36 */ /* 0x000fc40008000000 */
[----:B------:R-:W-:Y:S01]  /*6d380*/  VIADD R54, R50, 0xc ;  /* 0x0000000c32367836 */ /* 0x000fe20000000000 */
[----:B------:R-:W-:Y:S01]  /*6d390*/  ISETP.LT.AND P5, PT, R11, UR43, !P4 ;  /* 0x0000002b0b007c0c */ /* 0x000fe2000e7a1270 */
[----:B------:R-:W-:Y:S01]  /*6d3a0*/  IMAD.WIDE R56, R55, 0x2, R2 ;  /* 0x0000000237387825 */ /* 0x000fe200078e0202 */
[----:B------:R-:W-:Y:S01]  /*6d3b0*/  ISETP.LT.AND P2, PT, R51, UR44, !P2 ;  /* 0x0000002c33007c0c */ /* 0x000fe2000d741270 */
[----:B------:R-:W0:Y:S01]  /*6d3c0*/  LDCU UR43, c[0x0][0x39c] ;  /* 0x00007380ff2b77ac */ /* 0x000e220008000800 */
[----:B------:R-:W-:Y:S01]  /*6d3d0*/  ISETP.GE.AND P0, PT, R54, UR45, PT ;  /* 0x0000002d36007c0c */ /* 0x000fe2000bf06270 */
[----:B------:R-:W-:Y:S01]  /*6d3e0*/  VIADD R54, R55, UR30 ;  /* 0x0000001e37367c36 */ /* 0x000fe20008000000 */
[----:B---3--:R-:W-:-:S03]  /*6d3f0*/  PRMT R61, R59, 0x7632, R61 ;  /* 0x000076323b3d7816 */ /* 0x008fc6000000003d */
[----:B------:R3:W-:Y:S01]  /*6d400*/  @P3 STG.E.U16 desc[UR12][R56.64], R59 ;  /* 0x0000003b38003986 */ /* 0x0007e2000c10150c */
[----:B------:R-:W-:Y:S01]  /*6d410*/  ISETP.LT.AND P4, PT, R51, UR41, !P4 ;  /* 0x0000002933007c0c */ /* 0x000fe2000e781270 */
[----:B------:R-:W-:Y:S01]  /*6d420*/  VIADD R60, R50, 0xd ;  /* 0x0000000d323c7836 */ /* 0x000fe20000000000 */
[----:B----4-:R-:W-:Y:S01]  /*6d430*/  PRMT R4, R5, 0x7632, R4 ;  /* 0x0000763205047816 */ /* 0x010fe20000000004 */
[----:B------:R-:W4:Y:S01]  /*6d440*/  LDCU UR41, c[0x0][0x398] ;  /* 0x00007300ff2977ac */ /* 0x000f220008000800 */
[----:B------:R-:W0:Y:S01]  /*6d450*/  LDCU UR44, c[0x0][0x398] ;  /* 0x00007300ff2c77ac */ /* 0x000e220008000800 */
[----:B---3--:R-:W-:Y:S01]  /*6d460*/  IMAD.WIDE R58, R55, 0x2, R52 ;  /* 0x00000002373a7825 */ /* 0x008fe200078e0234 */
[----:B------:R-:W3:Y:S01]  /*6d470*/  LDCU UR45, c[0x0][0x398] ;  /* 0x00007300ff2d77ac */ /* 0x000ee20008000800 */
[----:B------:R-:W2:Y:S02]  /*6d480*/  LDL.LU R55, [R1+0x64] ;  /* 0x0000640001377983 */ /* 0x000ea40000300800 */
[----:B------:R-:W-:Y:S01]  /*6d490*/  IMAD.WIDE R56, R54, 0x2, R2 ;  /* 0x0000000236387825 */ /* 0x000fe200078e0202 */
[----:B------:R-:W0:Y:S01]  /*6d4a0*/  LDCU UR47, c[0x0][0x398] ;  /* 0x00007300ff2f77ac */ /* 0x000e220008000800 */
[----:B------:R0:W-:Y:S01]  /*6d4b0*/  @P2 STG.E.U16 desc[UR12][R58.64], R61 ;  /* 0x0000003d3a002986 */ /* 0x0001e2000c10150c */
[----:B------:R-:W-:Y:S01]  /*6d4c0*/  ISETP.GE.AND P3, PT, R60, UR42, PT ;  /* 0x0000002a3c007c0c */ /* 0x000fe2000bf66270 */
[----:B------:R-:W0:Y:S02]  /*6d4d0*/  LDCU UR42, c[0x0][0x398] ;  /* 0x00007300ff2a77ac */ /* 0x000e240008000800 */
[----:B--2---:R2:W-:Y:S01]  /*6d4e0*/  @P5 STG.E.U16 desc[UR12][R56.64], R55 ;  /* 0x0000003738005986 */ /* 0x0045e2000c10150c */
[----:B0-----:R-:W-:Y:S01]  /*6d4f0*/  PRMT R58, R55, 0x7632, R58 ;  /* 0x00007632373a7816 */ /* 0x001fe2000000003a */
[----:B--2---:R-:W-:-:S04]  /*6d500*/  IMAD.WIDE R56, R54, 0x2, R52 ;  /* 0x0000000236387825 */ /* 0x004fc800078e0234 */
[----:B------:R-:W-:Y:S01]  /*6d510*/  VIADD R54, R54, UR30 ;  /* 0x0000001e36367c36 */ /* 0x000fe20008000000 */
[----:B------:R0:W-:Y:S03]  /*6d520*/  @P4 STG.E.U16 desc[UR12][R56.64], R58 ;  /* 0x0000003a38004986 */ /* 0x0001e6000c10150c */
[----:B------:R-:W-:-:S04]  /*6d530*/  IMAD.WIDE R60, R54, 0x2, R2 ;  /* 0x00000002363c7825 */ /* 0x000fc800078e0202 */
[C---:B0-----:R-:W-:Y:S02]  /*6d540*/  VIADD R56, R54.reuse, UR30 ;  /* 0x0000001e36387c36 */ /* 0x041fe40008000000 */
[----:B------:R-:W-:Y:S02]  /*6d550*/  IMAD.WIDE R58, R54, 0x2, R52 ;  /* 0x00000002363a7825 */ /* 0x000fe400078e0234 */
[----:B------:R-:W2:Y:S01]  /*6d560*/  LDL.LU R54, [R1+0x54] ;  /* 0x0000540001367983 */ /* 0x000ea20000300800 */
[----:B------:R-:W-:Y:S01]  /*6d570*/  ISETP.LT.AND P5, PT, R11, UR38, !P6 ;  /* 0x000000260b007c0c */ /* 0x000fe2000f7a1270 */
[----:B------:R-:W-:Y:S01]  /*6d580*/  VIADD R55, R50, 0xe ;  /* 0x0000000e32377836 */ /* 0x000fe20000000000 */
[----:B------:R-:W-:Y:S01]  /*6d590*/  ISETP.LT.AND P6, PT, R51, UR39, !P6 ;  /* 0x0000002733007c0c */ /* 0x000fe2000f7c1270 */
[----:B------:R-:W0:Y:S01]  /*6d5a0*/  LDCU UR38, c[0x0][0x398] ;  /* 0x00007300ff2677ac */ /* 0x000e220008000800 */
[----:B------:R-:W-:Y:S02]  /*6d5b0*/  ISETP.LT.AND P4, PT, R11, UR37, !P0 ;  /* 0x000000250b007c0c */ /* 0x000fe4000c781270 */
[----:B--2---:R-:W-:-:S07]  /*6d5c0*/  PRMT R57, R54, 0x7632, R57 ;  /* 0x0000763236397816 */ /* 0x004fce0000000039 */
[----:B------:R2:W-:Y:S01]  /*6d5d0*/  @P5 STG.E.U16 desc[UR12][R60.64], R54 ;  /* 0x000000363c005986 */ /* 0x0005e2000c10150c */
[----:B------:R-:W-:Y:S01]  /*6d5e0*/  ISETP.GE.AND P2, PT, R55, UR40, PT ;  /* 0x0000002837007c0c */ /* 0x000fe2000bf46270 */
[----:B------:R-:W0:Y:S02]  /*6d5f0*/  LDCU UR37, c[0x0][0x398] ;  /* 0x00007300ff2577ac */ /* 0x000e240008000800 */
[----:B------:R1:W-:Y:S01]  /*6d600*/  @P6 STG.E.U16 desc[UR12][R58.64], R57 ;  /* 0x000000393a006986 */ /* 0x0003e2000c10150c */
[----:B------:R-:W0:Y:S03]  /*6d610*/  LDCU UR39, c[0x0][0x398] ;  /* 0x00007300ff2777ac */ /* 0x000e260008000800 */
[----:B--2---:R-:W2:Y:S01]  /*6d620*/  LDL.LU R61, [R1+0x58] ;  /* 0x00005800013d7983 */ /* 0x004ea20000300800 */
[----:B------:R-:W-:Y:S01]  /*6d630*/  VIADD R55, R50, 0xf ;  /* 0x0000000f32377836 */ /* 0x000fe20000000000 */
[----:B------:R-:W-:Y:S01]  /*6d640*/  ISETP.LT.AND P0, PT, R51, UR34, !P0 ;  /* 0x0000002233007c0c */ /* 0x000fe2000c701270 */
[----:B------:R-:W0:Y:S01]  /*6d650*/  LDCU UR40, c[0x0][0x39c] ;  /* 0x00007380ff2877ac */ /* 0x000e220008000800 */
[----:B-1----:R-:W2:Y:S02]  /*6d660*/  LDL.LU R59, [R1+0x68] ;  /* 0x00006800013b7983 */ /* 0x002ea40000300800 */
[----:B------:R-:W-:Y:S01]  /*6d670*/  ISETP.GE.AND P5, PT, R55, UR36, PT ;  /* 0x0000002437007c0c */ /* 0x000fe2000bfa6270 */
[C---:B------:R-:W-:Y:S01]  /*6d680*/  IMAD.WIDE R54, R56.reuse, 0x2, R2 ;  /* 0x0000000238367825 */ /* 0x040fe200078e0202 */
[----:B------:R-:W-:Y:S01]  /*6d690*/  ISETP.LT.AND P6, PT, R11, UR35, !P3 ;  /* 0x000000230b007c0c */ /* 0x000fe2000dfc1270 */
[----:B------:R-:W1:Y:S01]  /*6d6a0*/  LDCU UR35, c[0x0][0x39c] ;  /* 0x00007380ff2377ac */ /* 0x000e620008000800 */
[----:B------:R-:W-:Y:S01]  /*6d6b0*/  ISETP.LT.AND P3, PT, R51, UR32, !P3 ;  /* 0x0000002033007c0c */ /* 0x000fe2000df61270 */
[----:B------:R-:W0:Y:S01]  /*6d6c0*/  LDCU UR36, c[0x0][0x39c] ;  /* 0x00007380ff2477ac */ /* 0x000e220008000800 */
[----:B------:R-:W0:Y:S01]  /*6d6d0*/  LDCU UR34, c[0x0][0x398] ;  /* 0x00007300ff2277ac */ /* 0x000e220008000800 */
[----:B------:R-:W0:Y:S01]  /*6d6e0*/  LDCU UR32, c[0x0][0x398] ;  /* 0x00007300ff2077ac */ /* 0x000e220008000800 */
[----:B--2---:R2:W-:Y:S01]  /*6d6f0*/  @P4 STG.E.U16 desc[UR12][R54.64], R59 ;  /* 0x0000003b36004986 */ /* 0x0045e2000c10150c */
[----:B------:R-:W-:Y:S01]  /*6d700*/  PRMT R60, R59, 0x7632, R60 ;  /* 0x000076323b3c7816 */ /* 0x000fe2000000003c */
[----:B--2---:R-:W-:-:S02]  /*6d710*/  VIADD R55, R56, UR30 ;  /* 0x0000001e38377c36 */ /* 0x004fc40008000000 */
[----:B------:R-:W-:-:S04]  /*6d720*/  IMAD.WIDE R58, R56, 0x2, R52 ;  /* 0x00000002383a7825 */ /* 0x000fc800078e0234 */
[----:B------:R-:W-:Y:S01]  /*6d730*/  IMAD.WIDE R56, R55, 0x2, R2 ;  /* 0x0000000237387825 */ /* 0x000fe200078e0202 */
[----:B------:R-:W-:Y:S03]  /*6d740*/  @P0 STG.E.U16 desc[UR12][R58.64], R60 ;  /* 0x0000003c3a000986 */ /* 0x000fe6000c10150c */
[----:B------:R-:W-:Y:S01]  /*6d750*/  VIADD R54, R50, 0x10 ;  /* 0x0000001032367836 */ /* 0x000fe20000000000 */
[----:B------:R2:W-:Y:S01]  /*6d760*/  @P6 STG.E.U16 desc[UR12][R56.64], R61 ;  /* 0x0000003d38006986 */ /* 0x0005e2000c10150c */
[----:B------:R-:W-:Y:S01]  /*6d770*/  ISETP.LT.AND P6, PT, R11, UR33, !P2 ;  /* 0x000000210b007c0c */ /* 0x000fe2000d7c1270 */
[----:B------:R-:W0:Y:S02]  /*6d780*/  LDCU UR33, c[0x0][0x398] ;  /* 0x00007300ff2177ac */ /* 0x000e240008000800 */
[----:B------:R-:W-:Y:S02]  /*6d790*/  ISETP.GE.AND P4, PT, R54, UR49, PT ;  /* 0x0000003136007c0c */ /* 0x000fe4000bf86270 */
[----:B------:R-:W-:Y:S01]  /*6d7a0*/  IADD3 R54, PT, PT, R55, UR30, RZ ;  /* 0x0000001e37367c10 */ /* 0x000fe2000fffe0ff */
[----:B------:R-:W0:Y:S01]  /*6d7b0*/  LDCU UR49, c[0x0][0x398] ;  /* 0x00007300ff3177ac */ /* 0x000e220008000800 */
[----:B--2---:R-:W-:Y:S01]  /*6d7c0*/  VIADD R56, R50, 0x11 ;  /* 0x0000001132387836 */ /* 0x004fe20000000000 */
[----:B------:R-:W-:Y:S01]  /*6d7d0*/  PRMT R60, R61, 0x7632, R60 ;  /* 0x000076323d3c7816 */ /* 0x000fe2000000003c */
[----:B------:R-:W-:Y:S01]  /*6d7e0*/  IMAD.WIDE R58, R55, 0x2, R52 ;  /* 0x00000002373a7825 */ /* 0x000fe200078e0234 */
[----:B------:R-:W-:Y:S01]  /*6d7f0*/  ISETP.LT.AND P2, PT, R51, UR31, !P2 ;  /* 0x0000001f33007c0c */ /* 0x000fe2000d741270 */
[----:B------:R-:W2:Y:S01]  /*6d800*/  LDCU UR31, c[0x0][0x39c] ;  /* 0x00007380ff1f77ac */ /* 0x000ea20008000800 */
[----:B------:R-:W-:Y:S01]  /*6d810*/  ISETP.GE.AND P0, PT, R56, UR50, PT ;  /* 0x0000003238007c0c */ /* 0x000fe2000bf06270 */
[----:B------:R-:W-:Y:S01]  /*6d820*/  IMAD.WIDE R56, R54, 0x2, R2 ;  /* 0x0000000236387825 */ /* 0x000fe200078e0202 */
[----:B------:R0:W-:Y:S01]  /*6d830*/  @P3 STG.E.U16 desc[UR12][R58.64], R60 ;  /* 0x0000003c3a003986 */ /* 0x0001e2000c10150c */
[----:B------:R-:W1:Y:S03]  /*6d840*/  LDCU UR50, c[0x0][0x398] ;  /* 0x00007300ff3277ac */ /* 0x000e660008000800 */
[----:B------:R2:W-:Y:S01]  /*6d850*/  @P6 STG.E.U16 desc[UR12][R56.64], R6 ;  /* 0x0000000638006986 */ /* 0x0005e2000c10150c */
[----:B------:R-:W-:Y:S01]  /*6d860*/  ISETP.LT.AND P6, PT, R11, UR5, !P5 ;  /* 0x000000050b007c0c */ /* 0x000fe2000efc1270 */
[----:B------:R-:W-:Y:S01]  /*6d870*/  VIADD R55, R50, 0x12 ;  /* 0x0000001232377836 */ /* 0x000fe20000000000 */
[----:B0-----:R-:W-:Y:S01]  /*6d880*/  PRMT R58, R6, 0x7632, R58 ;  /* 0x00007632063a7816 */ /* 0x001fe2000000003a */
[----:B------:R-:W0:Y:S01]  /*6d890*/  LDCU UR5, c[0x0][0x39c] ;  /* 0x00007380ff0577ac */ /* 0x000e220008000800 */
[----:B--2---:R-:W-:-:S04]  /*6d8a0*/  IMAD.WIDE R56, R54, 0x2, R52 ;  /* 0x0000000236387825 */ /* 0x004fc800078e0234 */
[----:B------:R-:W-:Y:S01]  /*6d8b0*/  VIADD R54, R54, UR30 ;  /* 0x0000001e36367c36 */ /* 0x000fe20008000000 */
[----:B------:R2:W-:Y:S03]  /*6d8c0*/  @P2 STG.E.U16 desc[UR12][R56.64], R58 ;  /* 0x0000003a38002986 */ /* 0x0005e6000c10150c */
[----:B------:R-:W-:-:S05]  /*6d8d0*/  IMAD.WIDE R60, R54, 0x2, R2 ;  /* 0x00000002363c7825 */ /* 0x000fca00078e0202 */
[----:B------:R0:W-:Y:S01]  /*6d8e0*/  @P6 STG.E.U16 desc[UR12][R60.64], R5 ;  /* 0x000000053c006986 */ /* 0x0001e2000c10150c */
[----:B--2---:R-:W-:-:S05]  /*6d8f0*/  VIADD R57, R50, 0x13 ;  /* 0x0000001332397836 */ /* 0x004fca0000000000 */
[----:B------:R-:W-:Y:S02]  /*6d900*/  ISETP.GE.AND P6, PT, R57, UR52, PT ;  /* 0x0000003439007c0c */ /* 0x000fe4000bfc6270 */
[----:B------:R-:W2:Y:S01]  /*6d910*/  LDL.LU R57, [R1+0x40] ;  /* 0x0000400001397983 */ /* 0x000ea20000300800 */
[----:B------:R-:W-:Y:S01]  /*6d920*/  ISETP.LT.AND P5, PT, R51, UR10, !P5 ;  /* 0x0000000a33007c0c */ /* 0x000fe2000efa1270 */
[C---:B------:R-:W-:Y:S01]  /*6d930*/  IMAD.WIDE R58, R54.reuse, 0x2, R52 ;  /* 0x00000002363a7825 */ /* 0x040fe200078e0234 */
[----:B------:R-:W-:Y:S01]  /*6d940*/  ISETP.LT.AND P2, PT, R11, UR15, !P4 ;  /* 0x0000000f0b007c0c */ /* 0x000fe2000e741270 */
[----:B------:R-:W3:Y:S01]  /*6d950*/  LDL.LU R6, [R1+0x34] ;  /* 0x0000340001067983 */ /* 0x000ee20000300800 */
[----:B------:R-:W-:Y:S01]  /*6d960*/  ISETP.LT.AND P4, PT, R51, UR16, !P4 ;  /* 0x0000001033007c0c */ /* 0x000fe2000e781270 */
[----:B------:R-:W-:Y:S01]  /*6d970*/  VIADD R56, R54, UR30 ;  /* 0x0000001e36387c36 */ /* 0x000fe20008000000 */
[----:B------:R-:W-:Y:S01]  /*6d980*/  ISETP.GE.AND P3, PT, R55, UR51, PT ;  /* 0x0000003337007c0c */ /* 0x000fe2000bf66270 */
[----:B0-----:R-:W3:Y:S01]  /*6d990*/  LDL.LU R5, [R1+0x4c] ;  /* 0x00004c0001057983 */ /* 0x001ee20000300800 */
[----:B------:R-:W0:Y:S01]  /*6d9a0*/  LDCU UR10, c[0x0][0x39c] ;  /* 0x00007380ff0a77ac */ /* 0x000e220008000800 */
[C---:B------:R-:W-:Y:S01]  /*6d9b0*/  IMAD.WIDE R54, R56.reuse, 0x2, R2 ;  /* 0x0000000238367825 */ /* 0x040fe200078e0202 */
[----:B------:R-:W0:Y:S03]  /*6d9c0*/  LDCU UR15, c[0x0][0x39c] ;  /* 0x00007380ff0f77ac */ /* 0x000e260008000800 */
[----:B------:R1:W-:Y:S01]  /*6d9d0*/  @P5 STG.E.U16 desc[UR12][R58.64], R4 ;  /* 0x000000043a005986 */ /* 0x0003e2000c10150c */
[----:B------:R-:W0:Y:S01]  /*6d9e0*/  LDCU UR16, c[0x0][0x39c] ;  /* 0x00007380ff1077ac */ /* 0x000e220008000800 */
[----:B-1----:R-:W-:-:S02]  /*6d9f0*/  IMAD.WIDE R58, R56, 0x2, R52 ;  /* 0x00000002383a7825 */ /* 0x002fc400078e0234 */
[----:B------:R-:W3:Y:S01]  /*6da00*/  LDL.LU R4, [R1+0x3c] ;  /* 0x00003c0001047983 */ /* 0x000ee20000300800 */
[----:B--2---:R-:W-:-:S03]  /*6da10*/  PRMT R60, R57, 0x7632, R60 ;  /* 0x00007632393c7816 */ /* 0x004fc6000000003c */
[----:B------:R-:W-:Y:S04]  /*6da20*/  @P2 STG.E.U16 desc[UR12][R54.64], R57 ;  /* 0x0000003936002986 */ /* 0x000fe8000c10150c */
[----:B------:R1:W-:Y:S04]  /*6da30*/  @P4 STG.E.U16 desc[UR12][R58.64], R60 ;  /* 0x0000003c3a004986 */ /* 0x0003e8000c10150c */
[----:B-1----:R-:W2:Y:S01]  /*6da40*/  LDL.LU R59, [R1+0x30] ;  /* 0x00003000013b7983 */ /* 0x002ea20000300800 */
[----:B------:R-:W-:Y:S01]  /*6da50*/  ISETP.LT.AND P5, PT, R11, UR8, !P0 ;  /* 0x000000080b007c0c */ /* 0x000fe2000c7a1270 */
[----:B------:R-:W-:-:S02]  /*6da60*/  VIADD R55, R56, UR30 ;  /* 0x0000001e38377c36 */ /* 0x000fc40008000000 */
[----:B------:R-:W-:Y:S01]  /*6da70*/  VIADD R54, R50, 0x14 ;  /* 0x0000001432367836 */ /* 0x000fe20000000000 */
[----:B------:R-:W-:Y:S01]  /*6da80*/  ISETP.LT.AND P4, PT, R11, UR18, !P3 ;  /* 0x000000120b007c0c */ /* 0x000fe2000df81270 */
[----:B------:R-:W-:Y:S01]  /*6da90*/  IMAD.WIDE R56, R55, 0x2, R2 ;  /* 0x0000000237387825 */ /* 0x000fe200078e0202 */
[----:B------:R-:W-:Y:S01]  /*6daa0*/  ISETP.LT.AND P0, PT, R51, UR6, !P0 ;  /* 0x0000000633007c0c */ /* 0x000fe2000c701270 */
[----:B------:R-:W1:Y:S01]  /*6dab0*/  LDCU UR8, c[0x0][0x39c] ;  /* 0x00007380ff0877ac */ /* 0x000e620008000800 */
[----:B------:R-:W-:Y:S01]  /*6dac0*/  ISETP.GE.AND P2, PT, R54, UR53, PT ;  /* 0x0000003536007c0c */ /* 0x000fe2000bf46270 */
[----:B------:R-:W-:Y:S01]  /*6dad0*/  VIADD R54, R55, UR30 ;  /* 0x0000001e37367c36 */ /* 0x000fe20008000000 */
[----:B--2---:R-:W-:-:S03]  /*6dae0*/  PRMT R61, R59, 0x7632, R61 ;  /* 0x000076323b3d7816 */ /* 0x004fc6000000003d */
[----:B------:R2:W-:Y:S01]  /*6daf0*/  @P5 STG.E.U16 desc[UR12][R56.64], R59 ;  /* 0x0000003b38005986 */ /* 0x0005e2000c10150c */
[----:B------:R-:W-:Y:S01]  /*6db00*/  ISETP.LT.AND P3, PT, R51, UR4, !P3 ;  /* 0x0000000433007c0c */ /* 0x000fe2000df61270 */
[----:B------:R-:W-:Y:S01]  /*6db10*/  VIADD R60, R50, 0x15 ;  /* 0x00000015323c7836 */ /* 0x000fe20000000000 */
[----:B------:R-:W0:Y:S01]  /*6db20*/  LDCU UR4, c[0x0][0x39c] ;  /* 0x00007380ff0477ac */ /* 0x000e220008000800 */
[----:B------:R-:W0:Y:S01]  /*6db30*/  LDCU UR6, c[0x0][0x39c] ;  /* 0x00007380ff0677ac */ /* 0x000e220008000800 */
[----:B------:R-:W0:Y:S01]  /*6db40*/  LDCU UR18, c[0x0][0x398] ;  /* 0x00007300ff1277ac */ /* 0x000e220008000800 */
[----:B--2---:R-:W-:Y:S02]  /*6db50*/  IMAD.WIDE R58, R55, 0x2, R52 ;  /* 0x00000002373a7825 */ /* 0x004fe400078e0234 */
[----:B------:R-:W2:Y:S02]  /*6db60*/  LDL.LU R55, [R1+0x44] ;  /* 0x0000440001377983 */ /* 0x000ea40000300800 */
[----:B------:R-:W-:-:S02]  /*6db70*/  IMAD.WIDE R56, R54, 0x2, R2 ;  /* 0x0000000236387825 */ /* 0x000fc400078e0202 */
[----:B------:R0:W-:Y:S01]  /*6db80*/  @P0 STG.E.U16 desc[UR12][R58.64], R61 ;  /* 0x0000003d3a000986 */ /* 0x0001e2000c10150c */
[----:B------:R-:W-:Y:S01]  /*6db90*/  ISETP.GE.AND P5, PT, R60, UR46, PT ;  /* 0x0000002e3c007c0c */ /* 0x000fe2000bfa6270 */
[----:B------:R-:W-:Y:S01]  /*6dba0*/  VIADD R60, R50, 0x17 ;  /* 0x00000017323c7836 */ /* 0x000fe20000000000 */
[----:B------:R-:W0:Y:S01]  /*6dbb0*/  LDCU UR46, c[0x0][0x398] ;  /* 0x00007300ff2e77ac */ /* 0x000e220008000800 */
[----:B--2---:R2:W-:Y:S01]  /*6dbc0*/  @P4 STG.E.U16 desc[UR12][R56.64], R55 ;  /* 0x0000003738004986 */ /* 0x0045e2000c10150c */
[----:B------:R-:W-:Y:S01]  /*6dbd0*/  ISETP.LT.AND P4, PT, R11, UR14, !P6 ;  /* 0x0000000e0b007c0c */ /* 0x000fe2000f781270 */
[----:B------:R-:W1:Y:S01]  /*6dbe0*/  LDCU UR14, c[0x0][0x39c] ;  /* 0x00007380ff0e77ac */ /* 0x000e620008000800 */
[----:B0-----:R-:W-:Y:S01]  /*6dbf0*/  PRMT R58, R55, 0x7632, R58 ;  /* 0x00007632373a7816 */ /* 0x001fe2000000003a */
[----:B--2---:R-:W-:-:S04]  /*6dc00*/  IMAD.WIDE R56, R54, 0x2, R52 ;  /* 0x0000000236387825 */ /* 0x004fc800078e0234 */
[----:B------:R-:W-:Y:S01]  /*6dc10*/  VIADD R54, R54, UR30 ;  /* 0x0000001e36367c36 */ /* 0x000fe20008000000 */
[----:B------:R0:W-:Y:S01]  /*6dc20*/  @P3 STG.E.U16 desc[UR12][R56.64], R58 ;  /* 0x0000003a38003986 */ /* 0x0001e2000c10150c */
[----:B------:R-:W-:-:S05]  /*6dc30*/  VIADD R55, R50, 0x16 ;  /* 0x0000001632377836 */ /* 0x000fca0000000000 */
[----:B------:R-:W-:Y:S01]  /*6dc40*/  ISETP.GE.AND P0, PT, R55, UR43, PT ;  /* 0x0000002b37007c0c */ /* 0x000fe2000bf06270 */
[C---:B------:R-:W-:Y:S02]  /*6dc50*/  VIADD R55, R54.reuse, UR30 ;  /* 0x0000001e36377c36 */ /* 0x040fe40008000000 */
[----:B0-----:R-:W-:-:S04]  /*6dc60*/  IMAD.WIDE R56, R54, 0x2, R2 ;  /* 0x0000000236387825 */ /* 0x001fc800078e0202 */
[----:B------:R-:W-:Y:S01]  /*6dc70*/  IMAD.WIDE R58, R54, 0x2, R52 ;  /* 0x00000002363a7825 */ /* 0x000fe200078e0234 */
[----:B---3--:R-:W-:Y:S01]  /*6dc80*/  PRMT R54, R6, 0x7632, R54 ;  /* 0x0000763206367816 */ /* 0x008fe20000000036 */
[----:B------:R0:W-:Y:S01]  /*6dc90*/  @P4 STG.E.U16 desc[UR12][R56.64], R6 ;  /* 0x0000000638004986 */ /* 0x0001e2000c10150c */
[----:B------:R-:W-:Y:S01]  /*6dca0*/  ISETP.GE.AND P4, PT, R60, UR40, PT ;  /* 0x000000283c007c0c */ /* 0x000fe2000bf86270 */
[----:B------:R-:W2:Y:S01]  /*6dcb0*/  LDCU UR43, c[0x0][0x398] ;  /* 0x00007300ff2b77ac */ /* 0x000ea20008000800 */
[----:B------:R-:W-:Y:S02]  /*6dcc0*/  ISETP.LT.AND P6, PT, R51, UR20, !P6 ;  /* 0x0000001433007c0c */ /* 0x000fe4000f7c1270 */
[----:B------:R-:W-:Y:S01]  /*6dcd0*/  ISETP.LT.AND P3, PT, R11, UR22, !P2 ;  /* 0x000000160b007c0c */ /* 0x000fe2000d761270 */
[----:B------:R-:W3:Y:S01]  /*6dce0*/  LDCU UR20, c[0x0][0x398] ;  /* 0x00007300ff1477ac */ /* 0x000ee20008000800 */
[----:B0-----:R-:W2:Y:S01]  /*6dcf0*/  LDL.LU R6, [R1+0x2138] ;  /* 0x0021380001067983 */ /* 0x001ea20000300800 */
[----:B------:R-:W-:Y:S01]  /*6dd00*/  IMAD.WIDE R56, R55, 0x2, R2 ;  /* 0x0000000237387825 */ /* 0x000fe200078e0202 */
[----:B------:R-:W0:Y:S02]  /*6dd10*/  LDCU UR22, c[0x0][0x398] ;  /* 0x00007300ff1677ac */ /* 0x000e240008000800 */
[----:B------:R-:W2:Y:S01]  /*6dd20*/  LDL.LU R60, [R1+0x48] ;  /* 0x00004800013c7983 */ /* 0x000ea20000300800 */
[----:B------:R-:W-:Y:S01]  /*6dd30*/  ISETP.LT.AND P2, PT, R51, UR24, !P2 ;  /* 0x0000001833007c0c */ /* 0x000fe2000d741270 */
[----:B------:R-:W0:Y:S03]  /*6dd40*/  LDCU UR24, c[0x0][0x398] ;  /* 0x00007300ff1877ac */ /* 0x000e260008000800 */
[----:B------:R1:W-:Y:S01]  /*6dd50*/  @P6 STG.E.U16 desc[UR12][R58.64], R54 ;  /* 0x000000363a006986 */ /* 0x0003e2000c10150c */
[----:B------:R-:W0:Y:S01]  /*6dd60*/  LDCU UR40, c[0x0][0x398] ;  /* 0x00007300ff2877ac */ /* 0x000e220008000800 */
[----:B-1----:R-:W-:Y:S01]  /*6dd70*/  IMAD.WIDE R58, R55, 0x2, R52 ;  /* 0x00000002373a7825 */ /* 0x002fe200078e0234 */
[----:B--2---:R-:W-:Y:S01]  /*6dd80*/  PRMT R61, R60, 0x7632, R61 ;  /* 0x000076323c3d7816 */ /* 0x004fe2000000003d */
[----:B------:R-:W-:Y:S05]  /*6dd90*/  @P3 STG.E.U16 desc[UR12][R56.64], R60 ;  /* 0x0000003c38003986 */ /* 0x000fea000c10150c */
[----:B------:R1:W-:Y:S04]  /*6dda0*/  @P2 STG.E.U16 desc[UR12][R58.64], R61 ;  /* 0x0000003d3a002986 */ /* 0x0003e8000c10150c */
[----:B-1----:R-:W2:Y:S01]  /*6ddb0*/  LDL.LU R59, [R1+0x38] ;  /* 0x00003800013b7983 */ /* 0x002ea20000300800 */
[----:B------:R-:W-:Y:S01]  /*6ddc0*/  ISETP.LT.AND P6, PT, R11, UR26, !P5 ;  /* 0x0000001a0b007c0c */ /* 0x000fe2000efc1270 */
[----:B------:R-:W-:Y:S01]  /*6ddd0*/  VIADD R54, R55, UR30 ;  /* 0x0000001e37367c36 */ /* 0x000fe20008000000 */
[----:B------:R-:W1:Y:S03]  /*6dde0*/  LDCU UR26, c[0x0][0x398] ;  /* 0x00007300ff1a77ac */ /* 0x000e660008000800 */
[----:B------:R-:W-:Y:S01]  /*6ddf0*/  IMAD.WIDE R56, R54, 0x2, R2 ;  /* 0x0000000236387825 */ /* 0x000fe200078e0202 */
[----:B------:R-:W-:Y:S01]  /*6de00*/  ISETP.LT.AND P5, PT, R51, UR28, !P5 ;  /* 0x0000001c33007c0c */ /* 0x000fe2000efa1270 */
[----:B------:R-:W0:Y:S01]  /*6de10*/  LDCU UR28, c[0x0][0x398] ;  /* 0x00007300ff1c77ac */ /* 0x000e220008000800 */
[----:B------:R-:W-:-:S04]  /*6de20*/  IADD3 R55, PT, PT, R50, 0x19, RZ ;  /* 0x0000001932377810 */ /* 0x000fc80007ffe0ff */
[----:B------:R-:W-:Y:S01]  /*6de30*/  ISETP.GE.AND P2, PT, R55, UR35, PT ;  /* 0x0000002337007c0c */ /* 0x000fe2000bf46270 */
[----:B------:R-:W-:Y:S01]  /*6de40*/  VIADD R60, R50, 0x18 ;  /* 0x00000018323c7836 */ /* 0x000fe20000000000 */
[----:B------:R-:W0:Y:S04]  /*6de50*/  LDCU UR35, c[0x0][0x398] ;  /* 0x00007300ff2377ac */ /* 0x000e280008000800 */
[----:B------:R-:W-:Y:S01]  /*6de60*/  ISETP.GE.AND P3, PT, R60, UR36, PT ;  /* 0x000000243c007c0c */ /* 0x000fe2000bf66270 */
[----:B------:R-:W0:Y:S01]  /*6de70*/  LDCU UR36, c[0x0][0x398] ;  /* 0x00007300ff2477ac */ /* 0x000e220008000800 */
[----:B------:R-:W-:Y:S01]  /*6de80*/  PRMT R60, R4, 0x7632, R60 ;  /* 0x00007632043c7816 */ /* 0x000fe2000000003c */
[----:B--2---:R2:W-:Y:S01]  /*6de90*/  @P6 STG.E.U16 desc[UR12][R56.64], R59 ;  /* 0x0000003b38006986 */ /* 0x0045e2000c10150c */
[----:B------:R-:W-:Y:S01]  /*6dea0*/  ISETP.LT.AND P6, PT, R11, UR42, !P0 ;  /* 0x0000002a0b007c0c */ /* 0x000fe2000c7c1270 */
[----:B------:R-:W0:Y:S01]  /*6deb0*/  LDCU UR42, c[0x0][0x398] ;  /* 0x00007300ff2a77ac */ /* 0x000e220008000800 */
[----:B----4-:R-:W-:Y:S01]  /*6dec0*/  ISETP.LT.AND P0, PT, R51, UR41, !P0 ;  /* 0x0000002933007c0c */ /* 0x010fe2000c701270 */
[----:B------:R-:W4:Y:S01]  /*6ded0*/  LDCU UR41, c[0x0][0x398] ;  /* 0x00007300ff2977ac */ /* 0x000f220008000800 */
[C---:B--2---:R-:W-:Y:S01]  /*6dee0*/  VIADD R56, R54.reuse, UR30 ;  /* 0x0000001e36387c36 */ /* 0x044fe20008000000 */
[----:B------:R-:W-:Y:S01]  /*6def0*/  PRMT R57, R59, 0x7632, R57 ;  /* 0x000076323b397816 */ /* 0x000fe20000000039 */
[----:B------:R-:W-:-:S04]  /*6df00*/  IMAD.WIDE R58, R54, 0x2, R52 ;  /* 0x00000002363a7825 */ /* 0x000fc800078e0234 */
[----:B------:R-:W-:Y:S01]  /*6df10*/  IMAD.WIDE R54, R56, 0x2, R2 ;  /* 0x0000000238367825 */ /* 0x000fe200078e0202 */
[----:B------:R2:W-:Y:S04]  /*6df20*/  @P5 STG.E.U16 desc[UR12][R58.64], R57 ;  /* 0x000000393a005986 */ /* 0x0005e8000c10150c */
[----:B------:R0:W-:Y:S01]  /*6df30*/  @P6 STG.E.U16 desc[UR12][R54.64], R5 ;  /* 0x0000000536006986 */ /* 0x0001e2000c10150c */
[----:B------:R-:W-:Y:S01]  /*6df40*/  ISETP.LT.AND P6, PT, R11, UR38, !P4 ;  /* 0x000000260b007c0c */ /* 0x000fe2000e7c1270 */
[----:B------:R-:W1:Y:S01]  /*6df50*/  LDCU UR38, c[0x0][0x398] ;  /* 0x00007300ff2677ac */ /* 0x000e620008000800 */
[----:B--2---:R-:W-:Y:S01]  /*6df60*/  PRMT R59, R5, 0x7632, R59 ;  /* 0x00007632053b7816 */ /* 0x004fe2000000003b */
[----:B------:R-:W-:Y:S02]  /*6df70*/  VIADD R57, R50, 0x1a ;  /* 0x0000001a32397836 */ /* 0x000fe40000000000 */
[----:B0-----:R-:W-:-:S04]  /*6df80*/  IMAD.WIDE R54, R56, 0x2, R52 ;  /* 0x0000000238367825 */ /* 0x001fc800078e0234 */
[----:B------:R-:W-:Y:S01]  /*6df90*/  VIADD R58, R56, UR30 ;  /* 0x0000001e383a7c36 */ /* 0x000fe20008000000 */
[----:B------:R0:W-:Y:S01]  /*6dfa0*/  @P0 STG.E.U16 desc[UR12][R54.64], R59 ;  /* 0x0000003b36000986 */ /* 0x0001e2000c10150c */
[----:B------:R-:W-:Y:S01]  /*6dfb0*/  ISETP.GE.AND P5, PT, R57, UR31, PT ;  /* 0x0000001f39007c0c */ /* 0x000fe2000bfa6270 */
[----:B------:R-:W-:Y:S02]  /*6dfc0*/  VIADD R57, R50, 0x1b ;  /* 0x0000001b32397836 */ /* 0x000fe40000000000 */
[C---:B0-----:R-:W-:Y:S01]  /*6dfd0*/  IMAD.WIDE R54, R58.reuse, 0x2, R2 ;  /* 0x000000023a367825 */ /* 0x041fe200078e0202 */
[----:B------:R-:W-:Y:S01]  /*6dfe0*/  ISETP.LT.AND P4, PT, R51, UR37, !P4 ;  /* 0x0000002533007c0c */ /* 0x000fe2000e781270 */
[----:B------:R-:W0:Y:S03]  /*6dff0*/  LDCU UR31, c[0x0][0x398] ;  /* 0x00007300ff1f77ac */ /* 0x000e260008000800 */
[----:B------:R2:W-:Y:S01]  /*6e000*/  @P6 STG.E.U16 desc[UR12][R54.64], R4 ;  /* 0x0000000436006986 */ /* 0x0005e2000c10150c */
[----:B------:R-:W-:Y:S01]  /*6e010*/  ISETP.GE.AND P6, PT, R57, UR5, PT ;  /* 0x0000000539007c0c */ /* 0x000fe2000bfc6270 */
[C---:B------:R-:W-:Y:S01]  /*6e020*/  VIADD R56, R58.reuse, UR30 ;  /* 0x0000001e3a387c36 */ /* 0x040fe20008000000 */
[----:B------:R-:W-:Y:S01]  /*6e030*/  ISETP.LT.AND P0, PT, R11, UR39, !P3 ;  /* 0x000000270b007c0c */ /* 0x000fe2000df01270 */
[----:B------:R-:W0:Y:S01]  /*6e040*/  LDCU UR37, c[0x0][0x398] ;  /* 0x00007300ff2577ac */ /* 0x000e220008000800 */
[----:B--2---:R-:W2:Y:S01]  /*6e050*/  LDL.LU R4, [R1+0x14] ;  /* 0x0000140001047983 */ /* 0x004ea20000300800 */
[----:B------:R-:W-:Y:S01]  /*6e060*/  IMAD.WIDE R58, R58, 0x2, R52 ;  /* 0x000000023a3a7825 */ /* 0x000fe200078e0234 */
[----:B------:R-:W0:Y:S02]  /*6e070*/  LDCU UR5, c[0x0][0x39c] ;  /* 0x00007380ff0577ac */ /* 0x000e240008000800 */
[----:B------:R-:W2:Y:S01]  /*6e080*/  LDL.LU R5, [R1+0x1c] ;  /* 0x00001c0001057983 */ /* 0x000ea20000300800 */
[C---:B------:R-:W-:Y:S01]  /*6e090*/  IMAD.WIDE R54, R56.reuse, 0x2, R2 ;  /* 0x0000000238367825 */ /* 0x040fe200078e0202 */
[----:B------:R-:W0:Y:S02]  /*6e0a0*/  LDCU UR39, c[0x0][0x398] ;  /* 0x00007300ff2777ac */ /* 0x000e240008000800 */
[----:B------:R-:W2:Y:S01]  /*6e0b0*/  LDL.LU R57, [R1+0x20] ;  /* 0x0000200001397983 */ /* 0x000ea20000300800 */
[----:B------:R-:W-:Y:S01]  /*6e0c0*/  ISETP.LT.AND P3, PT, R51, UR34, !P3 ;  /* 0x0000002233007c0c */ /* 0x000fe2000df61270 */
[----:B------:R-:W0:Y:S02]  /*6e0d0*/  LDCU UR34, c[0x0][0x398] ;  /* 0x00007300ff2277ac */ /* 0x000e240008000800 */
[----:B------:R1:W-:Y:S04]  /*6e0e0*/  @P4 STG.E.U16 desc[UR12][R58.64], R60 ;  /* 0x0000003c3a004986 */ /* 0x0003e8000c10150c */
[----:B-1----:R-:W3:Y:S01]  /*6e0f0*/  LDL.LU R60, [R1+0x10] ;  /* 0x00001000013c7983 */ /* 0x002ee20000300800 */
[----:B------:R-:W-:-:S03]  /*6e100*/  VIADD R58, R56, UR30 ;  /* 0x0000001e383a7c36 */ /* 0x000fc60008000000 */
[----:B--2---:R1:W-:Y:S02]  /*6e110*/  @P0 STG.E.U16 desc[UR12][R54.64], R57 ;  /* 0x0000003936000986 */ /* 0x0043e4000c10150c */
[----:B-1----:R-:W-:Y:S02]  /*6e120*/  IMAD.MOV.U32 R55, RZ, RZ, R57 ;  /* 0x000000ffff377224 */ /* 0x002fe400078e0039 */
[----:B------:R-:W-:-:S03]  /*6e130*/  VIADD R57, R50, 0x1c ;  /* 0x0000001c32397836 */ /* 0x000fc60000000000 */
[----:B------:R-:W-:Y:S01]  /*6e140*/  PRMT R59, R55, 0x7632, R59 ;  /* 0x00007632373b7816 */ /* 0x000fe2000000003b */
[----:B------:R-:W-:Y:S01]  /*6e150*/  IMAD.WIDE R54, R56, 0x2, R52 ;  /* 0x0000000238367825 */ /* 0x000fe200078e0234 */
[----:B------:R-:W-:Y:S01]  /*6e160*/  ISETP.GE.AND P0, PT, R57, UR8, PT ;  /* 0x0000000839007c0c */ /* 0x000fe2000bf06270 */
[----:B------:R-:W1:Y:S02]  /*6e170*/  LDCU UR8, c[0x0][0x39c] ;  /* 0x00007380ff0877ac */ /* 0x000e640008000800 */
[C---:B------:R-:W-:Y:S01]  /*6e180*/  IMAD.WIDE R56, R58.reuse, 0x2, R2 ;  /* 0x000000023a387825 */ /* 0x040fe200078e0202 */
[----:B------:R2:W-:Y:S03]  /*6e190*/  @P3 STG.E.U16 desc[UR12][R54.64], R59 ;  /* 0x0000003b36003986 */ /* 0x0005e6000c10150c */
[C---:B--2---:R-:W-:Y:S02]  /*6e1a0*/  VIADD R59, R58.reuse, UR30 ;  /* 0x0000001e3a3b7c36 */ /* 0x044fe40008000000 */
[----:B------:R-:W-:-:S02]  /*6e1b0*/  IMAD.WIDE R54, R58, 0x2, R52 ;  /* 0x000000023a367825 */ /* 0x000fc400078e0234 */
[----:B------:R-:W2:Y:S01]  /*6e1c0*/  LDL.LU R58, [R1+0x24] ;  /* 0x00002400013a7983 */ /* 0x000ea20000300800 */
[----:B------:R-:W-:Y:S01]  /*6e1d0*/  ISETP.LT.AND P4, PT, R11, UR33, !P2 ;  /* 0x000000210b007c0c */ /* 0x000fe2000d781270 */
[----:B------:R-:W0:Y:S01]  /*6e1e0*/  LDCU UR33, c[0x0][0x398] ;  /* 0x00007300ff2177ac */ /* 0x000e220008000800 */
[----:B------:R-:W-:Y:S02]  /*6e1f0*/  ISETP.LT.AND P2, PT, R51, UR32, !P2 ;  /* 0x0000002033007c0c */ /* 0x000fe4000d741270 */
[----:B------:R-:W-:Y:S01]  /*6e200*/  ISETP.LT.AND P3, PT, R11, UR44, !P5 ;  /* 0x0000002c0b007c0c */ /* 0x000fe2000ef61270 */
[----:B------:R-:W0:Y:S01]  /*6e210*/  LDCU UR32, c[0x0][0x398] ;  /* 0x00007300ff2077ac */ /* 0x000e220008000800 */
[----:B---3--:R-:W-:Y:S02]  /*6e220*/  PRMT R61, R60, 0x7632, R61 ;  /* 0x000076323c3d7816 */ /* 0x008fe4000000003d */
[----:B------:R-:W-:Y:S01]  /*6e230*/  ISETP.LT.AND P5, PT, R51, UR45, !P5 ;  /* 0x0000002d33007c0c */ /* 0x000fe2000efa1270 */
[----:B------:R-:W3:Y:S04]  /*6e240*/  LDCU UR44, c[0x0][0x398] ;  /* 0x00007300ff2c77ac */ /* 0x000ee80008000800 */
[----:B------:R0:W-:Y:S04]  /*6e250*/  @P4 STG.E.U16 desc[UR12][R56.64], R60 ;  /* 0x0000003c38004986 */ /* 0x0001e8000c10150c */
[----:B------:R1:W-:Y:S01]  /*6e260*/  @P2 STG.E.U16 desc[UR12][R54.64], R61 ;  /* 0x0000003d36002986 */ /* 0x0003e2000c10150c */
[----:B0-----:R-:W-:-:S04]  /*6e270*/  IMAD.WIDE R56, R59, 0x2, R2 ;  /* 0x000000023b387825 */ /* 0x001fc800078e0202 */
[----:B-1----:R-:W-:-:S04]  /*6e280*/  IMAD.WIDE R54, R59, 0x2, R52 ;  /* 0x000000023b367825 */ /* 0x002fc800078e0234 */
[----:B------:R-:W-:Y:S02]  /*6e290*/  VIADD R60, R50, 0x1d ;  /* 0x0000001d323c7836 */ /* 0x000fe40000000000 */
[----:B------:R-:W-:-:S03]  /*6e2a0*/  VIADD R59, R59, UR30 ;  /* 0x0000001e3b3b7c36 */ /* 0x000fc60008000000 */
[----:B------:R-:W-:Y:S01]  /*6e2b0*/  ISETP.GE.AND P4, PT, R60, UR6, PT ;  /* 0x000000063c007c0c */ /* 0x000fe2000bf86270 */
[----:B------:R-:W-:Y:S01]  /*6e2c0*/  VIADD R60, R50, 0x1f ;  /* 0x0000001f323c7836 */ /* 0x000fe20000000000 */
[----:B------:R-:W0:Y:S01]  /*6e2d0*/  LDCU UR6, c[0x0][0x39c] ;  /* 0x00007380ff0677ac */ /* 0x000e220008000800 */
[----:B--2---:R1:W-:Y:S01]  /*6e2e0*/  @P3 STG.E.U16 desc[UR12][R56.64], R58 ;  /* 0x0000003a38003986 */ /* 0x0043e2000c10150c */
[----:B------:R-:W-:Y:S02]  /*6e2f0*/  ISETP.LT.AND P3, PT, R11, UR47, !P6 ;  /* 0x0000002f0b007c0c */ /* 0x000fe4000f761270 */
[----:B-1----:R-:W-:Y:S01]  /*6e300*/  PRMT R57, R58, 0x7632, R57 ;  /* 0x000076323a397816 */ /* 0x002fe20000000039 */
[----:B------:R-:W-:-:S04]  /*6e310*/  VIADD R56, R50, 0x1e ;  /* 0x0000001e32387836 */ /* 0x000fc80000000000 */
[----:B------:R1:W-:Y:S01]  /*6e320*/  @P5 STG.E.U16 desc[UR12][R54.64], R57 ;  /* 0x0000003936005986 */ /* 0x0003e2000c10150c */
[----:B------:R-:W-:Y:S01]  /*6e330*/  ISETP.GE.AND P2, PT, R56, UR4, PT ;  /* 0x0000000438007c0c */ /* 0x000fe2000bf46270 */
[C---:B------:R-:W-:Y:S02]  /*6e340*/  VIADD R58, R59.reuse, UR30 ;  /* 0x0000001e3b3a7c36 */ /* 0x040fe40008000000 */
[----:B-1----:R-:W-:Y:S01]  /*6e350*/  IMAD.WIDE R54, R59, 0x2, R52 ;  /* 0x000000023b367825 */ /* 0x002fe200078e0234 */
[----:B------:R-:W-:Y:S01]  /*6e360*/  ISETP.LT.AND P6, PT, R51, UR48, !P6 ;  /* 0x0000003033007c0c */ /* 0x000fe2000f7c1270 */
[----:B------:R-:W1:Y:S02]  /*6e370*/  LDCU UR4, c[0x0][0x39c] ;  /* 0x00007380ff0477ac */ /* 0x000e640008000800 */
[----:B------:R-:W-:Y:S01]  /*6e380*/  IMAD.WIDE R56, R59, 0x2, R2 ;  /* 0x000000023b387825 */ /* 0x000fe200078e0202 */
[----:B------:R-:W-:-:S04]  /*6e390*/  PRMT R59, R4, 0x7632, R59 ;  /* 0x00007632043b7816 */ /* 0x000fc8000000003b */
[----:B------:R2:W-:Y:S01]  /*6e3a0*/  @P3 STG.E.U16 desc[UR12][R56.64], R4 ;  /* 0x0000000438003986 */ /* 0x0005e2000c10150c */
[----:B------:R-:W-:Y:S01]  /*6e3b0*/  ISETP.GE.AND P3, PT, R60, UR10, PT ;  /* 0x0000000a3c007c0c */ /* 0x000fe2000bf66270 */
[----:B------:R-:W0:Y:S02]  /*6e3c0*/  LDCU UR10, c[0x0][0x39c] ;  /* 0x00007380ff0a77ac */ /* 0x000e240008000800 */
[----:B--2---:R-:W2:Y:S04]  /*6e3d0*/  LDL.LU R4, [R1+0x2134] ;  /* 0x0021340001047983 */ /* 0x004ea80000300800 */
[----:B------:R-:W2:Y:S01]  /*6e3e0*/  LDL.LU R60, [R1+0x28] ;  /* 0x00002800013c7983 */ /* 0x000ea20000300800 */
[----:B------:R-:W-:Y:S02]  /*6e3f0*/  ISETP.LT.AND P5, PT, R11, UR49, !P0 ;  /* 0x000000310b007c0c */ /* 0x000fe4000c7a1270 */
[----:B------:R-:W-:Y:S01]  /*6e400*/  ISETP.LT.AND P0, PT, R51, UR50, !P0 ;  /* 0x0000003233007c0c */ /* 0x000fe2000c701270 */
[C---:B------:R-:W-:Y:S01]  /*6e410*/  IMAD.WIDE R56, R58.reuse, 0x2, R2 ;  /* 0x000000023a387825 */ /* 0x040fe200078e0202 */
[----:B------:R0:W-:Y:S03]  /*6e420*/  @P6 STG.E.U16 desc[UR12][R54.64], R59 ;  /* 0x0000003b36006986 */ /* 0x0001e6000c10150c */
[----:B0-----:R-:W-:Y:S01]  /*6e430*/  IMAD.WIDE R54, R58, 0x2, R52 ;  /* 0x000000023a367825 */ /* 0x001fe200078e0234 */
[----:B--2---:R-:W-:-:S05]  /*6e440*/  PRMT R61, R60, 0x7632, R61 ;  /* 0x000076323c3d7816 */ /* 0x004fca000000003d */
[----:B------:R-:W-:Y:S04]  /*6e450*/  @P5 STG.E.U16 desc[UR12][R56.64], R60 ;  /* 0x0000003c38005986 */ /* 0x000fe8000c10150c */
[----:B------:R0:W-:Y:S04]  /*6e460*/  @P0 STG.E.U16 desc[UR12][R54.64], R61 ;  /* 0x0000003d36000986 */ /* 0x0001e8000c10150c */
[----:B0-----:R-:W2:Y:S01]  /*6e470*/  LDL.LU R55, [R1+0x18] ;  /* 0x0000180001377983 */ /* 0x001ea20000300800 */
[----:B------:R-:W-:Y:S02]  /*6e480*/  ISETP.LT.AND P6, PT, R11, UR18, !P4 ;  /* 0x000000120b007c0c */ /* 0x000fe4000e7c1270 */
[----:B------:R-:W-:Y:S01]  /*6e490*/  IADD3 R59, PT, PT, R58, UR30, RZ ;  /* 0x0000001e3a3b7c10 */ /* 0x000fe2000fffe0ff */
[----:B------:R-:W-:Y:S01]  /*6e4a0*/  VIADD R60, R50, 0x20 ;  /* 0x00000020323c7836 */ /* 0x000fe20000000000 */
[----:B------:R-:W0:Y:S03]  /*6e4b0*/  LDCU UR18, c[0x0][0x398] ;  /* 0x00007300ff1277ac */ /* 0x000e260008000800 */
[C---:B------:R-:W-:Y:S01]  /*6e4c0*/  IMAD.WIDE R56, R59.reuse, 0x2, R2 ;  /* 0x000000023b387825 */ /* 0x040fe200078e0202 */
[----:B------:R-:W-:Y:S01]  /*6e4d0*/  ISETP.GE.AND P5, PT, R60, UR14, PT ;  /* 0x0000000e3c007c0c */ /* 0x000fe2000bfa6270 */
[----:B------:R-:W0:Y:S02]  /*6e4e0*/  LDCU UR14, c[0x0][0x39c] ;  /* 0x00007380ff0e77ac */ /* 0x000e240008000800 */
[----:B------:R-:W-:-:S02]  /*6e4f0*/  VIADD R58, R59, UR30 ;  /* 0x0000001e3b3a7c36 */ /* 0x000fc40008000000 */
[----:B--2---:R2:W-:Y:S01]  /*6e500*/  @P6 STG.E.U16 desc[UR12][R56.64], R55 ;  /* 0x0000003738006986 */ /* 0x0045e2000c10150c */
[----:B------:R-:W-:Y:S01]  /*6e510*/  PRMT R60, R55, 0x7632, R60 ;  /* 0x00007632373c7816 */ /* 0x000fe2000000003c */
[----:B--2---:R-:W-:Y:S02]  /*6e520*/  IMAD.WIDE R54, R59, 0x2, R52 ;  /* 0x000000023b367825 */ /* 0x004fe400078e0234 */
[----:B------:R-:W2:Y:S01]  /*6e530*/  LDL.LU R59, [R1+0x2c] ;  /* 0x00002c00013b7983 */ /* 0x000ea20000300800 */
[----:B------:R-:W-:Y:S02]  /*6e540*/  ISETP.LT.AND P4, PT, R51, UR46, !P4 ;  /* 0x0000002e33007c0c */ /* 0x000fe4000e781270 */
[----:B------:R-:W-:Y:S01]  /*6e550*/  ISETP.LT.AND P6, PT, R11, UR43, !P2 ;  /* 0x0000002b0b007c0c */ /* 0x000fe2000d7c1270 */
[----:B------:R-:W-:Y:S01]  /*6e560*/  VIADD R56, R50, 0x21 ;  /* 0x0000002132387836 */ /* 0x000fe20000000000 */
[----:B------:R-:W-:Y:S01]  /*6e570*/  ISETP.LT.AND P2, PT, R51, UR20, !P2 ;  /* 0x0000001433007c0c */ /* 0x000fe2000d741270 */
[----:B------:R-:W0:Y:S03]  /*6e580*/  LDCU UR43, c[0x0][0x398] ;  /* 0x00007300ff2b77ac */ /* 0x000e260008000800 */
[----:B------:R-:W-:Y:S01]  /*6e590*/  ISETP.GE.AND P0, PT, R56, UR15, PT ;  /* 0x0000000f38007c0c */ /* 0x000fe2000bf06270 */
[C---:B------:R-:W-:Y:S01]  /*6e5a0*/  IMAD.WIDE R56, R58.reuse, 0x2, R2 ;  /* 0x000000023a387825 */ /* 0x040fe200078e0202 */
[----:B------:R-:W0:Y:S03]  /*6e5b0*/  LDCU UR15, c[0x0][0x39c] ;  /* 0x00007380ff0f77ac */ /* 0x000e260008000800 */
[----:B------:R1:W-:Y:S01]  /*6e5c0*/  @P4 STG.E.U16 desc[UR12][R54.64], R60 ;  /* 0x0000003c36004986 */ /* 0x0003e2000c10150c */
[----:B------:R-:W0:Y:S01]  /*6e5d0*/  LDCU UR20, c[0x0][0x398] ;  /* 0x00007300ff1477ac */ /* 0x000e220008000800 */
[----:B-1----:R-:W-:-:S02]  /*6e5e0*/  IMAD.WIDE R54, R58, 0x2, R52 ;  /* 0x000000023a367825 */ /* 0x002fc400078e0234 */
[----:B--2---:R1:W-:Y:S01]  /*6e5f0*/  @P6 STG.E.U16 desc[UR12][R56.64], R59 ;  /* 0x0000003b38006986 */ /* 0x0043e2000c10150c */
[----:B------:R-:W-:Y:S01]  /*6e600*/  ISETP.LT.AND P6, PT, R11, UR22, !P3 ;  /* 0x000000160b007c0c */ /* 0x000fe2000dfc1270 */
[----:B------:R-:W2:Y:S01]  /*6e610*/  LDCU UR22, c[0x0][0x398] ;  /* 0x00007300ff1677ac */ /* 0x000ea20008000800 */
[----:B------:R-:W-:Y:S02]  /*6e620*/  ISETP.LT.AND P3, PT, R51, UR24, !P3 ;  /* 0x0000001833007c0c */ /* 0x000fe4000df61270 */
[----:B------:R-:W-:Y:S01]  /*6e630*/  PRMT R60, R59, 0x7632, R60 ;  /* 0x000076323b3c7816 */ /* 0x000fe2000000003c */
[----:B------:R-:W0:Y:S01]  /*6e640*/  LDCU UR24, c[0x0][0x398] ;  /* 0x00007300ff1877ac */ /* 0x000e220008000800 */
[----:B-1----:R-:W-:Y:S02]  /*6e650*/  VIADD R56, R50, 0x22 ;  /* 0x0000002232387836 */ /* 0x002fe40000000000 */
[----:B------:R-:W-:Y:S01]  /*6e660*/  VIADD R59, R58, UR30 ;  /* 0x0000001e3a3b7c36 */ /* 0x000fe20008000000 */
[----:B------:R1:W-:Y:S02]  /*6e670*/  @P2 STG.E.U16 desc[UR12][R54.64], R60 ;  /* 0x0000003c36002986 */ /* 0x0003e4000c10150c */
[----:B------:R-:W-:Y:S01]  /*6e680*/  ISETP.GE.AND P4, PT, R56, UR16, PT ;  /* 0x0000001038007c0c */ /* 0x000fe2000bf86270 */
[----:B------:R-:W-:-:S04]  /*6e690*/  IMAD.WIDE R56, R59, 0x2, R2 ;  /* 0x000000023b387825 */ /* 0x000fc800078e0202 */
[C---:B------:R-:W-:Y:S02]  /*6e6a0*/  VIADD R58, R59.reuse, UR30 ;  /* 0x0000001e3b3a7c36 */ /* 0x040fe40008000000 */
[----:B-1----:R-:W-:Y:S01]  /*6e6b0*/  IMAD.WIDE R54, R59, 0x2, R52 ;  /* 0x000000023b367825 */ /* 0x002fe200078e0234 */
[----:B------:R-:W-:Y:S01]  /*6e6c0*/  PRMT R59, R5, 0x7632, R59 ;  /* 0x00007632053b7816 */ /* 0x000fe2000000003b */
[----:B------:R1:W-:Y:S01]  /*6e6d0*/  @P6 STG.E.U16 desc[UR12][R56.64], R5 ;  /* 0x0000000538006986 */ /* 0x0003e2000c10150c */
[----:B------:R-:W-:Y:S01]  /*6e6e0*/  ISETP.LT.AND P2, PT, R11, UR26, !P5 ;  /* 0x0000001a0b007c0c */ /* 0x000fe2000ef41270 */
[----:B------:R-:W-:Y:S01]  /*6e6f0*/  VIADD R60, R50, 0x23 ;  /* 0x00000023323c7836 */ /* 0x000fe20000000000 */
[----:B------:R-:W0:Y:S01]  /*6e700*/  LDCU UR16, c[0x0][0x39c] ;  /* 0x00007380ff1077ac */ /* 0x000e220008000800 */
[----:B------:R2:W-:Y:S04]  /*6e710*/  @P3 STG.E.U16 desc[UR12][R54.64], R59 ;  /* 0x0000003b36003986 */ /* 0x0005e8000c10150c */
[----:B-1----:R-:W3:Y:S01]  /*6e720*/  LDL.LU R5, [R1+0x124] ;  /* 0x0001240001057983 */ /* 0x002ee20000300800 */
[----:B------:R-:W-:Y:S01]  /*6e730*/  IMAD.WIDE R56, R58, 0x2, R2 ;  /* 0x000000023a387825 */ /* 0x000fe200078e0202 */
[----:B------:R-:W1:Y:S02]  /*6e740*/  LDCU UR26, c[0x0][0x398] ;  /* 0x00007300ff1a77ac */ /* 0x000e640008000800 */
[----:B--2---:R-:W2:Y:S01]  /*6e750*/  LDL.LU R55, [R1] ;  /* 0x0000000001377983 */ /* 0x004ea20000300800 */
[----:B------:R-:W-:-:S02]  /*6e760*/  ISETP.LT.AND P5, PT, R51, UR28, !P5 ;  /* 0x0000001c33007c0c */ /* 0x000fc4000efa1270 */
[----:B------:R-:W-:Y:S01]  /*6e770*/  ISETP.GE.AND P6, PT, R60, UR5, PT ;  /* 0x000000053c007c0c */ /* 0x000fe2000bfc6270 */
[C---:B------:R-:W-:Y:S01]  /*6e780*/  VIADD R59, R58.reuse, UR30 ;  /* 0x0000001e3a3b7c36 */ /* 0x040fe20008000000 */
[----:B------:R-:W-:Y:S01]  /*6e790*/  ISETP.LT.AND P3, PT, R11, UR35, !P0 ;  /* 0x000000230b007c0c */ /* 0x000fe2000c761270 */
[----:B------:R-:W0:Y:S01]  /*6e7a0*/  LDCU UR5, c[0x0][0x39c] ;  /* 0x00007380ff0577ac */ /* 0x000e220008000800 */
[----:B------:R-:W0:Y:S01]  /*6e7b0*/  LDCU UR28, c[0x0][0x398] ;  /* 0x00007300ff1c77ac */ /* 0x000e220008000800 */
[----:B--2---:R2:W-:Y:S01]  /*6e7c0*/  @P2 STG.E.U16 desc[UR12][R56.64], R55 ;  /* 0x0000003738002986 */ /* 0x0045e2000c10150c */
[----:B------:R-:W-:Y:S01]  /*6e7d0*/  PRMT R60, R55, 0x7632, R60 ;  /* 0x00007632373c7816 */ /* 0x000fe2000000003c */
[----:B------:R-:W0:Y:S01]  /*6e7e0*/  LDCU UR35, c[0x0][0x398] ;  /* 0x00007300ff2377ac */ /* 0x000e220008000800 */
[----:B--2---:R-:W-:-:S05]  /*6e7f0*/  IMAD.WIDE R54, R58, 0x2, R52 ;  /* 0x000000023a367825 */ /* 0x004fca00078e0234 */
[----:B------:R2:W-:Y:S04]  /*6e800*/  @P5 STG.E.U16 desc[UR12][R54.64], R60 ;  /* 0x0000003c36005986 */ /* 0x0005e8000c10150c */
[----:B--2---:R-:W2:Y:S01]  /*6e810*/  LDL.LU R55, [R1+0x120] ;  /* 0x0001200001377983 */ /* 0x004ea20000300800 */
[----:B------:R-:W-:-:S05]  /*6e820*/  VIADD R56, R50, 0x24 ;  /* 0x0000002432387836 */ /* 0x000fca0000000000 */
[----:B------:R-:W-:Y:S01]  /*6e830*/  ISETP.GE.AND P2, PT, R56, UR8, PT ;  /* 0x0000000838007c0c */ /* 0x000fe2000bf46270 */
[----:B------:R-:W-:-:S04]  /*6e840*/  IMAD.WIDE R56, R59, 0x2, R2 ;  /* 0x000000023b387825 */ /* 0x000fc800078e0202 */
[----:B------:R-:W-:Y:S01]  /*6e850*/  VIADD R58, R59, UR30 ;  /* 0x0000001e3b3a7c36 */ /* 0x000fe20008000000 */
[----:B------:R-:W-:Y:S01]  /*6e860*/  ISETP.LT.AND P0, PT, R51, UR36, !P0 ;  /* 0x0000002433007c0c */ /* 0x000fe2000c701270 */
[----:B------:R-:W-:Y:S01]  /*6e870*/  VIADD R60, R50, 0x25 ;  /* 0x00000025323c7836 */ /* 0x000fe20000000000 */
[----:B------:R-:W-:Y:S01]  /*6e880*/  ISETP.LT.AND P5, PT, R11, UR31, !P4 ;  /* 0x0000001f0b007c0c */ /* 0x000fe2000e7a1270 */
[----:B------:R-:W0:Y:S01]  /*6e890*/  LDCU UR8, c[0x0][0x39c] ;  /* 0x00007380ff0877ac */ /* 0x000e220008000800 */
[----:B--2---:R2:W-:Y:S01]  /*6e8a0*/  @P3 STG.E.U16 desc[UR12][R56.64], R55 ;  /* 0x0000003738003986 */ /* 0x0045e2000c10150c */
[----:B------:R-:W-:Y:S01]  /*6e8b0*/  PRMT R61, R55, 0x7632, R61 ;  /* 0x00007632373d7816 */ /* 0x000fe2000000003d */
[----:B------:R-:W0:Y:S01]  /*6e8c0*/  LDCU UR31, c[0x0][0x398] ;  /* 0x00007300ff1f77ac */ /* 0x000e220008000800 */
[----:B------:R-:W0:Y:S01]  /*6e8d0*/  LDCU UR36, c[0x0][0x398] ;  /* 0x00007300ff2477ac */ /* 0x000e220008000800 */
[----:B--2---:R-:W-:Y:S02]  /*6e8e0*/  IMAD.WIDE R54, R59, 0x2, R52 ;  /* 0x000000023b367825 */ /* 0x004fe400078e0234 */
[----:B------:R-:W2:Y:S01]  /*6e8f0*/  LDL.LU R59, [R1+0x4] ;  /* 0x00000400013b7983 */ /* 0x000ea20000300800 */
[----:B------:R-:W-:Y:S01]  /*6e900*/  ISETP.LT.AND P4, PT, R51, UR37, !P4 ;  /* 0x0000002533007c0c */ /* 0x000fe2000e781270 */
[----:B------:R-:W-:Y:S01]  /*6e910*/  IMAD.WIDE R56, R58, 0x2, R2 ;  /* 0x000000023a387825 */ /* 0x000fe200078e0202 */
[----:B------:R-:W-:Y:S01]  /*6e920*/  ISETP.GE.AND P3, PT, R60, UR6, PT ;  /* 0x000000063c007c0c */ /* 0x000fe2000bf66270 */
[----:B------:R0:W-:Y:S01]  /*6e930*/  @P0 STG.E.U16 desc[UR12][R54.64], R61 ;  /* 0x0000003d36000986 */ /* 0x0001e2000c10150c */
[----:B------:R-:W1:Y:S01]  /*6e940*/  LDCU UR6, c[0x0][0x39c] ;  /* 0x00007380ff0677ac */ /* 0x000e620008000800 */
[----:B------:R-:W-:Y:S01]  /*6e950*/  VIADD R60, R50, 0x27 ;  /* 0x00000027323c7836 */ /* 0x000fe20000000000 */
[----:B------:R-:W1:Y:S01]  /*6e960*/  LDCU UR37, c[0x0][0x398] ;  /* 0x00007300ff2577ac */ /* 0x000e620008000800 */
[----:B0-----:R-:W-:Y:S01]  /*6e970*/  IMAD.WIDE R54, R58, 0x2, R52 ;  /* 0x000000023a367825 */ /* 0x001fe200078e0234 */
[----:B--2---:R0:W-:Y:S01]  /*6e980*/  @P5 STG.E.U16 desc[UR12][R56.64], R59 ;  /* 0x0000003b38005986 */ /* 0x0041e2000c10150c */
[----:B------:R-:W-:Y:S01]  /*6e990*/  ISETP.LT.AND P5, PT, R11, UR33, !P6 ;  /* 0x000000210b007c0c */ /* 0x000fe2000f7a1270 */
[----:B------:R-:W2:Y:S01]  /*6e9a0*/  LDCU UR33, c[0x0][0x398] ;  /* 0x00007300ff2177ac */ /* 0x000ea20008000800 */
[----:B0-----:R-:W-:Y:S01]  /*6e9b0*/  PRMT R57, R59, 0x7632, R57 ;  /* 0x000076323b397816 */ /* 0x001fe20000000039 */
[----:B------:R-:W-:-:S02]  /*6e9c0*/  VIADD R56, R50, 0x26 ;  /* 0x0000002632387836 */ /* 0x000fc40000000000 */
[----:B------:R-:W-:Y:S02]  /*6e9d0*/  VIADD R59, R58, UR30 ;  /* 0x0000001e3a3b7c36 */ /* 0x000fe40008000000 */
[----:B------:R0:W-:Y:S01]  /*6e9e0*/  @P4 STG.E.U16 desc[UR12][R54.64], R57 ;  /* 0x0000003936004986 */ /* 0x0001e2000c10150c */
[----:B------:R-:W-:Y:S01]  /*6e9f0*/  ISETP.GE.AND P0, PT, R56, UR4, PT ;  /* 0x0000000438007c0c */ /* 0x000fe2000bf06270 */
[----:B------:R-:W1:Y:S01]  /*6ea00*/  LDCU UR4, c[0x0][0x39c] ;  /* 0x00007380ff0477ac */ /* 0x000e620008000800 */
[C---:B------:R-:W-:Y:S01]  /*6ea10*/  IADD3 R58, PT, PT, R59.reuse, UR30, RZ ;  /* 0x0000001e3b3a7c10 */ /* 0x040fe2000fffe0ff */
[----:B0-----:R-:W-:-:S04]  /*6ea20*/  IMAD.WIDE R56, R59, 0x2, R2 ;  /* 0x000000023b387825 */ /* 0x001fc800078e0202 */
[----:B------:R-:W-:Y:S01]  /*6ea30*/  IMAD.WIDE R54, R59, 0x2, R52 ;  /* 0x000000023b367825 */ /* 0x000fe200078e0234 */
[----:B---3--:R-:W-:Y:S01]  /*6ea40*/  PRMT R59, R5, 0x7632, R59 ;  /* 0x00007632053b7816 */ /* 0x008fe2000000003b */
[----:B------:R0:W-:Y:S01]  /*6ea50*/  @P5 STG.E.U16 desc[UR12][R56.64], R5 ;  /* 0x0000000538005986 */ /* 0x0001e2000c10150c */
[----:B------:R-:W-:Y:S01]  /*6ea60*/  ISETP.GE.AND P5, PT, R60, UR10, PT ;  /* 0x0000000a3c007c0c */ /* 0x000fe2000bfa6270 */
[----:B------:R-:W3:Y:S02]  /*6ea70*/  LDCU UR10, c[0x0][0x39c] ;  /* 0x00007380ff0a77ac */ /* 0x000ee40008000800 */
[----:B0-----:R-:W2:Y:S04]  /*6ea80*/  LDL.LU R5, [R1+0x2130] ;  /* 0x0021300001057983 */ /* 0x001ea80000300800 */
[----:B------:R-:W2:Y:S01]  /*6ea90*/  LDL.LU R60, [R1+0x8] ;  /* 0x00000800013c7983 */ /* 0x000ea20000300800 */
[----:B------:R-:W-:-:S02]  /*6eaa0*/  ISETP.LT.AND P6, PT, R51, UR34, !P6 ;  /* 0x0000002233007c0c */ /* 0x000fc4000f7c1270 */
[----:B------:R-:W-:Y:S01]  /*6eab0*/  ISETP.LT.AND P4, PT, R11, UR32, !P2 ;  /* 0x000000200b007c0c */ /* 0x000fe2000d781270 */
[C---:B------:R-:W-:Y:S01]  /*6eac0*/  IMAD.WIDE R56, R58.reuse, 0x2, R2 ;  /* 0x000000023a387825 */ /* 0x040fe200078e0202 */
[----:B------:R-:W-:Y:S01]  /*6ead0*/  ISETP.LT.AND P2, PT, R51, UR38, !P2 ;  /* 0x0000002633007c0c */ /* 0x000fe2000d741270 */
[----:B------:R-:W0:Y:S01]  /*6eae0*/  LDCU UR32, c[0x0][0x398] ;  /* 0x00007300ff2077ac */ /* 0x000e220008000800 */
[----:B------:R-:W0:Y:S07]  /*6eaf0*/  LDCU UR34, c[0x0][0x398] ;  /* 0x00007300ff2277ac */ /* 0x000e2e0008000800 */
[----:B------:R0:W-:Y:S01]  /*6eb00*/  @P6 STG.E.U16 desc[UR12][R54.64], R59 ;  /* 0x0000003b36006986 */ /* 0x0001e2000c10150c */
[----:B------:R-:W-:Y:S01]  /*6eb10*/  ISETP.LT.AND P6, PT, R11, UR39, !P3 ;  /* 0x000000270b007c0c */ /* 0x000fe2000dfc1270 */
[----:B------:R-:W1:Y:S02]  /*6eb20*/  LDCU UR38, c[0x0][0x398] ;  /* 0x00007300ff2677ac */ /* 0x000e640008000800 */
[----:B------:R-:W3:Y:S01]  /*6eb30*/  LDL.LU R11, [R1+0x12c] ;  /* 0x00012c00010b7983 */ /* 0x000ee20000300800 */
[----:B0-----:R-:W-:Y:S01]  /*6eb40*/  IMAD.WIDE R54, R58, 0x2, R52 ;  /* 0x000000023a367825 */ /* 0x001fe200078e0234 */
[----:B--2---:R-:W-:-:S02]  /*6eb50*/  PRMT R61, R60, 0x7632, R61 ;  /* 0x000076323c3d7816 */ /* 0x004fc4000000003d */
[----:B------:R-:W-:Y:S01]  /*6eb60*/  @P4 STG.E.U16 desc[UR12][R56.64], R60 ;  /* 0x0000003c38004986 */ /* 0x000fe2000c10150c */
[----:B------:R-:W-:Y:S01]  /*6eb70*/  VIADD R59, R58, UR30 ;  /* 0x0000001e3a3b7c36 */ /* 0x000fe20008000000 */
[----:B------:R-:W0:Y:S02]  /*6eb80*/  LDCU UR39, c[0x0][0x398] ;  /* 0x00007300ff2777ac */ /* 0x000e240008000800 */
[----:B------:R2:W-:Y:S04]  /*6eb90*/  @P2 STG.E.U16 desc[UR12][R54.64], R61 ;  /* 0x0000003d36002986 */ /* 0x0005e8000c10150c */
[----:B--2---:R-:W2:Y:S04]  /*6eba0*/  LDL.LU R55, [R1+0x128] ;  /* 0x0001280001377983 */ /* 0x004ea80000300800 */
[----:B------:R-:W4:Y:S01]  /*6ebb0*/  LDL.LU R61, [R1+0x908] ;  /* 0x00090800013d7983 */ /* 0x000f220000300800 */
[----:B------:R-:W-:-:S02]  /*6ebc0*/  VIADD R60, R50, 0x28 ;  /* 0x00000028323c7836 */ /* 0x000fc40000000000 */
[----:B------:R-:W-:-:S03]  /*6ebd0*/  IMAD.WIDE R56, R59, 0x2, R2 ;  /* 0x000000023b387825 */ /* 0x000fc600078e0202 */
[----:B------:R-:W-:Y:S01]  /*6ebe0*/  ISETP.GE.AND P4, PT, R60, UR14, PT ;  /* 0x0000000e3c007c0c */ /* 0x000fe2000bf86270 */
[----:B------:R-:W-:Y:S01]  /*6ebf0*/  VIADD R58, R59, UR30 ;  /* 0x0000001e3b3a7c36 */ /* 0x000fe20008000000 */
[----:B------:R-:W-:Y:S01]  /*6ec00*/  ISETP.LT.AND P3, PT, R51, UR40, !P3 ;  /* 0x0000002833007c0c */ /* 0x000fe2000df61270 */
[----:B------:R-:W0:Y:S01]  /*6ec10*/  LDCU UR14, c[0x0][0x39c] ;  /* 0x00007380ff0e77ac */ /* 0x000e220008000800 */
[----:B------:R-:W0:Y:S01]  /*6ec20*/  LDCU UR40, c[0x0][0x398] ;  /* 0x00007300ff2877ac */ /* 0x000e220008000800 */
[----:B--2---:R2:W-:Y:S01]  /*6ec30*/  @P6 STG.E.U16 desc[UR12][R56.64], R55 ;  /* 0x0000003738006986 */ /* 0x0045e2000c10150c */
[----:B------:R-:W-:Y:S01]  /*6ec40*/  PRMT R60, R55, 0x7632, R60 ;  /* 0x00007632373c7816 */ /* 0x000fe2000000003c */
[----:B--2---:R-:W-:Y:S02]  /*6ec50*/  IMAD.WIDE R54, R59, 0x2, R52 ;  /* 0x000000023b367825 */ /* 0x004fe400078e0234 */
[----:B------:R-:W2:Y:S01]  /*6ec60*/  LDL.LU R59, [R1+0xc] ;  /* 0x00000c00013b7983 */ /* 0x000ea20000300800 */
[----:B----4-:R-:W-:Y:S01]  /*6ec70*/  ISETP.LT.AND P6, PT, R61, UR41, !P0 ;  /* 0x000000293d007c0c */ /* 0x010fe2000c7c1270 */
[----:B------:R-:W-:Y:S01]  /*6ec80*/  VIADD R56, R50, 0x29 ;  /* 0x0000002932387836 */ /* 0x000fe20000000000 */
[----:B------:R-:W-:-:S03]  /*6ec90*/  ISETP.LT.AND P0, PT, R51, UR42, !P0 ;  /* 0x0000002a33007c0c */ /* 0x000fc6000c701270 */
[----:B------:R4:W-:Y:S01]  /*6eca0*/  @P3 STG.E.U16 desc[UR12][R54.64], R60 ;  /* 0x0000003c36003986 */ /* 0x0009e2000c10150c */
[----:B------:R-:W0:Y:S01]  /*6ecb0*/  LDCU UR41, c[0x0][0x398] ;  /* 0x00007300ff2977ac */ /* 0x000e220008000800 */
[----:B------:R-:W-:Y:S01]  /*6ecc0*/  ISETP.GE.AND P2, PT, R56, UR15, PT ;  /* 0x0000000f38007c0c */ /* 0x000fe2000bf46270 */
[C---:B------:R-:W-:Y:S01]  /*6ecd0*/  IMAD.WIDE R56, R58.reuse, 0x2, R2 ;  /* 0x000000023a387825 */ /* 0x040fe200078e0202 */
[----:B------:R-:W0:Y:S01]  /*6ece0*/  LDCU UR15, c[0x0][0x39c] ;  /* 0x00007380ff0f77ac */ /* 0x000e220008000800 */
[----:B------:R-:W0:Y:S02]  /*6ecf0*/  LDCU UR42, c[0x0][0x398] ;  /* 0x00007300ff2a77ac */ /* 0x000e240008000800 */
[----:B----4-:R-:W-:Y:S01]  /*6ed00*/  IMAD.WIDE R54, R58, 0x2, R52 ;  /* 0x000000023a367825 */ /* 0x010fe200078e0234 */
[----:B--2---:R2:W-:Y:S01]  /*6ed10*/  @P6 STG.E.U16 desc[UR12][R56.64], R59 ;  /* 0x0000003b38006986 */ /* 0x0045e2000c10150c */
[----:B------:R-:W-:Y:S02]  /*6ed20*/  PRMT R60, R59, 0x7632, R60 ;  /* 0x000076323b3c7816 */ /* 0x000fe4000000003c */
[----:B------:R-:W-:Y:S01]  /*6ed30*/  ISETP.LT.AND P6, PT, R61, UR18, !P5 ;  /* 0x000000123d007c0c */ /* 0x000fe2000efc1270 */
[----:B------:R-:W4:Y:S01]  /*6ed40*/  LDCU UR18, c[0x0][0x398] ;  /* 0x00007300ff1277ac */ /* 0x000f220008000800 */
[----:B------:R-:W-:Y:S01]  /*6ed50*/  ISETP.LT.AND P5, PT, R51, UR44, !P5 ;  /* 0x0000002c33007c0c */ /* 0x000fe2000efa1270 */
[----:B------:R0:W-:Y:S01]  /*6ed60*/  @P0 STG.E.U16 desc[UR12][R54.64], R60 ;  /* 0x0000003c36000986 */ /* 0x0001e2000c10150c */
[----:B------:R-:W-:Y:S01]  /*6ed70*/  ISETP.LT.AND P0, PT, R61, UR43, !P4 ;  /* 0x0000002b3d007c0c */ /* 0x000fe2000e701270 */
[----:B--2---:R-:W-:-:S02]  /*6ed80*/  VIADD R56, R50, 0x2a ;  /* 0x0000002a32387836 */ /* 0x004fc40000000000 */
[----:B------:R-:W-:-:S03]  /*6ed90*/  VIADD R59, R58, UR30 ;  /* 0x0000001e3a3b7c36 */ /* 0x000fc60008000000 */
[----:B------:R-:W-:Y:S01]  /*6eda0*/  ISETP.GE.AND P3, PT, R56, UR16, PT ;  /* 0x0000001038007c0c */ /* 0x000fe2000bf66270 */
[----:B------:R-:W-:Y:S01]  /*6edb0*/  IMAD.WIDE R56, R59, 0x2, R2 ;  /* 0x000000023b387825 */ /* 0x000fe200078e0202 */
[----:B------:R-:W-:Y:S01]  /*6edc0*/  ISETP.LT.AND P4, PT, R51, UR20, !P4 ;  /* 0x0000001433007c0c */ /* 0x000fe2000e781270 */
[----:B------:R-:W2:Y:S02]  /*6edd0*/  LDCU UR16, c[0x0][0x398] ;  /* 0x00007300ff1077ac */ /* 0x000ea40008000800 */
[C---:B------:R-:W-:Y:S01]  /*6ede0*/  VIADD R58, R59.reuse, UR30 ;  /* 0x0000001e3b3a7c36 */ /* 0x040fe20008000000 */
[----:B---3--:R3:W-:Y:S01]  /*6edf0*/  @P6 STG.E.U16 desc[UR12][R56.64], R11 ;  /* 0x0000000b38006986 */ /* 0x0087e2000c10150c */
[----:B0-----:R-:W-:Y:S01]  /*6ee00*/  IMAD.WIDE R54, R59, 0x2, R52 ;  /* 0x000000023b367825 */ /* 0x001fe200078e0234 */
[----:B------:R-:W-:Y:S01]  /*6ee10*/  PRMT R59, R11, 0x7632, R59 ;  /* 0x000076320b3b7816 */ /* 0x000fe2000000003b */
[----:B------:R-:W0:Y:S04]  /*6ee20*/  LDCU UR20, c[0x0][0x398] ;  /* 0x00007300ff1477ac */ /* 0x000e280008000800 */
[----:B------:R1:W-:Y:S01]  /*6ee30*/  @P5 STG.E.U16 desc[UR12][R54.64], R59 ;  /* 0x0000003b36005986 */ /* 0x0003e2000c10150c */
[----:B---3--:R-:W-:Y:S01]  /*6ee40*/  IMAD.WIDE R56, R58, 0x2, R2 ;  /* 0x000000023a387825 */ /* 0x008fe200078e0202 */
[----:B------:R-:W-:-:S02]  /*6ee50*/  ISETP.LT.AND P5, PT, R61, UR22, !P2 ;  /* 0x000000163d007c0c */ /* 0x000fc4000d7a1270 */
[----:B------:R-:W3:Y:S04]  /*6ee60*/  LDL.LU R11, [R1+0x11c] ;  /* 0x00011c00010b7983 */ /* 0x000ee80000300800 */
[----:B------:R0:W-:Y:S01]  /*6ee70*/  @P0 STG.E.U16 desc[UR12][R56.64], R4 ;  /* 0x0000000438000986 */ /* 0x0001e2000c10150c */
[C---:B-1----:R-:W-:Y:S01]  /*6ee80*/  IMAD.WIDE R54, R58.reuse, 0x2, R52 ;  /* 0x000000023a367825 */ /* 0x042fe200078e0234 */
[----:B------:R-:W-:Y:S01]  /*6ee90*/  ISETP.LT.AND P2, PT, R51, UR24, !P2 ;  /* 0x0000001833007c0c */ /* 0x000fe2000d741270 */
[----:B------:R-:W1:Y:S02]  /*6eea0*/  LDCU UR22, c[0x0][0x398] ;  /* 0x00007300ff1677ac */ /* 0x000e640008000800 */
[----:B------:R-:W-:Y:S01]  /*6eeb0*/  VIADD R59, R58, UR30 ;  /* 0x0000001e3a3b7c36 */ /* 0x000fe20008000000 */
[----:B0-----:R-:W-:Y:S01]  /*6eec0*/  PRMT R4, R4, 0x7632, R4 ;  /* 0x0000763204047816 */ /* 0x001fe20000000004 */
[C---:B------:R-:W-:Y:S01]  /*6eed0*/  VIADD R56, R50.reuse, 0x2c ;  /* 0x0000002c32387836 */ /* 0x040fe20000000000 */
[----:B------:R-:W0:Y:S01]  /*6eee0*/  LDCU UR24, c[0x0][0x398] ;  /* 0x00007300ff1877ac */ /* 0x000e220008000800 */
[----:B------:R-:W-:-:S02]  /*6eef0*/  VIADD R60, R50, 0x2b ;  /* 0x0000002b323c7836 */ /* 0x000fc40000000000 */
[----:B------:R1:W-:Y:S01]  /*6ef00*/  @P4 STG.E.U16 desc[UR12][R54.64], R4 ;  /* 0x0000000436004986 */ /* 0x0003e2000c10150c */
[----:B------:R-:W-:Y:S01]  /*6ef10*/  ISETP.LT.AND P4, PT, R61, UR26, !P3 ;  /* 0x0000001a3d007c0c */ /* 0x000fe2000df81270 */
[----:B------:R-:W-:Y:S01]  /*6ef20*/  VIADD R58, R50, 0x2d ;  /* 0x0000002d323a7836 */ /* 0x000fe20000000000 */
[----:B------:R-:W-:Y:S01]  /*6ef30*/  ISETP.GE.AND P0, PT, R56, UR8, PT ;  /* 0x0000000838007c0c */ /* 0x000fe2000bf06270 */
[C---:B------:R-:W-:Y:S01]  /*6ef40*/  IMAD.WIDE R56, R59.reuse, 0x2, R2 ;  /* 0x000000023b387825 */ /* 0x040fe200078e0202 */
[----:B------:R-:W-:Y:S01]  /*6ef50*/  ISETP.GE.AND P6, PT, R60, UR5, PT ;  /* 0x000000053c007c0c */ /* 0x000fe2000bfc6270 */
[----:B------:R-:W0:Y:S01]  /*6ef60*/  LDCU UR8, c[0x0][0x39c] ;  /* 0x00007380ff0877ac */ /* 0x000e220008000800 */
[----:B------:R-:W-:Y:S02]  /*6ef70*/  PRMT R60, R6, 0x7632, R60 ;  /* 0x00007632063c7816 */ /* 0x000fe4000000003c */
[----:B------:R2:W-:Y:S01]  /*6ef80*/  @P5 STG.E.U16 desc[UR12][R56.64], R6 ;  /* 0x0000000638005986 */ /* 0x0005e2000c10150c */
[----:B-1----:R-:W-:Y:S01]  /*6ef90*/  VIADD R4, R59, UR30 ;  /* 0x0000001e3b047c36 */ /* 0x002fe20008000000 */
[----:B------:R-:W-:Y:S01]  /*6efa0*/  ISETP.LT.AND P3, PT, R51, UR28, !P3 ;  /* 0x0000001c33007c0c */ /* 0x000fe2000df61270 */
[----:B------:R-:W-:Y:S01]  /*6efb0*/  IMAD.WIDE R54, R59, 0x2, R52 ;  /* 0x000000023b367825 */ /* 0x000fe200078e0234 */
[----:B------:R-:W1:Y:S01]  /*6efc0*/  LDCU UR5, c[0x0][0x39c] ;  /* 0x00007380ff0577ac */ /* 0x000e620008000800 */
[----:B------:R-:W0:Y:S02]  /*6efd0*/  LDCU UR26, c[0x0][0x398] ;  /* 0x00007300ff1a77ac */ /* 0x000e240008000800 */
[----:B--2---:R-:W-:Y:S01]  /*6efe0*/  IMAD.WIDE R56, R4, 0x2, R2 ;  /* 0x0000000204387825 */ /* 0x004fe200078e0202 */
[----:B------:R-:W2:Y:S01]  /*6eff0*/  LDL.LU R6, [R1+0x212c] ;  /* 0x00212c0001067983 */ /* 0x000ea20000300800 */
[----:B------:R-:W-:Y:S01]  /*6f000*/  ISETP.GE.AND P5, PT, R58, UR4, PT ;  /* 0x000000043a007c0c */ /* 0x000fe2000bfa6270 */
[----:B------:R-:W0:Y:S02]  /*6f010*/  LDCU UR4, c[0x0][0x39c] ;  /* 0x00007380ff0477ac */ /* 0x000e240008000800 */
[----:B------:R1:W-:Y:S01]  /*6f020*/  @P2 STG.E.U16 desc[UR12][R54.64], R60 ;  /* 0x0000003c36002986 */ /* 0x0003e2000c10150c */
[----:B------:R-:W0:Y:S03]  /*6f030*/  LDCU UR28, c[0x0][0x398] ;  /* 0x00007300ff1c77ac */ /* 0x000e260008000800 */
[----:B------:R4:W-:Y:S01]  /*6f040*/  @P4 STG.E.U16 desc[UR12][R56.64], R5 ;  /* 0x0000000538004986 */ /* 0x0009e2000c10150c */
[----:B------:R-:W-:Y:S01]  /*6f050*/  ISETP.LT.AND P4, PT, R61, UR35, !P6 ;  /* 0x000000233d007c0c */ /* 0x000fe2000f781270 */
[----:B------:R-:W0:Y:S02]  /*6f060*/  LDCU UR35, c[0x0][0x398] ;  /* 0x00007300ff2377ac */ /* 0x000e240008000800 */
[----:B------:R-:W3:Y:S01]  /*6f070*/  LDL.LU R59, [R1+0x118] ;  /* 0x00011800013b7983 */ /* 0x000ee20000300800 */
[----:B-1----:R-:W-:Y:S01]  /*6f080*/  IMAD.WIDE R54, R4, 0x2, R52 ;  /* 0x0000000204367825 */ /* 0x002fe200078e0234 */
[----:B----4-:R-:W-:-:S03]  /*6f090*/  PRMT R56, R5, 0x7632, R56 ;  /* 0x0000763205387816 */ /* 0x010fc60000000038 */
[----:B------:R-:W-:Y:S02]  /*6f0a0*/  VIADD R4, R4, UR30 ;  /* 0x0000001e04047c36 */ /* 0x000fe40008000000 */
[----:B------:R1:W-:Y:S01]  /*6f0b0*/  @P3 STG.E.U16 desc[UR12][R54.64], R56 ;  /* 0x0000003836003986 */ /* 0x0003e2000c10150c */
[----:B------:R-:W-:Y:S01]  /*6f0c0*/  PRMT R58, R7, 0x7632, R58 ;  /* 0x00007632073a7816 */ /* 0x000fe2000000003a */
[----:B-1----:R-:W-:-:S05]  /*6f0d0*/  IMAD.WIDE R56, R4, 0x2, R2 ;  /* 0x0000000204387825 */ /* 0x002fca00078e0202 */
[----:B------:R1:W-:Y:S04]  /*6f0e0*/  @P4 STG.E.U16 desc[UR12][R56.64], R7 ;  /* 0x0000000738004986 */ /* 0x0003e8000c10150c */
[----:B-1----:R-:W4:Y:S01]  /*6f0f0*/  LDL.LU R7, [R1+0x2128] ;  /* 0x0021280001077983 */ /* 0x002f220000300800 */
[----:B------:R-:W-:Y:S01]  /*6f100*/  ISETP.LT.AND P6, PT, R51, UR31, !P6 ;  /* 0x0000001f33007c0c */ /* 0x000fe2000f7c1270 */
[----:B------:R-:W-:Y:S01]  /*6f110*/  VIADD R5, R50, 0x2e ;  /* 0x0000002e32057836 */ /* 0x000fe20000000000 */
[----:B------:R-:W-:Y:S01]  /*6f120*/  ISETP.LT.AND P3, PT, R61, UR36, !P0 ;  /* 0x000000243d007c0c */ /* 0x000fe2000c761270 */
[----:B------:R-:W-:Y:S01]  /*6f130*/  VIADD R54, R4, UR30 ;  /* 0x0000001e04367c36 */ /* 0x000fe20008000000 */
[----:B------:R-:W-:Y:S01]  /*6f140*/  IADD3 R55, PT, PT, R50, 0x2f, RZ ;  /* 0x0000002f32377810 */ /* 0x000fe20007ffe0ff */
[----:B------:R-:W1:Y:S01]  /*6f150*/  LDCU UR31, c[0x0][0x398] ;  /* 0x00007300ff1f77ac */ /* 0x000e620008000800 */
[----:B------:R-:W-:Y:S01]  /*6f160*/  ISETP.GE.AND P2, PT, R5, UR6, PT ;  /* 0x0000000605007c0c */ /* 0x000fe2000bf46270 */
[----:B------:R-:W-:Y:S01]  /*6f170*/  IMAD.WIDE R4, R4, 0x2, R52 ;  /* 0x0000000204047825 */ /* 0x000fe200078e0234 */
[----:B------:R-:W-:Y:S01]  /*6f180*/  ISETP.LT.AND P0, PT, R51, UR37, !P0 ;  /* 0x0000002533007c0c */ /* 0x000fe2000c701270 */
[----:B------:R-:W0:Y:S02]  /*6f190*/  LDCU UR6, c[0x0][0x39c] ;  /* 0x00007380ff0677ac */ /* 0x000e240008000800 */
[----:B------:R-:W-:-:S02]  /*6f1a0*/  IMAD.WIDE R56, R54, 0x2, R2 ;  /* 0x0000000236387825 */ /* 0x000fc400078e0202 */
[----:B------:R1:W-:Y:S01]  /*6f1b0*/  @P6 STG.E.U16 desc[UR12][R4.64], R58 ;  /* 0x0000003a04006986 */ /* 0x0003e2000c10150c */
[----:B------:R-:W-:Y:S01]  /*6f1c0*/  ISETP.LT.AND P6, PT, R61, UR33, !P5 ;  /* 0x000000213d007c0c */ /* 0x000fe2000efc1270 */
[----:B------:R-:W0:Y:S01]  /*6f1d0*/  LDCU UR33, c[0x0][0x398] ;  /* 0x00007300ff2177ac */ /* 0x000e220008000800 */
[----:B------:R-:W-:Y:S02]  /*6f1e0*/  ISETP.GE.AND P4, PT, R55, UR10, PT ;  /* 0x0000000a37007c0c */ /* 0x000fe4000bf86270 */
[----:B------:R-:W-:Y:S01]  /*6f1f0*/  ISETP.LT.AND P5, PT, R51, UR32, !P5 ;  /* 0x0000002033007c0c */ /* 0x000fe2000efa1270 */
[----:B------:R-:W0:Y:S01]  /*6f200*/  LDCU UR10, c[0x0][0x39c] ;  /* 0x00007380ff0a77ac */ /* 0x000e220008000800 */
[----:B------:R-:W0:Y:S01]  /*6f210*/  LDCU UR36, c[0x0][0x398] ;  /* 0x00007300ff2477ac */ /* 0x000e220008000800 */
[C---:B-1----:R-:W-:Y:S01]  /*6f220*/  VIADD R4, R54.reuse, UR30 ;  /* 0x0000001e36047c36 */ /* 0x042fe20008000000 */
[----:B------:R-:W4:Y:S01]  /*6f230*/  LDL.LU R58, [R1+0x108] ;  /* 0x00010800013a7983 */ /* 0x000f220000300800 */
[----:B------:R-:W-:Y:S01]  /*6f240*/  IMAD.WIDE R54, R54, 0x2, R52 ;  /* 0x0000000236367825 */ /* 0x000fe200078e0234 */
[----:B------:R-:W1:Y:S02]  /*6f250*/  LDCU UR32, c[0x0][0x398] ;  /* 0x00007300ff2077ac */ /* 0x000e640008000800 */
[----:B------:R-:W4:Y:S01]  /*6f260*/  LDL.LU R60, [R1+0xf8] ;  /* 0x0000f800013c7983 */ /* 0x000f220000300800 */
[----:B------:R-:W-:Y:S01]  /*6f270*/  VIADD R5, R50, 0x30 ;  /* 0x0000003032057836 */ /* 0x000fe20000000000 */
[----:B------:R-:W0:Y:S02]  /*6f280*/  LDCU UR37, c[0x0][0x398] ;  /* 0x00007300ff2577ac */ /* 0x000e240008000800 */
[----:B--2---:R2:W-:Y:S02]  /*6f290*/  @P3 STG.E.U16 desc[UR12][R56.64], R6 ;  /* 0x0000000638003986 */ /* 0x0045e4000c10150c */
[----:B------:R-:W-:Y:S01]  /*6f2a0*/  ISETP.GE.AND P3, PT, R5, UR14, PT ;  /* 0x0000000e05007c0c */ /* 0x000fe2000bf66270 */
[----:B------:R-:W0:Y:S01]  /*6f2b0*/  LDCU UR14, c[0x0][0x39c] ;  /* 0x00007380ff0e77ac */ /* 0x000e220008000800 */
[----:B--2---:R-:W-:Y:S01]  /*6f2c0*/  PRMT R6, R6, 0x7632, R6 ;  /* 0x0000763206067816 */ /* 0x004fe20000000006 */
[----:B------:R-:W-:-:S04]  /*6f2d0*/  IMAD.WIDE R56, R4, 0x2, R2 ;  /* 0x0000000204387825 */ /* 0x000fc800078e0202 */
[----:B------:R2:W-:Y:S04]  /*6f2e0*/  @P0 STG.E.U16 desc[UR12][R54.64], R6 ;  /* 0x0000000636000986 */ /* 0x0005e8000c10150c */
[----:B---3--:R3:W-:Y:S01]  /*6f2f0*/  @P6 STG.E.U16 desc[UR12][R56.64], R59 ;  /* 0x0000003b38006986 */ /* 0x0087e2000c10150c */
[----:B------:R-:W-:Y:S01]  /*6f300*/  ISETP.LT.AND P6, PT, R61, UR34, !P2 ;  /* 0x000000223d007c0c */ /* 0x000fe2000d7c1270 */
[----:B------:R-:W0:Y:S01]  /*6f310*/  LDCU UR34, c[0x0][0x398] ;  /* 0x00007300ff2277ac */ /* 0x000e220008000800 */
[----:B------:R-:W-:Y:S01]  /*6f320*/  ISETP.LT.AND P2, PT, R51, UR38, !P2 ;  /* 0x0000002633007c0c */ /* 0x000fe2000d741270 */
[----:B------:R-:W0:Y:S01]  /*6f330*/  LDCU UR38, c[0x0][0x398] ;  /* 0x00007300ff2677ac */ /* 0x000e220008000800 */
[C---:B--2---:R-:W-:Y:S02]  /*6f340*/  VIADD R6, R4.reuse, UR30 ;  /* 0x0000001e04067c36 */ /* 0x044fe40008000000 */
[----:B------:R-:W-:Y:S01]  /*6f350*/  IMAD.WIDE R4, R4, 0x2, R52 ;  /* 0x0000000204047825 */ /* 0x000fe200078e0234 */
[----:B---3--:R-:W-:-:S03]  /*6f360*/  PRMT R56, R59, 0x7632, R56 ;  /* 0x000076323b387816 */ /* 0x008fc60000000038 */
[----:B------:R-:W-:Y:S01]  /*6f370*/  VIADD R54, R50, 0x31 ;  /* 0x0000003132367836 */ /* 0x000fe20000000000 */
[----:B------:R-:W2:Y:S04]  /*6f380*/  LDL.LU R59, [R1+0x10c] ;  /* 0x00010c00013b7983 */ /* 0x000ea80000300800 */
[----:B------:R3:W-:Y:S01]  /*6f390*/  @P5 STG.E.U16 desc[UR12][R4.64], R56 ;  /* 0x0000003804005986 */ /* 0x0007e2000c10150c */
[----:B------:R-:W-:Y:S01]  /*6f3a0*/  ISETP.LT.AND P5, PT, R61, UR39, !P4 ;  /* 0x000000273d007c0c */ /* 0x000fe2000e7a1270 */
[----:B------:R-:W0:Y:S01]  /*6f3b0*/  LDCU UR39, c[0x0][0x398] ;  /* 0x00007300ff2777ac */ /* 0x000e220008000800 */
[----:B------:R-:W-:Y:S01]  /*6f3c0*/  ISETP.GE.AND P0, PT, R54, UR15, PT ;  /* 0x0000000f36007c0c */ /* 0x000fe2000bf06270 */
[----:B------:R-:W-:-:S04]  /*6f3d0*/  IMAD.WIDE R54, R6, 0x2, R2 ;  /* 0x0000000206367825 */ /* 0x000fc800078e0202 */
[C---:B---3--:R-:W-:Y:S01]  /*6f3e0*/  IMAD.WIDE R4, R6.reuse, 0x2, R52 ;  /* 0x0000000206047825 */ /* 0x048fe200078e0234 */
[----:B----4-:R-:W-:Y:S01]  /*6f3f0*/  PRMT R56, R7, 0x7632, R56 ;  /* 0x0000763207387816 */ /* 0x010fe20000000038 */
[----:B------:R-:W3:Y:S02]  /*6f400*/  LDCU UR15, c[0x0][0x398] ;  /* 0x00007300ff0f77ac */ /* 0x000ee40008000800 */
[----:B------:R-:W-:Y:S01]  /*6f410*/  VIADD R6, R6, UR30 ;  /* 0x0000001e06067c36 */ /* 0x000fe20008000000 */
[----:B------:R4:W-:Y:S04]  /*6f420*/  @P6 STG.E.U16 desc[UR12][R54.64], R7 ;  /* 0x0000000736006986 */ /* 0x0009e8000c10150c */
[----:B------:R0:W-:Y:S01]  /*6f430*/  @P2 STG.E.U16 desc[UR12][R4.64], R56 ;  /* 0x0000003804002986 */ /* 0x0001e2000c10150c */
[----:B----4-:R-:W-:-:S04]  /*6f440*/  IMAD.WIDE R54, R6, 0x2, R2 ;  /* 0x0000000206367825 */ /* 0x010fc800078e0202 */
[----:B0-----:R-:W-:Y:S01]  /*6f450*/  VIADD R4, R50, 0x33 ;  /* 0x0000003332047836 */ /* 0x001fe20000000000 */
[----:B------:R-:W-:Y:S01]  /*6f460*/  PRMT R56, R11, 0x7632, R56 ;  /* 0x000076320b387816 */ /* 0x000fe20000000038 */
[----:B------:R0:W-:Y:S03]  /*6f470*/  @P5 STG.E.U16 desc[UR12][R54.64], R11 ;  /* 0x0000000b36005986 */ /* 0x0001e6000c10150c */
[----:B------:R-:W-:Y:S02]  /*6f480*/  ISETP.GE.AND P5, PT, R4, UR8, PT ;  /* 0x0000000804007c0c */ /* 0x000fe4000bfa6270 */
[----:B------:R-:W-:Y:S01]  /*6f490*/  ISETP.LT.AND P4, PT, R51, UR40, !P4 ;  /* 0x0000002833007c0c */ /* 0x000fe2000e781270 */
[----:B------:R-:W-:Y:S02]  /*6f4a0*/  VIADD R7, R50, 0x32 ;  /* 0x0000003232077836 */ /* 0x000fe40000000000 */
[C---:B------:R-:W-:Y:S01]  /*6f4b0*/  VIADD R5, R6.reuse, UR30 ;  /* 0x0000001e06057c36 */ /* 0x040fe20008000000 */
[----:B------:R-:W-:Y:S01]  /*6f4c0*/  ISETP.LT.AND P2, PT, R61, UR41, !P3 ;  /* 0x000000293d007c0c */ /* 0x000fe2000df41270 */
[----:B------:R-:W4:Y:S01]  /*6f4d0*/  LDCU UR8, c[0x0][0x39c] ;  /* 0x00007380ff0877ac */ /* 0x000f220008000800 */
[----:B0-----:R-:W2:Y:S04]  /*6f4e0*/  LDL.LU R11, [R1+0xfc] ;  /* 0x0000fc00010b7983 */ /* 0x001ea80000300800 */
[----:B------:R-:W2:Y:S01]  /*6f4f0*/  LDL.LU R4, [R1+0x100] ;  /* 0x0001000001047983 */ /* 0x000ea20000300800 */
[----:B------:R-:W-:Y:S01]  /*6f500*/  ISETP.GE.AND P6, PT, R7, UR5, PT ;  /* 0x0000000507007c0c */ /* 0x000fe2000bfc6270 */
[----:B------:R-:W-:Y:S01]  /*6f510*/  IMAD.WIDE R6, R6, 0x2, R52 ;  /* 0x0000000206067825 */ /* 0x000fe200078e0234 */
[----:B------:R-:W-:Y:S01]  /*6f520*/  ISETP.LT.AND P3, PT, R51, UR16, !P3 ;  /* 0x0000001033007c0c */ /* 0x000fe2000df61270 */
[----:B------:R-:W0:Y:S03]  /*6f530*/  LDCU UR5, c[0x0][0x39c] ;  /* 0x00007380ff0577ac */ /* 0x000e260008000800 */
[----:B------:R1:W-:Y:S01]  /*6f540*/  @P4 STG.E.U16 desc[UR12][R6.64], R56 ;  /* 0x0000003806004986 */ /* 0x0003e2000c10150c */
[----:B------:R-:W-:Y:S01]  /*6f550*/  IMAD.WIDE R54, R5, 0x2, R2 ;  /* 0x0000000205367825 */ /* 0x000fe200078e0202 */
[----:B------:R-:W0:Y:S02]  /*6f560*/  LDCU UR16, c[0x0][0x398] ;  /* 0x00007300ff1077ac */ /* 0x000e240008000800 */
[----:B-1----:R-:W3:Y:S01]  /*6f570*/  LDL.LU R56, [R1+0xf0] ;  /* 0x0000f00001387983 */ /* 0x002ee20000300800 */
[----:B------:R-:W-:-:S05]  /*6f580*/  VIADD R6, R50, 0x34 ;  /* 0x0000003432067836 */ /* 0x000fca0000000000 */
[----:B------:R-:W-:Y:S01]  /*6f590*/  ISETP.GE.AND P4, PT, R6, UR4, PT ;  /* 0x0000000406007c0c */ /* 0x000fe2000bf86270 */
[----:B------:R-:W1:Y:S01]  /*6f5a0*/  LDCU UR4, c[0x0][0x39c] ;  /* 0x00007380ff0477ac */ /* 0x000e620008000800 */
[----:B--2---:R2:W-:Y:S01]  /*6f5b0*/  @P2 STG.E.U16 desc[UR12][R54.64], R4 ;  /* 0x0000000436002986 */ /* 0x0045e2000c10150c */
[----:B------:R-:W-:Y:S01]  /*6f5c0*/  ISETP.LT.AND P2, PT, R61, UR18, !P0 ;  /* 0x000000123d007c0c */ /* 0x000fe2000c741270 */
[----:B------:R-:W0:Y:S01]  /*6f5d0*/  LDCU UR18, c[0x0][0x398] ;  /* 0x00007300ff1277ac */ /* 0x000e220008000800 */
[----:B------:R-:W-:Y:S01]  /*6f5e0*/  ISETP.LT.AND P0, PT, R51, UR42, !P0 ;  /* 0x0000002a33007c0c */ /* 0x000fe2000c701270 */
[C---:B--2---:R-:W-:Y:S01]  /*6f5f0*/  VIADD R54, R5.reuse, UR30 ;  /* 0x0000001e05367c36 */ /* 0x044fe20008000000 */
[----:B------:R-:W-:Y:S01]  /*6f600*/  PRMT R55, R4, 0x7632, R55 ;  /* 0x0000763204377816 */ /* 0x000fe20000000037 */
[----:B------:R-:W-:-:S04]  /*6f610*/  IMAD.WIDE R4, R5, 0x2, R52 ;  /* 0x0000000205047825 */ /* 0x000fc800078e0234 */
[----:B------:R-:W-:Y:S01]  /*6f620*/  IMAD.WIDE R6, R54, 0x2, R2 ;  /* 0x0000000236067825 */ /* 0x000fe200078e0202 */
[----:B------:R2:W-:Y:S01]  /*6f630*/  @P3 STG.E.U16 desc[UR12][R4.64], R55 ;  /* 0x0000003704003986 */ /* 0x0005e2000c10150c */
[----:B---3--:R-:W-:Y:S02]  /*6f640*/  PRMT R57, R56, 0x7632, R57 ;  /* 0x0000763238397816 */ /* 0x008fe40000000039 */
[C---:B--2---:R-:W-:Y:S02]  /*6f650*/  VIADD R55, R54.reuse, UR30 ;  /* 0x0000001e36377c36 */ /* 0x044fe40008000000 */
[----:B------:R-:W-:Y:S02]  /*6f660*/  IMAD.WIDE R4, R54, 0x2, R52 ;  /* 0x0000000236047825 */ /* 0x000fe400078e0234 */
[----:B------:R-:W2:Y:S04]  /*6f670*/  LDL.LU R54, [R1+0x104] ;  /* 0x0001040001367983 */ /* 0x000ea80000300800 */
[----:B------:R-:W-:Y:S04]  /*6f680*/  @P2 STG.E.U16 desc[UR12][R6.64], R56 ;  /* 0x0000003806002986 */ /* 0x000fe8000c10150c */
[----:B------:R3:W-:Y:S04]  /*6f690*/  @P0 STG.E.U16 desc[UR12][R4.64], R57 ;  /* 0x0000003904000986 */ /* 0x0007e8000c10150c */
[----:B---3--:R-:W3:Y:S01]  /*6f6a0*/  LDL.LU R57, [R1+0xf4] ;  /* 0x0000f40001397983 */ /* 0x008ee20000300800 */
[----:B------:R-:W-:Y:S01]  /*6f6b0*/  ISETP.LT.AND P3, PT, R61, UR20, !P6 ;  /* 0x000000143d007c0c */ /* 0x000fe2000f761270 */
[----:B------:R-:W-:Y:S01]  /*6f6c0*/  IMAD.WIDE R6, R55, 0x2, R2 ;  /* 0x0000000237067825 */ /* 0x000fe200078e0202 */
[----:B------:R-:W-:Y:S01]  /*6f6d0*/  ISETP.LT.AND P6, PT, R51, UR22, !P6 ;  /* 0x0000001633007c0c */ /* 0x000fe2000f7c1270 */
[----:B------:R-:W0:Y:S02]  /*6f6e0*/  LDCU UR20, c[0x0][0x398] ;  /* 0x00007300ff1477ac */ /* 0x000e240008000800 */
[----:B------:R-:W-:Y:S01]  /*6f6f0*/  IMAD.WIDE R4, R55, 0x2, R52 ;  /* 0x0000000237047825 */ /* 0x000fe200078e0234 */
[----:B------:R-:W0:Y:S03]  /*6f700*/  LDCU UR22, c[0x0][0x398] ;  /* 0x00007300ff1677ac */ /* 0x000e260008000800 */
[----:B------:R-:W-:-:S05]  /*6f710*/  VIADD R56, R50, 0x35 ;  /* 0x0000003532387836 */ /* 0x000fca0000000000 */
[----:B------:R-:W-:Y:S01]  /*6f720*/  ISETP.GE.AND P2, PT, R56, UR6, PT ;  /* 0x0000000638007c0c */ /* 0x000fe2000bf46270 */
[----:B------:R-:W0:Y:S01]  /*6f730*/  LDCU UR6, c[0x0][0x39c] ;  /* 0x00007380ff0677ac */ /* 0x000e220008000800 */
[----:B--2---:R2:W-:Y:S01]  /*6f740*/  @P3 STG.E.U16 desc[UR12][R6.64], R54 ;  /* 0x0000003606003986 */ /* 0x0045e2000c10150c */
[----:B------:R-:W-:Y:S01]  /*6f750*/  ISETP.LT.AND P3, PT, R61, UR24, !P5 ;  /* 0x000000183d007c0c */ /* 0x000fe2000ef61270 */
[----:B------:R-:W0:Y:S01]  /*6f760*/  LDCU UR24, c[0x0][0x398] ;  /* 0x00007300ff1877ac */ /* 0x000e220008000800 */
[----:B------:R-:W-:Y:S01]  /*6f770*/  ISETP.LT.AND P5, PT, R51, UR26, !P5 ;  /* 0x0000001a33007c0c */ /* 0x000fe2000efa1270 */
[----:B------:R-:W0:Y:S01]  /*6f780*/  LDCU UR26, c[0x0][0x398] ;  /* 0x00007300ff1a77ac */ /* 0x000e220008000800 */
[----:B--2---:R-:W-:Y:S01]  /*6f790*/  VIADD R6, R50, 0x36 ;  /* 0x0000003632067836 */ /* 0x004fe20000000000 */
[----:B------:R-:W-:-:S04]  /*6f7a0*/  PRMT R7, R54, 0x7632, R7 ;  /* 0x0000763236077816 */ /* 0x000fc80000000007 */
[----:B------:R-:W-:Y:S01]  /*6f7b0*/  ISETP.GE.AND P0, PT, R6, UR10, PT ;  /* 0x0000000a06007c0c */ /* 0x000fe2000bf06270 */
[----:B------:R2:W-:Y:S01]  /*6f7c0*/  @P6 STG.E.U16 desc[UR12][R4.64], R7 ;  /* 0x0000000704006986 */ /* 0x0005e2000c10150c */
[----:B------:R-:W-:Y:S01]  /*6f7d0*/  IADD3 R6, PT, PT, R55, UR30, RZ ;  /* 0x0000001e37067c10 */ /* 0x000fe2000fffe0ff */
[----:B------:R-:W0:Y:S01]  /*6f7e0*/  LDCU UR10, c[0x0][0x39c] ;  /* 0x00007380ff0a77ac */ /* 0x000e220008000800 */
[----:B------:R-:W-:Y:S02]  /*6f7f0*/  ISETP.LT.AND P6, PT, R61, UR28, !P4 ;  /* 0x0000001c3d007c0c */ /* 0x000fe4000e7c1270 */
[----:B---3--:R-:W-:Y:S01]  /*6f800*/  PRMT R56, R57, 0x7632, R56 ;  /* 0x0000763239387816 */ /* 0x008fe20000000038 */
[C---:B------:R-:W-:Y:S02]  /*6f810*/  VIADD R54, R6.reuse, UR30 ;  /* 0x0000001e06367c36 */ /* 0x040fe40008000000 */
[C---:B--2---:R-:W-:Y:S01]  /*6f820*/  IMAD.WIDE R4, R6.reuse, 0x2, R2 ;  /* 0x0000000206047825 */ /* 0x044fe200078e0202 */
[----:B------:R-:W2:Y:S03]  /*6f830*/  LDCU UR28, c[0x0][0x398] ;  /* 0x00007300ff1c77ac */ /* 0x000ea60008000800 */
[----:B------:R-:W-:Y:S01]  /*6f840*/  IMAD.WIDE R6, R6, 0x2, R52 ;  /* 0x0000000206067825 */ /* 0x000fe200078e0234 */
[----:B------:R3:W-:Y:S01]  /*6f850*/  @P3 STG.E.U16 desc[UR12][R4.64], R57 ;  /* 0x0000003904003986 */ /* 0x0007e2000c10150c */
[----:B------:R-:W-:Y:S01]  /*6f860*/  ISETP.LT.AND P4, PT, R51, UR31, !P4 ;  /* 0x0000001f33007c0c */ /* 0x000fe2000e781270 */
[----:B------:R-:W0:Y:S01]  /*6f870*/  LDCU UR31, c[0x0][0x398] ;  /* 0x00007300ff1f77ac */ /* 0x000e220008000800 */
[----:B------:R-:W-:Y:S01]  /*6f880*/  VIADD R55, R50, 0x37 ;  /* 0x0000003732377836 */ /* 0x000fe20000000000 */
[----:B------:R1:W-:Y:S01]  /*6f890*/  @P5 STG.E.U16 desc[UR12][R6.64], R56 ;  /* 0x0000003806005986 */ /* 0x0003e2000c10150c */
[----:B------:R-:W-:Y:S01]  /*6f8a0*/  ISETP.LT.AND P5, PT, R61, UR35, !P2 ;  /* 0x000000233d007c0c */ /* 0x000fe2000d7a1270 */
[----:B------:R-:W0:Y:S02]  /*6f8b0*/  LDCU UR35, c[0x0][0x398] ;  /* 0x00007300ff2377ac */ /* 0x000e240008000800 */
[----:B------:R-:W-:Y:S01]  /*6f8c0*/  ISETP.GE.AND P3, PT, R55, UR14, PT ;  /* 0x0000000e37007c0c */ /* 0x000fe2000bf66270 */
[----:B------:R-:W-:-:S02]  /*6f8d0*/  VIADD R55, R54, UR30 ;  /* 0x0000001e36377c36 */ /* 0x000fc40008000000 */
[----:B---3--:R-:W-:Y:S01]  /*6f8e0*/  IMAD.WIDE R4, R54, 0x2, R2 ;  /* 0x0000000236047825 */ /* 0x008fe200078e0202 */
[----:B-1----:R-:W-:-:S04]  /*6f8f0*/  PRMT R56, R58, 0x7632, R56 ;  /* 0x000076323a387816 */ /* 0x002fc80000000038 */
[----:B------:R1:W-:Y:S01]  /*6f900*/  @P6 STG.E.U16 desc[UR12][R4.64], R58 ;  /* 0x0000003a04006986 */ /* 0x0003e2000c10150c */
[----:B------:R-:W-:Y:S01]  /*6f910*/  IMAD.WIDE R6, R55, 0x2, R2 ;  /* 0x0000000237067825 */ /* 0x000fe200078e0202 */
[----:B------:R-:W-:Y:S01]  /*6f920*/  ISETP.LT.AND P2, PT, R51, UR33, !P2 ;  /* 0x0000002133007c0c */ /* 0x000fe2000d741270 */
[----:B------:R-:W3:Y:S02]  /*6f930*/  LDCU UR14, c[0x0][0x39c] ;  /* 0x00007380ff0e77ac */ /* 0x000ee40008000800 */
[----:B------:R-:W-:Y:S01]  /*6f940*/  VIADD R57, R50, 0x38 ;  /* 0x0000003832397836 */ /* 0x000fe20000000000 */
[----:B------:R-:W0:Y:S01]  /*6f950*/  LDCU UR33, c[0x0][0x398] ;  /* 0x00007300ff2177ac */ /* 0x000e220008000800 */
[----:B-1----:R-:W-:-:S05]  /*6f960*/  IMAD.WIDE R4, R54, 0x2, R52 ;  /* 0x0000000236047825 */ /* 0x002fca00078e0234 */
[----:B------:R1:W-:Y:S04]  /*6f970*/  @P4 STG.E.U16 desc[UR12][R4.64], R56 ;  /* 0x0000003804004986 */ /* 0x0003e8000c10150c */
[----:B------:R2:W-:Y:S01]  /*6f980*/  @P5 STG.E.U16 desc[UR12][R6.64], R60 ;  /* 0x0000003c06005986 */ /* 0x0005e2000c10150c */
[----:B------:R-:W-:Y:S01]  /*6f990*/  ISETP.LT.AND P5, PT, R61, UR36, !P0 ;  /* 0x000000243d007c0c */ /* 0x000fe2000c7a1270 */
[----:B------:R-:W-:Y:S01]  /*6f9a0*/  VIADD R54, R55, UR30 ;  /* 0x0000001e37367c36 */ /* 0x000fe20008000000 */
[----:B------:R-:W-:Y:S01]  /*6f9b0*/  ISETP.LT.AND P0, PT, R51, UR32, !P0 ;  /* 0x0000002033007c0c */ /* 0x000fe2000c701270 */
[----:B------:R-:W3:Y:S01]  /*6f9c0*/  LDCU UR32, c[0x0][0x398] ;  /* 0x00007300ff2077ac */ /* 0x000ee20008000800 */
[----:B-1----:R-:W-:Y:S01]  /*6f9d0*/  PRMT R56, R60, 0x7632, R56 ;  /* 0x000076323c387816 */ /* 0x002fe20000000038 */
[----:B------:R-:W-:Y:S01]  /*6f9e0*/  IMAD.WIDE R4, R55, 0x2, R52 ;  /* 0x0000000237047825 */ /* 0x000fe200078e0234 */
[----:B0-----:R-:W-:Y:S01]  /*6f9f0*/  ISETP.GE.AND P6, PT, R57, UR5, PT ;  /* 0x0000000539007c0c */ /* 0x001fe2000bfc6270 */
[----:B------:R-:W0:Y:S02]  /*6fa00*/  LDCU UR5, c[0x0][0x39c] ;  /* 0x00007380ff0577ac */ /* 0x000e240008000800 */
[----:B--2---:R-:W-:Y:S01]  /*6fa10*/  VIADD R6, R50, 0x39 ;  /* 0x0000003932067836 */ /* 0x004fe20000000000 */
[----:B------:R1:W-:Y:S01]  /*6fa20*/  @P2 STG.E.U16 desc[UR12][R4.64], R56 ;  /* 0x0000003804002986 */ /* 0x0003e2000c10150c */
[----:B------:R-:W2:Y:S03]  /*6fa30*/  LDCU UR36, c[0x0][0x398] ;  /* 0x00007300ff2477ac */ /* 0x000ea60008000800 */
[----:B----4-:R-:W-:Y:S01]  /*6fa40*/  ISETP.GE.AND P4, PT, R6, UR8, PT ;  /* 0x0000000806007c0c */ /* 0x010fe2000bf86270 */
[C---:B------:R-:W-:Y:S01]  /*6fa50*/  IMAD.WIDE R6, R54.reuse, 0x2, R2 ;  /* 0x0000000236067825 */ /* 0x040fe200078e0202 */
[----:B------:R-:W-:Y:S01]  /*6fa60*/  PRMT R55, R59, 0x7632, R55 ;  /* 0x000076323b377816 */ /* 0x000fe20000000037 */
[----:B------:R-:W4:Y:S01]  /*6fa70*/  LDL.LU R57, [R1+0xd0] ;  /* 0x0000d00001397983 */ /* 0x000f220000300800 */
[----:B------:R-:W0:Y:S03]  /*6fa80*/  LDCU UR8, c[0x0][0x39c] ;  /* 0x00007380ff0877ac */ /* 0x000e260008000800 */
[----:B------:R2:W-:Y:S01]  /*6fa90*/  @P5 STG.E.U16 desc[UR12][R6.64], R59 ;  /* 0x0000003b06005986 */ /* 0x0005e2000c10150c */
[----:B------:R-:W-:Y:S01]  /*6faa0*/  ISETP.LT.AND P5, PT, R61, UR15, !P3 ;  /* 0x0000000f3d007c0c */ /* 0x000fe2000dfa1270 */
[----:B-1----:R-:W-:Y:S01]  /*6fab0*/  IMAD.WIDE R4, R54, 0x2, R52 ;  /* 0x0000000236047825 */ /* 0x002fe200078e0234 */
[----:B------:R-:W-:Y:S01]  /*6fac0*/  ISETP.LT.AND P3, PT, R51, UR34, !P3 ;  /* 0x0000002233007c0c */ /* 0x000fe2000df61270 */
[----:B------:R-:W3:Y:S01]  /*6fad0*/  LDL.LU R58, [R1+0xe8] ;  /* 0x0000e800013a7983 */ /* 0x000ee20000300800 */
[----:B------:R-:W-:Y:S01]  /*6fae0*/  PRMT R56, R11, 0x7632, R56 ;  /* 0x000076320b387816 */ /* 0x000fe20000000038 */
[----:B------:R-:W1:Y:S01]  /*6faf0*/  LDCU UR15, c[0x0][0x398] ;  /* 0x00007300ff0f77ac */ /* 0x000e620008000800 */
[----:B--2---:R-:W-:Y:S01]  /*6fb00*/  VIADD R6, R50, 0x3a ;  /* 0x0000003a32067836 */ /* 0x004fe20000000000 */
[----:B------:R2:W-:Y:S01]  /*6fb10*/  @P0 STG.E.U16 desc[UR12][R4.64], R55 ;  /* 0x0000003704000986 */ /* 0x0005e2000c10150c */
[----:B------:R-:W0:Y:S03]  /*6fb20*/  LDCU UR34, c[0x0][0x398] ;  /* 0x00007300ff2277ac */ /* 0x000e260008000800 */
[----:B------:R-:W-:Y:S01]  /*6fb30*/  ISETP.GE.AND P2, PT, R6, UR4, PT ;  /* 0x0000000406007c0c */ /* 0x000fe2000bf46270 */
[----:B------:R-:W-:Y:S01]  /*6fb40*/  VIADD R6, R54, UR30 ;  /* 0x0000001e36067c36 */ /* 0x000fe20008000000 */
[----:B------:R-:W3:Y:S01]  /*6fb50*/  LDL.LU R60, [R1+0xd8] ;  /* 0x0000d800013c7983 */ /* 0x000ee20000300800 */
[----:B------:R-:W-:Y:S01]  /*6fb60*/  ISETP.LT.AND P0, PT, R61, UR37, !P6 ;  /* 0x000000253d007c0c */ /* 0x000fe2000f701270 */
[----:B------:R-:W-:Y:S01]  /*6fb70*/  VIADD R54, R50, 0x3b ;  /* 0x0000003b32367836 */ /* 0x000fe20000000000 */
[----:B------:R-:W0:Y:S01]  /*6fb80*/  LDCU UR4, c[0x0][0x39c] ;  /* 0x00007380ff0477ac */ /* 0x000e220008000800 */
[----:B------:R-:W3:Y:S01]  /*6fb90*/  LDL.LU R59, [R1+0xec] ;  /* 0x0000ec00013b7983 */ /* 0x000ee20000300800 */
[C---:B--2---:R-:W-:Y:S01]  /*6fba0*/  IMAD.WIDE R4, R6.reuse, 0x2, R2 ;  /* 0x0000000206047825 */ /* 0x044fe200078e0202 */
[----:B------:R-:W2:Y:S03]  /*6fbb0*/  LDCU UR37, c[0x0][0x398] ;  /* 0x00007300ff2577ac */ /* 0x000ea60008000800 */
[----:B------:R-:W-:-:S02]  /*6fbc0*/  VIADD R55, R6, UR30 ;  /* 0x0000001e06377c36 */ /* 0x000fc40008000000 */
[----:B------:R-:W-:Y:S01]  /*6fbd0*/  IMAD.WIDE R6, R6, 0x2, R52 ;  /* 0x0000000206067825 */ /* 0x000fe200078e0234 */
[----:B------:R0:W-:Y:S04]  /*6fbe0*/  @P5 STG.E.U16 desc[UR12][R4.64], R11 ;  /* 0x0000000b04005986 */ /* 0x0001e8000c10150c */
[----:B------:R1:W-:Y:S04]  /*6fbf0*/  @P3 STG.E.U16 desc[UR12][R6.64], R56 ;  /* 0x0000003806003986 */ /* 0x0003e8000c10150c */
[----:B0-----:R-:W2:Y:S04]  /*6fc00*/  LDL.LU R11, [R1+0xdc] ;  /* 0x0000dc00010b7983 */ /* 0x001ea80000300800 */
[----:B-1----:R-:W2:Y:S01]  /*6fc10*/  LDL.LU R7, [R1+0xe0] ;  /* 0x0000e00001077983 */ /* 0x002ea20000300800 */
[----:B------:R-:W-:Y:S01]  /*6fc20*/  ISETP.LT.AND P6, PT, R51, UR38, !P6 ;  /* 0x0000002633007c0c */ /* 0x000fe2000f7c1270 */
[----:B------:R-:W-:Y:S01]  /*6fc30*/  IMAD.WIDE R4, R55, 0x2, R2 ;  /* 0x0000000237047825 */ /* 0x000fe200078e0202 */
[----:B------:R-:W-:Y:S01]  /*6fc40*/  ISETP.LT.AND P3, PT, R61, UR16, !P4 ;  /* 0x000000103d007c0c */ /* 0x000fe2000e761270 */
[----:B------:R-:W0:Y:S01]  /*6fc50*/  LDCU UR16, c[0x0][0x398] ;  /* 0x00007300ff1077ac */ /* 0x000e220008000800 */
[----:B------:R-:W-:Y:S01]  /*6fc60*/  ISETP.GE.AND P5, PT, R54, UR6, PT ;  /* 0x0000000636007c0c */ /* 0x000fe2000bfa6270 */
[----:B------:R-:W-:-:S02]  /*6fc70*/  VIADD R6, R50, 0x3c ;  /* 0x0000003c32067836 */ /* 0x000fc40000000000 */
[----:B------:R-:W-:Y:S01]  /*6fc80*/  VIADD R54, R55, UR30 ;  /* 0x0000001e37367c36 */ /* 0x000fe20008000000 */
[----:B--2---:R1:W-:Y:S01]  /*6fc90*/  @P0 STG.E.U16 desc[UR12][R4.64], R7 ;  /* 0x0000000704000986 */ /* 0x0043e2000c10150c */
[----:B------:R-:W-:Y:S01]  /*6fca0*/  PRMT R56, R7, 0x7632, R56 ;  /* 0x0000763207387816 */ /* 0x000fe20000000038 */
[----:B------:R-:W2:Y:S01]  /*6fcb0*/  LDCU UR6, c[0x0][0x39c] ;  /* 0x00007380ff0677ac */ /* 0x000ea20008000800 */
[----:B------:R-:W-:Y:S02]  /*6fcc0*/  ISETP.GE.AND P0, PT, R6, UR10, PT ;  /* 0x0000000a06007c0c */ /* 0x000fe4000bf06270 */
[----:B------:R-:W-:Y:S01]  /*6fcd0*/  ISETP.LT.AND P4, PT, R51, UR18, !P4 ;  /* 0x0000001233007c0c */ /* 0x000fe2000e781270 */
[----:B------:R-:W0:Y:S01]  /*6fce0*/  LDCU UR10, c[0x0][0x39c] ;  /* 0x00007380ff0a77ac */ /* 0x000e220008000800 */
[----:B------:R-:W0:Y:S01]  /*6fcf0*/  LDCU UR18, c[0x0][0x398] ;  /* 0x00007300ff1277ac */ /* 0x000e220008000800 */
[----:B-1----:R-:W-:-:S04]  /*6fd00*/  IMAD.WIDE R4, R55, 0x2, R52 ;  /* 0x0000000237047825 */ /* 0x002fc800078e0234 */
[C---:B------:R-:W-:Y:S01]  /*6fd10*/  IMAD.WIDE R6, R54.reuse, 0x2, R2 ;  /* 0x0000000236067825 */ /* 0x040fe200078e0202 */
[----:B------:R1:W-:Y:S03]  /*6fd20*/  @P6 STG.E.U16 desc[UR12][R4.64], R56 ;  /* 0x0000003804006986 */ /* 0x0003e6000c10150c */
[C---:B------:R-:W-:Y:S01]  /*6fd30*/  VIADD R55, R54.reuse, UR30 ;  /* 0x0000001e36377c36 */ /* 0x040fe20008000000 */
[----:B----4-:R4:W-:Y:S01]  /*6fd40*/  @P3 STG.E.U16 desc[UR12][R6.64], R57 ;  /* 0x0000003906003986 */ /* 0x0109e2000c10150c */
[----:B-1----:R-:W-:Y:S01]  /*6fd50*/  IMAD.WIDE R4, R54, 0x2, R52 ;  /* 0x0000000236047825 */ /* 0x002fe200078e0234 */
[----:B------:R-:W-:Y:S02]  /*6fd60*/  PRMT R56, R57, 0x7632, R56 ;  /* 0x0000763239387816 */ /* 0x000fe40000000038 */
[----:B------:R-:W2:Y:S01]  /*6fd70*/  LDL.LU R54, [R1+0xe4] ;  /* 0x0000e40001367983 */ /* 0x000ea20000300800 */
[----:B----4-:R-:W-:-:S05]  /*6fd80*/  VIADD R57, R50, 0x3d ;  /* 0x0000003d32397836 */ /* 0x010fca0000000000 */
[----:B---3--:R-:W-:Y:S02]  /*6fd90*/  ISETP.GE.AND P3, PT, R57, UR14, PT ;  /* 0x0000000e39007c0c */ /* 0x008fe4000bf66270 */
[----:B------:R-:W-:Y:S01]  /*6fda0*/  ISETP.LT.AND P6, PT, R61, UR20, !P2 ;  /* 0x000000143d007c0c */ /* 0x000fe2000d7c1270 */
[----:B------:R-:W3:Y:S01]  /*6fdb0*/  LDL.LU R57, [R1+0xd4] ;  /* 0x0000d40001397983 */ /* 0x000ee20000300800 */
[----:B------:R-:W-:Y:S01]  /*6fdc0*/  ISETP.LT.AND P2, PT, R51, UR39, !P2 ;  /* 0x0000002733007c0c */ /* 0x000fe2000d741270 */
[----:B------:R-:W-:Y:S01]  /*6fdd0*/  IMAD.WIDE R6, R55, 0x2, R2 ;  /* 0x0000000237067825 */ /* 0x000fe200078e0202 */
[----:B------:R-:W1:Y:S01]  /*6fde0*/  LDCU UR14, c[0x0][0x398] ;  /* 0x00007300ff0e77ac */ /* 0x000e620008000800 */
[----:B------:R4:W-:Y:S01]  /*6fdf0*/  @P4 STG.E.U16 desc[UR12][R4.64], R56 ;  /* 0x0000003804004986 */ /* 0x0009e2000c10150c */
[----:B------:R-:W-:Y:S02]  /*6fe00*/  ISETP.LT.AND P4, PT, R61, UR22, !P5 ;  /* 0x000000163d007c0c */ /* 0x000fe4000ef81270 */
[----:B------:R-:W-:Y:S01]  /*6fe10*/  ISETP.LT.AND P5, PT, R51, UR24, !P5 ;  /* 0x0000001833007c0c */ /* 0x000fe2000efa1270 */
[----:B------:R-:W0:Y:S01]  /*6fe20*/  LDCU UR20, c[0x0][0x398] ;  /* 0x00007300ff1477ac */ /* 0x000e220008000800 */
[----:B------:R-:W0:Y:S01]  /*6fe30*/  LDCU UR22, c[0x0][0x398] ;  /* 0x00007300ff1677ac */ /* 0x000e220008000800 */
[C---:B----4-:R-:W-:Y:S01]  /*6fe40*/  IMAD.WIDE R4, R55.reuse, 0x2, R52 ;  /* 0x0000000237047825 */ /* 0x050fe200078e0234 */
[----:B------:R-:W4:Y:S03]  /*6fe50*/  LDCU UR24, c[0x0][0x398] ;  /* 0x00007300ff1877ac */ /* 0x000f260008000800 */
[----:B------:R-:W-:-:S02]  /*6fe60*/  VIADD R55, R55, UR30 ;  /* 0x0000001e37377c36 */ /* 0x000fc40008000000 */
[----:B------:R-:W-:Y:S01]  /*6fe70*/  VIADD R56, R50, 0x3f ;  /* 0x0000003f32387836 */ /* 0x000fe20000000000 */
[----:B--2---:R2:W-:Y:S02]  /*6fe80*/  @P6 STG.E.U16 desc[UR12][R6.64], R54 ;  /* 0x0000003606006986 */ /* 0x0045e4000c10150c */
[----:B--2---:R-:W-:Y:S02]  /*6fe90*/  PRMT R6, R54, 0x7632, R6 ;  /* 0x0000763236067816 */ /* 0x004fe40000000006 */
[----:B------:R-:W-:Y:S01]  /*6fea0*/  IADD3 R7, PT, PT, R50, 0x3e, RZ ;  /* 0x0000003e32077810 */ /* 0x000fe20007ffe0ff */
[----:B------:R-:W-:Y:S02]  /*6feb0*/  VIADD R54, R55, UR30 ;  /* 0x0000001e37367c36 */ /* 0x000fe40008000000 */
[----:B------:R2:W-:Y:S01]  /*6fec0*/  @P2 STG.E.U16 desc[UR12][R4.64], R6 ;  /* 0x0000000604002986 */ /* 0x0005e2000c10150c */
[----:B------:R-:W-:Y:S01]  /*6fed0*/  ISETP.GE.AND P6, PT, R7, UR5, PT ;  /* 0x0000000507007c0c */ /* 0x000fe2000bfc6270 */
[----:B------:R-:W0:Y:S01]  /*6fee0*/  LDCU UR5, c[0x0][0x39c] ;  /* 0x00007380ff0577ac */ /* 0x000e220008000800 */
[----:B------:R-:W-:-:S02]  /*6fef0*/  ISETP.LT.AND P2, PT, R61, UR26, !P0 ;  /* 0x0000001a3d007c0c */ /* 0x000fc4000c741270 */
[----:B------:R-:W-:Y:S01]  /*6ff00*/  ISETP.LT.AND P0, PT, R51, UR28, !P0 ;  /* 0x0000001c33007c0c */ /* 0x000fe2000c701270 */
[----:B------:R-:W0:Y:S01]  /*6ff10*/  LDCU UR26, c[0x0][0x398] ;  /* 0x00007300ff1a77ac */ /* 0x000e220008000800 */
[----:B------:R-:W0:Y:S01]  /*6ff20*/  LDCU UR28, c[0x0][0x398] ;  /* 0x00007300ff1c77ac */ /* 0x000e220008000800 */
[----:B--2---:R-:W-:-:S04]  /*6ff30*/  IMAD.WIDE R6, R55, 0x2, R2 ;  /* 0x0000000237067825 */ /* 0x004fc800078e0202 */
[----:B------:R-:W-:Y:S01]  /*6ff40*/  IMAD.WIDE R4, R55, 0x2, R52 ;  /* 0x0000000237047825 */ /* 0x000fe200078e0234 */
[----:B---3--:R-:W-:Y:S01]  /*6ff50*/  PRMT R55, R57, 0x7632, R55 ;  /* 0x0000763239377816 */ /* 0x008fe20000000037 */
[----:B------:R2:W-:Y:S04]  /*6ff60*/  @P4 STG.E.U16 desc[UR12][R6.64], R57 ;  /* 0x0000003906004986 */ /* 0x0005e8000c10150c */
[----:B------:R3:W-:Y:S01]  /*6ff70*/  @P5 STG.E.U16 desc[UR12][R4.64], R55 ;  /* 0x0000003704005986 */ /* 0x0007e2000c10150c */
[----:B------:R-:W-:Y:S01]  /*6ff80*/  ISETP.LT.AND P5, PT, R61, UR31, !P3 ;  /* 0x0000001f3d007c0c */ /* 0x000fe2000dfa1270 */
[----:B------:R-:W0:Y:S01]  /*6ff90*/  LDCU UR31, c[0x0][0x398] ;  /* 0x00007300ff1f77ac */ /* 0x000e220008000800 */
[----:B------:R-:W-:Y:S01]  /*6ffa0*/  ISETP.GE.AND P4, PT, R56, UR8, PT ;  /* 0x0000000838007c0c */ /* 0x000fe2000bf86270 */
[----:B--2---:R-:W-:Y:S01]  /*6ffb0*/  IMAD.WIDE R6, R54, 0x2, R2 ;  /* 0x0000000236067825 */ /* 0x004fe200078e0202 */
[----:B------:R-:W-:Y:S01]  /*6ffc0*/  PRMT R56, R58, 0x7632, R56 ;  /* 0x000076323a387816 */ /* 0x000fe20000000038 */
[----:B------:R-:W2:Y:S02]  /*6ffd0*/  LDCU UR8, c[0x0][0x39c] ;  /* 0x00007380ff0877ac */ /* 0x000ea40008000800 */
[C---:B---3--:R-:W-:Y:S01]  /*6ffe0*/  VIADD R55, R54.reuse, UR30 ;  /* 0x0000001e36377c36 */ /* 0x048fe20008000000 */
[----:B------:R3:W-:Y:S01]  /*6fff0*/  @P2 STG.E.U16 desc[UR12][R6.64], R58 ;  /* 0x0000003a06002986 */ /* 0x0007e2000c10150c */
[----:B------:R-:W-:Y:S01]  /*70000*/  IMAD.WIDE R4, R54, 0x2, R52 ;  /* 0x0000000236047825 */ /* 0x000fe200078e0234 */
[----:B------:R-:W-:Y:S01]  /*70010*/  ISETP.LT.AND P3, PT, R51, UR35, !P3 ;  /* 0x0000002333007c0c */ /* 0x000fe2000df61270 */
[----:B------:R-:W0:Y:S03]  /*70020*/  LDCU UR35, c[0x0][0x398] ;  /* 0x00007300ff2377ac */ /* 0x000e260008000800 */
[----:B------:R1:W-:Y:S01]  /*70030*/  @P0 STG.E.U16 desc[UR12][R4.64], R56 ;  /* 0x0000003804000986 */ /* 0x0003e2000c10150c */
[----:B---3--:R-:W-:-:S05]  /*70040*/  IMAD.WIDE R6, R55, 0x2, R2 ;  /* 0x0000000237067825 */ /* 0x008fca00078e0202 */
[----:B------:R3:W-:Y:S01]  /*70050*/  @P5 STG.E.U16 desc[UR12][R6.64], R60 ;  /* 0x0000003c06005986 */ /* 0x0007e2000c10150c */
[----:B------:R-:W-:Y:S01]  /*70060*/  ISETP.LT.AND P5, PT, R61, UR33, !P6 ;  /* 0x000000213d007c0c */ /* 0x000fe2000f7a1270 */
[C---:B------:R-:W-:Y:S01]  /*70070*/  VIADD R54, R55.reuse, UR30 ;  /* 0x0000001e37367c36 */ /* 0x040fe20008000000 */
[----:B-1----:R-:W-:Y:S01]  /*70080*/  PRMT R56, R60, 0x7632, R56 ;  /* 0x000076323c387816 */ /* 0x002fe20000000038 */
[----:B------:R-:W-:Y:S01]  /*70090*/  IMAD.WIDE R4, R55, 0x2, R52 ;  /* 0x0000000237047825 */ /* 0x000fe200078e0234 */
[----:B------:R-:W-:Y:S01]  /*700a0*/  ISETP.LT.AND P6, PT, R51, UR32, !P6 ;  /* 0x0000002033007c0c */ /* 0x000fe2000f7c1270 */
[----:B------:R-:W1:Y:S02]  /*700b0*/  LDCU UR33, c[0x0][0x398] ;  /* 0x00007300ff2177ac */ /* 0x000e640008000800 */
[C---:B---3--:R-:W-:Y:S01]  /*700c0*/  VIADD R6, R50.reuse, 0x41 ;  /* 0x0000004132067836 */ /* 0x048fe20000000000 */
[----:B------:R3:W-:Y:S01]  /*700d0*/  @P3 STG.E.U16 desc[UR12][R4.64], R56 ;  /* 0x0000003804003986 */ /* 0x0007e2000c10150c */
[----:B------:R-:W-:Y:S01]  /*700e0*/  PRMT R55, R59, 0x7632, R55 ;  /* 0x000076323b377816 */ /* 0x000fe20000000037 */
[----:B------:R-:W-:Y:S01]  /*700f0*/  VIADD R57, R50, 0x40 ;  /* 0x0000004032397836 */ /* 0x000fe20000000000 */
[----:B------:R-:W0:Y:S01]  /*70100*/  LDCU UR32, c[0x0][0x398] ;  /* 0x00007300ff2077ac */ /* 0x000e220008000800 */
[----:B------:R-:W-:Y:S01]  /*70110*/  ISETP.GE.AND P0, PT, R6, UR6, PT ;  /* 0x0000000606007c0c */ /* 0x000fe2000bf06270 */
[----:B------:R-:W-:-:S04]  /*70120*/  IMAD.WIDE R6, R54, 0x2, R2 ;  /* 0x0000000236067825 */ /* 0x000fc800078e0202 */
[C---:B---3--:R-:W-:Y:S01]  /*70130*/  IMAD.WIDE R4, R54.reuse, 0x2, R52 ;  /* 0x0000000236047825 */ /* 0x048fe200078e0234 */
[----:B------:R3:W-:Y:S01]  /*70140*/  @P5 STG.E.U16 desc[UR12][R6.64], R59 ;  /* 0x0000003b06005986 */ /* 0x0007e2000c10150c */
[----:B------:R-:W-:Y:S01]  /*70150*/  ISETP.LT.AND P5, PT, R61, UR15, !P4 ;  /* 0x0000000f3d007c0c */ /* 0x000fe2000e7a1270 */
[----:B------:R-:W1:Y:S01]  /*70160*/  LDCU UR6, c[0x0][0x39c] ;  /* 0x00007380ff0677ac */ /* 0x000e620008000800 */
[----:B------:R-:W-:Y:S01]  /*70170*/  ISETP.LT.AND P4, PT, R51, UR34, !P4 ;  /* 0x0000002233007c0c */ /* 0x000fe2000e781270 */
[----:B------:R-:W-:Y:S01]  /*70180*/  VIADD R56, R54, UR30 ;  /* 0x0000001e36387c36 */ /* 0x000fe20008000000 */
[----:B------:R0:W-:Y:S01]  /*70190*/  @P6 STG.E.U16 desc[UR12][R4.64], R55 ;  /* 0x0000003704006986 */ /* 0x0001e2000c10150c */
[----:B------:R-:W-:Y:S01]  /*701a0*/  ISETP.GE.AND P2, PT, R57, UR4, PT ;  /* 0x0000000439007c0c */ /* 0x000fe2000bf46270 */
[C---:B---3--:R-:W-:Y:S02]  /*701b0*/  VIADD R6, R50.reuse, 0x42 ;  /* 0x0000004232067836 */ /* 0x048fe40000000000 */
[----:B------:R-:W3:Y:S01]  /*701c0*/  LDL.LU R57, [R1+0xb0] ;  /* 0x0000b00001397983 */ /* 0x000ee20000300800 */
[----:B------:R-:W-:Y:S01]  /*701d0*/  VIADD R54, R50, 0x43 ;  /* 0x0000004332367836 */ /* 0x000fe20000000000 */
[----:B------:R-:W1:Y:S01]  /*701e0*/  LDCU UR4, c[0x0][0x39c] ;  /* 0x00007380ff0477ac */ /* 0x000e620008000800 */
[----:B0-----:R-:W-:Y:S01]  /*701f0*/  ISETP.GE.AND P3, PT, R6, UR10, PT ;  /* 0x0000000a06007c0c */ /* 0x001fe2000bf66270 */
[C---:B------:R-:W-:Y:S01]  /*70200*/  IMAD.WIDE R6, R56.reuse, 0x2, R2 ;  /* 0x0000000238067825 */ /* 0x040fe200078e0202 */
[----:B------:R-:W2:Y:S01]  /*70210*/  LDL.LU R58, [R1+0xc8] ;  /* 0x0000c800013a7983 */ /* 0x000ea20000300800 */
[----:B------:R-:W0:Y:S02]  /*70220*/  LDCU UR15, c[0x0][0x398] ;  /* 0x00007300ff0f77ac */ /* 0x000e240008000800 */
[C---:B------:R-:W-:Y:S01]  /*70230*/  VIADD R55, R56.reuse, UR30 ;  /* 0x0000001e38377c36 */ /* 0x040fe20008000000 */
[----:B------:R-:W2:Y:S01]  /*70240*/  LDL.LU R60, [R1+0xb8] ;  /* 0x0000b800013c7983 */ /* 0x000ea20000300800 */
[----:B------:R-:W-:Y:S01]  /*70250*/  IMAD.WIDE R4, R56, 0x2, R52 ;  /* 0x0000000238047825 */ /* 0x000fe200078e0234 */
[----:B------:R-:W-:Y:S01]  /*70260*/  PRMT R56, R11, 0x7632, R56 ;  /* 0x000076320b387816 */ /* 0x000fe20000000038 */
[----:B------:R-:W0:Y:S01]  /*70270*/  LDCU UR10, c[0x0][0x39c] ;  /* 0x00007380ff0a77ac */ /* 0x000e220008000800 */
[----:B------:R1:W-:Y:S01]  /*70280*/  @P5 STG.E.U16 desc[UR12][R6.64], R11 ;  /* 0x0000000b06005986 */ /* 0x0003e2000c10150c */
[----:B------:R-:W0:Y:S03]  /*70290*/  LDCU UR34, c[0x0][0x398] ;  /* 0x00007300ff2277ac */ /* 0x000e260008000800 */
[----:B------:R-:W2:Y:S04]  /*702a0*/  LDL.LU R59, [R1+0xcc] ;  /* 0x0000cc00013b7983 */ /* 0x000ea80000300800 */
[----:B------:R0:W-:Y:S04]  /*702b0*/  @P4 STG.E.U16 desc[UR12][R4.64], R56 ;  /* 0x0000003804004986 */ /* 0x0001e8000c10150c */
[----:B-1----:R-:W2:Y:S04]  /*702c0*/  LDL.LU R11, [R1+0xbc] ;  /* 0x0000bc00010b7983 */ /* 0x002ea80000300800 */
[----:B0-----:R-:W2:Y:S01]  /*702d0*/  LDL.LU R5, [R1+0xc0] ;  /* 0x0000c00001057983 */ /* 0x001ea20000300800 */
[----:B------:R-:W-:Y:S01]  /*702e0*/  ISETP.LT.AND P6, PT, R61, UR36, !P2 ;  /* 0x000000243d007c0c */ /* 0x000fe2000d7c1270 */
[----:B------:R-:W-:Y:S01]  /*702f0*/  IMAD.WIDE R6, R55, 0x2, R2 ;  /* 0x0000000237067825 */ /* 0x000fe200078e0202 */
[----:B------:R-:W-:Y:S01]  /*70300*/  ISETP.LT.AND P2, PT, R51, UR16, !P2 ;  /* 0x0000001033007c0c */ /* 0x000fe2000d741270 */
[----:B------:R-:W0:Y:S01]  /*70310*/  LDCU UR16, c[0x0][0x398] ;  /* 0x00007300ff1077ac */ /* 0x000e220008000800 */
[----:B------:R-:W-:Y:S01]  /*70320*/  ISETP.GE.AND P5, PT, R54, UR5, PT ;  /* 0x0000000536007c0c */ /* 0x000fe2000bfa6270 */
[----:B------:R-:W-:Y:S01]  /*70330*/  VIADD R54, R55, UR30 ;  /* 0x0000001e37367c36 */ /* 0x000fe20008000000 */
[----:B------:R-:W1:Y:S01]  /*70340*/  LDCU UR5, c[0x0][0x39c] ;  /* 0x00007380ff0577ac */ /* 0x000e620008000800 */
[----:B------:R-:W0:Y:S06]  /*70350*/  LDCU UR36, c[0x0][0x398] ;  /* 0x00007300ff2477ac */ /* 0x000e2c0008000800 */
[----:B--2---:R2:W-:Y:S01]  /*70360*/  @P6 STG.E.U16 desc[UR12][R6.64], R5 ;  /* 0x0000000506006986 */ /* 0x0045e2000c10150c */
[----:B------:R-:W-:-:S02]  /*70370*/  ISETP.LT.AND P6, PT, R61, UR37, !P0 ;  /* 0x000000253d007c0c */ /* 0x000fc4000c7c1270 */
[----:B------:R-:W-:Y:S01]  /*70380*/  PRMT R56, R5, 0x7632, R56 ;  /* 0x0000763205387816 */ /* 0x000fe20000000038 */
[----:B--2---:R-:W-:Y:S02]  /*70390*/  VIADD R6, R50, 0x44 ;  /* 0x0000004432067836 */ /* 0x004fe40000000000 */
[----:B------:R-:W-:-:S03]  /*703a0*/  IMAD.WIDE R4, R55, 0x2, R52 ;  /* 0x0000000237047825 */ /* 0x000fc600078e0234 */
[----:B------:R-:W-:Y:S01]  /*703b0*/  ISETP.GE.AND P4, PT, R6, UR8, PT ;  /* 0x0000000806007c0c */ /* 0x000fe2000bf86270 */
[C---:B------:R-:W-:Y:S01]  /*703c0*/  IMAD.WIDE R6, R54.reuse, 0x2, R2 ;  /* 0x0000000236067825 */ /* 0x040fe200078e0202 */
[----:B------:R2:W-:Y:S01]  /*703d0*/  @P2 STG.E.U16 desc[UR12][R4.64], R56 ;  /* 0x0000003804002986 */ /* 0x0005e2000c10150c */
[----:B------:R-:W-:Y:S01]  /*703e0*/  ISETP.LT.AND P0, PT, R51, UR18, !P0 ;  /* 0x0000001233007c0c */ /* 0x000fe2000c701270 */
[----:B------:R-:W0:Y:S01]  /*703f0*/  LDCU UR8, c[0x0][0x39c] ;  /* 0x00007380ff0877ac */ /* 0x000e220008000800 */
[C---:B------:R-:W-:Y:S01]  /*70400*/  VIADD R55, R54.reuse, UR30 ;  /* 0x0000001e36377c36 */ /* 0x040fe20008000000 */
[----:B---3--:R3:W-:Y:S01]  /*70410*/  @P6 STG.E.U16 desc[UR12][R6.64], R57 ;  /* 0x0000003906006986 */ /* 0x0087e2000c10150c */
[----:B--2---:R-:W-:Y:S01]  /*70420*/  IMAD.WIDE R4, R54, 0x2, R52 ;  /* 0x0000000236047825 */ /* 0x004fe200078e0234 */
[----:B------:R-:W-:Y:S02]  /*70430*/  PRMT R56, R57, 0x7632, R56 ;  /* 0x0000763239387816 */ /* 0x000fe40000000038 */
[----:B------:R-:W2:Y:S01]  /*70440*/  LDL.LU R54, [R1+0xc4] ;  /* 0x0000c40001367983 */ /* 0x000ea20000300800 */
[----:B------:R-:W-:Y:S01]  /*70450*/  ISETP.LT.AND P2, PT, R61, UR14, !P3 ;  /* 0x0000000e3d007c0c */ /* 0x000fe2000df41270 */
[----:B---3--:R-:W-:Y:S01]  /*70460*/  IMAD.WIDE R6, R55, 0x2, R2 ;  /* 0x0000000237067825 */ /* 0x008fe200078e0202 */
[----:B------:R-:W-:-:S03]  /*70470*/  IADD3 R57, PT, PT, R50, 0x45, RZ ;  /* 0x0000004532397810 */ /* 0x000fc60007ffe0ff */
[----:B------:R3:W-:Y:S01]  /*70480*/  @P0 STG.E.U16 desc[UR12][R4.64], R56 ;  /* 0x0000003804000986 */ /* 0x0007e2000c10150c */
[----:B------:R-:W0:Y:S01]  /*70490*/  LDCU UR14, c[0x0][0x398] ;  /* 0x00007300ff0e77ac */ /* 0x000e220008000800 */
[----:B------:R-:W-:Y:S02]  /*704a0*/  ISETP.GE.AND P6, PT, R57, UR4, PT ;  /* 0x0000000439007c0c */ /* 0x000fe4000bfc6270 */
[----:B------:R-:W4:Y:S01]  /*704b0*/  LDL.LU R57, [R1+0xb4] ;  /* 0x0000b40001397983 */ /* 0x000f220000300800 */
[----:B------:R-:W-:Y:S01]  /*704c0*/  ISETP.LT.AND P3, PT, R51, UR20, !P3 ;  /* 0x0000001433007c0c */ /* 0x000fe2000df61270 */
[----:B------:R-:W0:Y:S01]  /*704d0*/  LDCU UR4, c[0x0][0x39c] ;  /* 0x00007380ff0477ac */ /* 0x000e220008000800 */
[----:B------:R-:W0:Y:S01]  /*704e0*/  LDCU UR18, c[0x0][0x398] ;  /* 0x00007300ff1277ac */ /* 0x000e220008000800 */
[C---:B---3--:R-:W-:Y:S01]  /*704f0*/  IMAD.WIDE R4, R55.reuse, 0x2, R52 ;  /* 0x0000000237047825 */ /* 0x048fe200078e0234 */
[----:B------:R-:W3:Y:S03]  /*70500*/  LDCU UR20, c[0x0][0x398] ;  /* 0x00007300ff1477ac */ /* 0x000ee60008000800 */
[----:B------:R-:W-:-:S02]  /*70510*/  VIADD R55, R55, UR30 ;  /* 0x0000001e37377c36 */ /* 0x000fc40008000000 */
[----:B------:R-:W-:Y:S01]  /*70520*/  VIADD R56, R50, 0x47 ;  /* 0x0000004732387836 */ /* 0x000fe20000000000 */
[----:B--2---:R2:W-:Y:S01]  /*70530*/  @P2 STG.E.U16 desc[UR12][R6.64], R54 ;  /* 0x0000003606002986 */ /* 0x0045e2000c10150c */
[----:B------:R-:W-:Y:S01]  /*70540*/  ISETP.LT.AND P2, PT, R61, UR22, !P5 ;  /* 0x000000163d007c0c */ /* 0x000fe2000ef41270 */
[----:B------:R-:W0:Y:S01]  /*70550*/  LDCU UR22, c[0x0][0x398] ;  /* 0x00007300ff1677ac */ /* 0x000e220008000800 */
[----:B----4-:R-:W-:Y:S01]  /*70560*/  ISETP.LT.AND P5, PT, R51, UR24, !P5 ;  /* 0x0000001833007c0c */ /* 0x010fe2000efa1270 */
[----:B------:R-:W4:Y:S01]  /*70570*/  LDCU UR24, c[0x0][0x398] ;  /* 0x00007300ff1877ac */ /* 0x000f220008000800 */
[----:B--2---:R-:W-:Y:S01]  /*70580*/  PRMT R6, R54, 0x7632, R6 ;  /* 0x0000763236067816 */ /* 0x004fe20000000006 */
[----:B------:R-:W-:Y:S02]  /*70590*/  VIADD R7, R50, 0x46 ;  /* 0x0000004632077836 */ /* 0x000fe40000000000 */
        /* <DEDUP_REMOVED lines=10> */
[----:B------:R-:W-:Y:S01]  /*70640*/  PRMT R55, R57, 0x7632, R55 ;  /* 0x0000763239377816 */ /* 0x000fe20000000037 */
[----:B------:R2:W-:Y:S04]  /*70650*/  @P2 STG.E.U16 desc[UR12][R6.64], R57 ;  /* 0x0000003906002986 */ /* 0x0005e8000c10150c */
[----:B------:R0:W-:Y:S01]  /*70660*/  @P5 STG.E.U16 desc[UR12][R4.64], R55 ;  /* 0x0000003704005986 */ /* 0x0001e2000c10150c */
[----:B------:R-:W-:Y:S01]  /*70670*/  ISETP.LT.AND P5, PT, R61, UR31, !P6 ;  /* 0x0000001f3d007c0c */ /* 0x000fe2000f7a1270 */
[----:B------:R-:W1:Y:S01]  /*70680*/  LDCU UR31, c[0x0][0x398] ;  /* 0x00007300ff1f77ac */ /* 0x000e620008000800 */
[----:B------:R-:W-:Y:S01]  /*70690*/  ISETP.GE.AND P2, PT, R56, UR10, PT ;  /* 0x0000000a38007c0c */ /* 0x000fe2000bf46270 */
[----:B--2---:R-:W-:Y:S01]  /*706a0*/  IMAD.WIDE R6, R54, 0x2, R2 ;  /* 0x0000000236067825 */ /* 0x004fe200078e0202 */
[----:B------:R-:W-:Y:S01]  /*706b0*/  PRMT R56, R58, 0x7632, R56 ;  /* 0x000076323a387816 */ /* 0x000fe20000000038 */
[----:B------:R-:W2:Y:S02]  /*706c0*/  LDCU UR10, c[0x0][0x39c] ;  /* 0x00007380ff0a77ac */ /* 0x000ea40008000800 */
[C---:B0-----:R-:W-:Y:S01]  /*706d0*/  VIADD R55, R54.reuse, UR30 ;  /* 0x0000001e36377c36 */ /* 0x041fe20008000000 */
[----:B------:R0:W-:Y:S01]  /*706e0*/  @P3 STG.E.U16 desc[UR12][R6.64], R58 ;  /* 0x0000003a06003986 */ /* 0x0001e2000c10150c */
[----:B------:R-:W-:Y:S01]  /*706f0*/  IMAD.WIDE R4, R54, 0x2, R52 ;  /* 0x0000000236047825 */ /* 0x000fe200078e0234 */
[----:B------:R-:W-:Y:S01]  /*70700*/  ISETP.LT.AND P6, PT, R51, UR33, !P6 ;  /* 0x0000002133007c0c */ /* 0x000fe2000f7c1270 */
[----:B------:R-:W1:Y:S03]  /*70710*/  LDCU UR33, c[0x0][0x398] ;  /* 0x00007300ff2177ac */ /* 0x000e660008000800 */
[----:B------:R2:W-:Y:S01]  /*70720*/  @P4 STG.E.U16 desc[UR12][R4.64], R56 ;  /* 0x0000003804004986 */ /* 0x0005e2000c10150c */
[----:B0-----:R-:W-:-:S05]  /*70730*/  IMAD.WIDE R6, R55, 0x2, R2 ;  /* 0x0000000237067825 */ /* 0x001fca00078e0202 */
[----:B------:R0:W-:Y:S01]  /*70740*/  @P5 STG.E.U16 desc[UR12][R6.64], R60 ;  /* 0x0000003c06005986 */ /* 0x0001e2000c10150c */
[----:B------:R-:W-:Y:S01]  /*70750*/  ISETP.LT.AND P5, PT, R61, UR32, !P0 ;  /* 0x000000203d007c0c */ /* 0x000fe2000c7a1270 */
[C---:B------:R-:W-:Y:S01]  /*70760*/  VIADD R54, R55.reuse, UR30 ;  /* 0x0000001e37367c36 */ /* 0x040fe20008000000 */
[----:B--2---:R-:W-:Y:S01]  /*70770*/  PRMT R56, R60, 0x7632, R56 ;  /* 0x000076323c387816 */ /* 0x004fe20000000038 */
[----:B------:R-:W-:Y:S01]  /*70780*/  IMAD.WIDE R4, R55, 0x2, R52 ;  /* 0x0000000237047825 */ /* 0x000fe200078e0234 */
[----:B------:R-:W-:Y:S01]  /*70790*/  ISETP.LT.AND P0, PT, R51, UR15, !P0 ;  /* 0x0000000f33007c0c */ /* 0x000fe2000c701270 */
[----:B------:R-:W2:Y:S02]  /*707a0*/  LDCU UR15, c[0x0][0x398] ;  /* 0x00007300ff0f77ac */ /* 0x000ea40008000800 */
[C---:B0-----:R-:W-:Y:S01]  /*707b0*/  VIADD R6, R50.reuse, 0x49 ;  /* 0x0000004932067836 */ /* 0x041fe20000000000 */
[----:B------:R0:W-:Y:S01]  /*707c0*/  @P6 STG.E.U16 desc[UR12][R4.64], R56 ;  /* 0x0000003804006986 */ /* 0x0001e2000c10150c */
[----:B------:R-:W-:Y:S01]  /*707d0*/  VIADD R57, R50, 0x48 ;  /* 0x0000004832397836 */ /* 0x000fe20000000000 */
[----:B------:R-:W2:Y:S02]  /*707e0*/  LDCU UR32, c[0x0][0x398] ;  /* 0x00007300ff2077ac */ /* 0x000ea40008000800 */
[----:B------:R-:W-:Y:S01]  /*707f0*/  ISETP.GE.AND P4, PT, R6, UR8, PT ;  /* 0x0000000806007c0c */ /* 0x000fe2000bf86270 */
[C---:B------:R-:W-:Y:S01]  /*70800*/  IMAD.WIDE R6, R54.reuse, 0x2, R2 ;  /* 0x0000000236067825 */ /* 0x040fe200078e0202 */
[----:B------:R-:W-:Y:S01]  /*70810*/  ISETP.LT.AND P6, PT, R61, UR34, !P2 ;  /* 0x000000223d007c0c */ /* 0x000fe2000d7c1270 */
[----:B------:R-:W2:Y:S03]  /*70820*/  LDCU UR8, c[0x0][0x39c] ;  /* 0x00007380ff0877ac */ /* 0x000ea60008000800 */
[----:B------:R3:W-:Y:S01]  /*70830*/  @P5 STG.E.U16 desc[UR12][R6.64], R59 ;  /* 0x0000003b06005986 */ /* 0x0007e2000c10150c */
[----:B------:R-:W-:Y:S01]  /*70840*/  ISETP.LT.AND P2, PT, R51, UR35, !P2 ;  /* 0x0000002333007c0c */ /* 0x000fe2000d741270 */
[C---:B0-----:R-:W-:Y:S01]  /*70850*/  VIADD R56, R54.reuse, UR30 ;  /* 0x0000001e36387c36 */ /* 0x041fe20008000000 */
[----:B------:R-:W-:Y:S01]  /*70860*/  PRMT R55, R59, 0x7632, R55 ;  /* 0x000076323b377816 */ /* 0x000fe20000000037 */
[----:B------:R-:W-:Y:S01]  /*70870*/  IMAD.WIDE R4, R54, 0x2, R52 ;  /* 0x0000000236047825 */ /* 0x000fe200078e0234 */
[----:B-1----:R-:W-:Y:S01]  /*70880*/  ISETP.GE.AND P3, PT, R57, UR5, PT ;  /* 0x0000000539007c0c */ /* 0x002fe2000bf66270 */
[----:B------:R-:W0:Y:S01]  /*70890*/  LDCU UR5, c[0x0][0x39c] ;  /* 0x00007380ff0577ac */ /* 0x000e220008000800 */
[----:B------:R-:W1:Y:S01]  /*708a0*/  LDCU UR34, c[0x0][0x398] ;  /* 0x00007300ff2277ac */ /* 0x000e620008000800 */
[----:B---3--:R-:W-:Y:S01]  /*708b0*/  VIADD R6, R50, 0x4a ;  /* 0x0000004a32067836 */ /* 0x008fe20000000000 */
[----:B------:R3:W-:Y:S04]  /*708c0*/  @P0 STG.E.U16 desc[UR12][R4.64], R55 ;  /* 0x0000003704000986 */ /* 0x0007e8000c10150c */
[----:B------:R-:W-:Y:S01]  /*708d0*/  ISETP.GE.AND P5, PT, R6, UR4, PT ;  /* 0x0000000406007c0c */ /* 0x000fe2000bfa6270 */
[----:B------:R-:W-:-:S04]  /*708e0*/  IMAD.WIDE R6, R56, 0x2, R2 ;  /* 0x0000000238067825 */ /* 0x000fc800078e0202 */
[C---:B---3--:R-:W-:Y:S02]  /*708f0*/  VIADD R55, R56.reuse, UR30 ;  /* 0x0000001e38377c36 */ /* 0x048fe40008000000 */
[----:B------:R-:W-:Y:S01]  /*70900*/  IMAD.WIDE R4, R56, 0x2, R52 ;  /* 0x0000000238047825 */ /* 0x000fe200078e0234 */
[----:B------:R-:W-:Y:S01]  /*70910*/  PRMT R56, R11, 0x7632, R56 ;  /* 0x000076320b387816 */ /* 0x000fe20000000038 */
[----:B------:R3:W-:Y:S01]  /*70920*/  @P6 STG.E.U16 desc[UR12][R6.64], R11 ;  /* 0x0000000b06006986 */ /* 0x0007e2000c10150c */
[----:B------:R-:W-:Y:S01]  /*70930*/  ISETP.LT.AND P0, PT, R61, UR16, !P3 ;  /* 0x000000103d007c0c */ /* 0x000fe2000df01270 */
[----:B------:R-:W-:Y:S01]  /*70940*/  VIADD R54, R50, 0x4b ;  /* 0x0000004b32367836 */ /* 0x000fe20000000000 */
[----:B------:R-:W0:Y:S01]  /*70950*/  LDCU UR4, c[0x0][0x39c] ;  /* 0x00007380ff0477ac */ /* 0x000e220008000800 */
[----:B------:R0:W-:Y:S04]  /*70960*/  @P2 STG.E.U16 desc[UR12][R4.64], R56 ;  /* 0x0000003804002986 */ /* 0x0001e8000c10150c */
[----:B---3--:R-:W3:Y:S01]  /*70970*/  LDL.LU R11, [R1+0x94] ;  /* 0x00009400010b7983 */ /* 0x008ee20000300800 */
[C---:B------:R-:W-:Y:S01]  /*70980*/  IMAD.WIDE R6, R55.reuse, 0x2, R2 ;  /* 0x0000000237067825 */ /* 0x040fe200078e0202 */
[----:B------:R-:W1:Y:S02]  /*70990*/  LDCU UR16, c[0x0][0x398] ;  /* 0x00007300ff1077ac */ /* 0x000e640008000800 */
[----:B------:R-:W2:Y:S04]  /*709a0*/  LDL.LU R58, [R1+0x98] ;  /* 0x00009800013a7983 */ /* 0x000ea80000300800 */
[----:B------:R-:W2:Y:S04]  /*709b0*/  LDL.LU R59, [R1+0xac] ;  /* 0x0000ac00013b7983 */ /* 0x000ea80000300800 */
[----:B------:R-:W2:Y:S04]  /*709c0*/  LDL.LU R60, [R1+0x9c] ;  /* 0x00009c00013c7983 */ /* 0x000ea80000300800 */
[----:B0-----:R-:W2:Y:S01]  /*709d0*/  LDL.LU R5, [R1+0xa0] ;  /* 0x0000a00001057983 */ /* 0x001ea20000300800 */
[----:B------:R-:W-:Y:S01]  /*709e0*/  ISETP.GE.AND P6, PT, R54, UR6, PT ;  /* 0x0000000636007c0c */ /* 0x000fe2000bfc6270 */
[----:B------:R-:W-:Y:S01]  /*709f0*/  VIADD R54, R55, UR30 ;  /* 0x0000001e37367c36 */ /* 0x000fe20008000000 */
[----:B------:R-:W-:Y:S01]  /*70a00*/  ISETP.LT.AND P3, PT, R51, UR36, !P3 ;  /* 0x0000002433007c0c */ /* 0x000fe2000df61270 */
[----:B------:R-:W0:Y:S01]  /*70a10*/  LDCU UR6, c[0x0][0x39c] ;  /* 0x00007380ff0677ac */ /* 0x000e220008000800 */
[----:B------:R-:W-:Y:S01]  /*70a20*/  ISETP.LT.AND P2, PT, R61, UR14, !P4 ;  /* 0x0000000e3d007c0c */ /* 0x000fe2000e741270 */
[----:B--2---:R2:W-:Y:S01]  /*70a30*/  @P0 STG.E.U16 desc[UR12][R6.64], R5 ;  /* 0x0000000506000986 */ /* 0x0045e2000c10150c */
[----:B------:R-:W-:Y:S01]  /*70a40*/  PRMT R56, R5, 0x7632, R56 ;  /* 0x0000763205387816 */ /* 0x000fe20000000038 */
[----:B------:R-:W0:Y:S01]  /*70a50*/  LDCU UR14, c[0x0][0x398] ;  /* 0x00007300ff0e77ac */ /* 0x000e220008000800 */
[----:B--2---:R-:W-:-:S02]  /*70a60*/  IMAD.WIDE R4, R55, 0x2, R52 ;  /* 0x0000000237047825 */ /* 0x004fc400078e0234 */
[----:B------:R-:W2:Y:S02]  /*70a70*/  LDL.LU R55, [R1+0x90] ;  /* 0x0000900001377983 */ /* 0x000ea40000300800 */
[----:B------:R-:W-:-:S03]  /*70a80*/  VIADD R6, R50, 0x4c ;  /* 0x0000004c32067836 */ /* 0x000fc60000000000 */
[----:B------:R0:W-:Y:S02]  /*70a90*/  @P3 STG.E.U16 desc[UR12][R4.64], R56 ;  /* 0x0000003804003986 */ /* 0x0001e4000c10150c */
[----:B------:R-:W-:Y:S01]  /*70aa0*/  ISETP.GE.AND P0, PT, R6, UR10, PT ;  /* 0x0000000a06007c0c */ /* 0x000fe2000bf06270 */
[----:B------:R-:W-:-:S04]  /*70ab0*/  IMAD.WIDE R6, R54, 0x2, R2 ;  /* 0x0000000236067825 */ /* 0x000fc800078e0202 */
[----:B0-----:R-:W-:Y:S01]  /*70ac0*/  VIADD R56, R50, 0x4d ;  /* 0x0000004d32387836 */ /* 0x001fe20000000000 */
[----:B------:R-:W-:Y:S01]  /*70ad0*/  ISETP.LT.AND P4, PT, R51, UR18, !P4 ;  /* 0x0000001233007c0c */ /* 0x000fe2000e781270 */
[----:B------:R-:W0:Y:S01]  /*70ae0*/  LDCU UR10, c[0x0][0x398] ;  /* 0x00007300ff0a77ac */ /* 0x000e220008000800 */
[----:B------:R-:W-:Y:S01]  /*70af0*/  ISETP.LT.AND P3, PT, R61, UR20, !P5 ;  /* 0x000000143d007c0c */ /* 0x000fe2000ef61270 */
[----:B--2---:R2:W-:Y:S01]  /*70b00*/  @P2 STG.E.U16 desc[UR12][R6.64], R55 ;  /* 0x0000003706002986 */ /* 0x0045e2000c10150c */
[----:B------:R-:W-:Y:S01]  /*70b10*/  ISETP.GE.AND P2, PT, R56, UR5, PT ;  /* 0x0000000538007c0c */ /* 0x000fe2000bf46270 */
[----:B------:R-:W0:Y:S02]  /*70b20*/  LDCU UR5, c[0x0][0x39c] ;  /* 0x00007380ff0577ac */ /* 0x000e240008000800 */
[----:B------:R-:W3:Y:S01]  /*70b30*/  LDL.LU R56, [R1+0xa4] ;  /* 0x0000a40001387983 */ /* 0x000ee20000300800 */
[----:B------:R-:W-:Y:S01]  /*70b40*/  ISETP.LT.AND P5, PT, R51, UR22, !P5 ;  /* 0x0000001633007c0c */ /* 0x000fe2000efa1270 */
[----:B------:R-:W0:Y:S01]  /*70b50*/  LDCU UR18, c[0x0][0x398] ;  /* 0x00007300ff1277ac */ /* 0x000e220008000800 */
[----:B------:R-:W-:Y:S01]  /*70b60*/  PRMT R57, R59, 0x7632, R57 ;  /* 0x000076323b397816 */ /* 0x000fe20000000039 */
[----:B------:R-:W0:Y:S01]  /*70b70*/  LDCU UR20, c[0x0][0x398] ;  /* 0x00007300ff1477ac */ /* 0x000e220008000800 */
[----:B--2---:R-:W-:-:S02]  /*70b80*/  IADD3 R6, PT, PT, R54, UR30, RZ ;  /* 0x0000001e36067c10 */ /* 0x004fc4000fffe0ff */
[----:B------:R-:W-:Y:S01]  /*70b90*/  PRMT R7, R55, 0x7632, R7 ;  /* 0x0000763237077816 */ /* 0x000fe20000000007 */
[----:B------:R-:W-:Y:S01]  /*70ba0*/  IMAD.WIDE R54, R54, 0x2, R52 ;  /* 0x0000000236367825 */ /* 0x000fe200078e0234 */
[----:B------:R-:W2:Y:S03]  /*70bb0*/  LDCU UR22, c[0x0][0x398] ;  /* 0x00007300ff1677ac */ /* 0x000ea60008000800 */
[C---:B------:R-:W-:Y:S01]  /*70bc0*/  IMAD.WIDE R4, R6.reuse, 0x2, R2 ;  /* 0x0000000206047825 */ /* 0x040fe200078e0202 */
[----:B------:R0:W-:Y:S01]  /*70bd0*/  @P4 STG.E.U16 desc[UR12][R54.64], R7 ;  /* 0x0000000736004986 */ /* 0x0001e2000c10150c */
[----:B----4-:R-:W-:Y:S01]  /*70be0*/  ISETP.LT.AND P4, PT, R61, UR24, !P6 ;  /* 0x000000183d007c0c */ /* 0x010fe2000f781270 */
[----:B------:R-:W4:Y:S01]  /*70bf0*/  LDCU UR24, c[0x0][0x398] ;  /* 0x00007300ff1877ac */ /* 0x000f220008000800 */
[----:B0-----:R-:W-:Y:S02]  /*70c00*/  VIADD R55, R6, UR30 ;  /* 0x0000001e06377c36 */ /* 0x001fe40008000000 */
[----:B------:R-:W-:Y:S01]  /*70c10*/  VIADD R54, R50, 0x4e ;  /* 0x0000004e32367836 */ /* 0x000fe20000000000 */
[----:B---3--:R0:W-:Y:S01]  /*70c20*/  @P3 STG.E.U16 desc[UR12][R4.64], R56 ;  /* 0x0000003804003986 */ /* 0x0081e2000c10150c */
[----:B------:R-:W-:-:S03]  /*70c30*/  PRMT R7, R56, 0x7632, R7 ;  /* 0x0000763238077816 */ /* 0x000fc60000000007 */
[----:B------:R-:W-:Y:S01]  /*70c40*/  ISETP.GE.AND P3, PT, R54, UR4, PT ;  /* 0x0000000436007c0c */ /* 0x000fe2000bf66270 */
[----:B0-----:R-:W-:Y:S01]  /*70c50*/  IMAD.WIDE R4, R6, 0x2, R52 ;  /* 0x0000000206047825 */ /* 0x001fe200078e0234 */
[----:B------:R-:W-:Y:S01]  /*70c60*/  ISETP.LT.AND P6, PT, R51, UR26, !P6 ;  /* 0x0000001a33007c0c */ /* 0x000fe2000f7c1270 */
[----:B------:R-:W0:Y:S03]  /*70c70*/  LDCU UR4, c[0x0][0x39c] ;  /* 0x00007380ff0477ac */ /* 0x000e260008000800 */
[----:B------:R3:W-:Y:S01]  /*70c80*/  @P5 STG.E.U16 desc[UR12][R4.64], R7 ;  /* 0x0000000704005986 */ /* 0x0007e2000c10150c */
[----:B------:R-:W-:Y:S01]  /*70c90*/  VIADD R56, R50, 0x4f ;  /* 0x0000004f32387836 */ /* 0x000fe20000000000 */
[----:B------:R-:W0:Y:S01]  /*70ca0*/  LDCU UR26, c[0x0][0x398] ;  /* 0x00007300ff1a77ac */ /* 0x000e220008000800 */
[C---:B------:R-:W-:Y:S02]  /*70cb0*/  VIADD R54, R55.reuse, UR30 ;  /* 0x0000001e37367c36 */ /* 0x040fe40008000000 */
[----:B---3--:R-:W-:-:S04]  /*70cc0*/  IMAD.WIDE R6, R55, 0x2, R2 ;  /* 0x0000000237067825 */ /* 0x008fc800078e0202 */
[----:B------:R-:W-:Y:S01]  /*70cd0*/  IMAD.WIDE R4, R55, 0x2, R52 ;  /* 0x0000000237047825 */ /* 0x000fe200078e0234 */
[----:B------:R-:W-:Y:S01]  /*70ce0*/  PRMT R55, R11, 0x7632, R55 ;  /* 0x000076320b377816 */ /* 0x000fe20000000037 */
[----:B------:R3:W-:Y:S01]  /*70cf0*/  @P4 STG.E.U16 desc[UR12][R6.64], R11 ;  /* 0x0000000b06004986 */ /* 0x0007e2000c10150c */
[----:B------:R-:W-:Y:S01]  /*70d00*/  ISETP.GE.AND P4, PT, R56, UR6, PT ;  /* 0x0000000638007c0c */ /* 0x000fe2000bf86270 */
[----:B------:R-:W0:Y:S02]  /*70d10*/  LDCU UR6, c[0x0][0x39c] ;  /* 0x00007380ff0677ac */ /* 0x000e240008000800 */
[----:B---3--:R-:W3:Y:S04]  /*70d20*/  LDL.LU R11, [R1+0x2124] ;  /* 0x00212400010b7983 */ /* 0x008ee80000300800 */
[----:B------:R-:W2:Y:S01]  /*70d30*/  LDL.LU R56, [R1+0xa8] ;  /* 0x0000a80001387983 */ /* 0x000ea20000300800 */
[----:B------:R-:W-:Y:S01]  /*70d40*/  ISETP.LT.AND P5, PT, R61, UR28, !P0 ;  /* 0x0000001c3d007c0c */ /* 0x000fe2000c7a1270 */
[C---:B------:R-:W-:Y:S01]  /*70d50*/  IMAD.WIDE R6, R54.reuse, 0x2, R2 ;  /* 0x0000000236067825 */ /* 0x040fe200078e0202 */
[----:B------:R-:W-:Y:S01]  /*70d60*/  ISETP.LT.AND P0, PT, R51, UR31, !P0 ;  /* 0x0000001f33007c0c */ /* 0x000fe2000c701270 */
[----:B------:R-:W-:Y:S01]  /*70d70*/  @P6 STG.E.U16 desc[UR12][R4.64], R55 ;  /* 0x0000003704006986 */ /* 0x000fe2000c10150c */
[----:B------:R-:W-:Y:S01]  /*70d80*/  ISETP.LT.AND P6, PT, R61, UR15, !P2 ;  /* 0x0000000f3d007c0c */ /* 0x000fe2000d7c1270 */
[----:B------:R-:W0:Y:S01]  /*70d90*/  LDCU UR15, c[0x0][0x398] ;  /* 0x00007300ff0f77ac */ /* 0x000e220008000800 */
[----:B------:R-:W-:Y:S01]  /*70da0*/  ISETP.LT.AND P2, PT, R51, UR32, !P2 ;  /* 0x0000002033007c0c */ /* 0x000fe2000d741270 */
[----:B------:R-:W0:Y:S01]  /*70db0*/  LDCU UR28, c[0x0][0x398] ;  /* 0x00007300ff1c77ac */ /* 0x000e220008000800 */
[----:B------:R-:W0:Y:S01]  /*70dc0*/  LDCU UR31, c[0x0][0x398] ;  /* 0x00007300ff1f77ac */ /* 0x000e220008000800 */
[----:B------:R-:W0:Y:S04]  /*70dd0*/  LDCU UR32, c[0x0][0x398] ;  /* 0x00007300ff2077ac */ /* 0x000e280008000800 */
[----:B--2---:R2:W-:Y:S02]  /*70de0*/  @P5 STG.E.U16 desc[UR12][R6.64], R56 ;  /* 0x0000003806005986 */ /* 0x0045e4000c10150c */
[----:B--2---:R-:W-:Y:S01]  /*70df0*/  VIADD R6, R54, UR30 ;  /* 0x0000001e36067c36 */ /* 0x004fe20008000000 */
[----:B------:R-:W-:Y:S01]  /*70e00*/  PRMT R7, R56, 0x7632, R7 ;  /* 0x0000763238077816 */ /* 0x000fe20000000007 */
[----:B------:R-:W-:-:S04]  /*70e10*/  IMAD.WIDE R54, R54, 0x2, R52 ;  /* 0x0000000236367825 */ /* 0x000fc800078e0234 */
[----:B------:R-:W-:Y:S01]  /*70e20*/  IMAD.WIDE R4, R6, 0x2, R2 ;  /* 0x0000000206047825 */ /* 0x000fe200078e0202 */
[----:B------:R2:W-:Y:S04]  /*70e30*/  @P0 STG.E.U16 desc[UR12][R54.64], R7 ;  /* 0x0000000736000986 */ /* 0x0005e8000c10150c */
[----:B------:R0:W-:Y:S01]  /*70e40*/  @P6 STG.E.U16 desc[UR12][R4.64], R58 ;  /* 0x0000003a04006986 */ /* 0x0001e2000c10150c */
[----:B------:R-:W-:Y:S02]  /*70e50*/  ISETP.LT.AND P6, PT, R61, UR33, !P3 ;  /* 0x000000213d007c0c */ /* 0x000fe4000dfc1270 */
[----:B-1----:R-:W-:Y:S01]  /*70e60*/  ISETP.LT.AND P3, PT, R51, UR16, !P3 ;  /* 0x0000001033007c0c */ /* 0x002fe2000df61270 */
[----:B------:R-:W-:Y:S01]  /*70e70*/  VIADD R56, R50, 0x50 ;  /* 0x0000005032387836 */ /* 0x000fe20000000000 */
[----:B------:R-:W1:Y:S01]  /*70e80*/  LDCU UR16, c[0x0][0x398] ;  /* 0x00007300ff1077ac */ /* 0x000e620008000800 */
[----:B--2---:R-:W-:Y:S01]  /*70e90*/  VIADD R54, R6, UR30 ;  /* 0x0000001e06367c36 */ /* 0x004fe20008000000 */
[----:B------:R-:W-:Y:S01]  /*70ea0*/  PRMT R55, R58, 0x7632, R55 ;  /* 0x000076323a377816 */ /* 0x000fe20000000037 */
[----:B0-----:R-:W-:-:S04]  /*70eb0*/  IMAD.WIDE R4, R6, 0x2, R52 ;  /* 0x0000000206047825 */ /* 0x001fc800078e0234 */
[----:B------:R-:W-:Y:S01]  /*70ec0*/  IMAD.WIDE R6, R54, 0x2, R2 ;  /* 0x0000000236067825 */ /* 0x000fe200078e0202 */
[----:B------:R0:W-:Y:S01]  /*70ed0*/  @P2 STG.E.U16 desc[UR12][R4.64], R55 ;  /* 0x0000003704002986 */ /* 0x0001e2000c10150c */
[----:B------:R-:W-:Y:S01]  /*70ee0*/  ISETP.GE.AND P5, PT, R56, UR8, PT ;  /* 0x0000000838007c0c */ /* 0x000fe2000bfa6270 */
[----:B------:R-:W2:Y:S02]  /*70ef0*/  LDCU UR8, c[0x0][0x39c] ;  /* 0x00007380ff0877ac */ /* 0x000ea40008000800 */
[----:B------:R1:W-:Y:S01]  /*70f00*/  @P6 STG.E.U16 desc[UR12][R6.64], R59 ;  /* 0x0000003b06006986 */ /* 0x0003e2000c10150c */
[----:B------:R-:W-:Y:S01]  /*70f10*/  ISETP.LT.AND P6, PT, R61, UR14, !P4 ;  /* 0x0000000e3d007c0c */ /* 0x000fe2000e7c1270 */
[----:B------:R-:W-:Y:S01]  /*70f20*/  VIADD R56, R50, 0x51 ;  /* 0x0000005132387836 */ /* 0x000fe20000000000 */
[----:B------:R-:W-:Y:S01]  /*70f30*/  ISETP.LT.AND P4, PT, R51, UR34, !P4 ;  /* 0x0000002233007c0c */ /* 0x000fe2000e781270 */
[----:B------:R-:W2:Y:S01]  /*70f40*/  LDCU UR14, c[0x0][0x398] ;  /* 0x00007300ff0e77ac */ /* 0x000ea20008000800 */
[----:B0-----:R-:W-:-:S02]  /*70f50*/  IMAD.WIDE R4, R54, 0x2, R52 ;  /* 0x0000000236047825 */ /* 0x001fc400078e0234 */
[----:B------:R-:W-:Y:S01]  /*70f60*/  ISETP.GE.AND P0, PT, R56, UR5, PT ;  /* 0x0000000538007c0c */ /* 0x000fe2000bf06270 */
[----:B------:R-:W0:Y:S01]  /*70f70*/  LDCU UR5, c[0x0][0x39c] ;  /* 0x00007380ff0577ac */ /* 0x000e220008000800 */
[----:B-1----:R-:W-:Y:S01]  /*70f80*/  VIADD R59, R54, UR30 ;  /* 0x0000001e363b7c36 */ /* 0x002fe20008000000 */
[----:B------:R1:W-:Y:S01]  /*70f90*/  @P3 STG.E.U16 desc[UR12][R4.64], R57 ;  /* 0x0000003904003986 */ /* 0x0003e2000c10150c */
[----:B------:R-:W-:Y:S01]  /*70fa0*/  ISETP.LT.AND P3, PT, R61, UR10, !P5 ;  /* 0x0000000a3d007c0c */ /* 0x000fe2000ef61270 */
[----:B------:R-:W-:Y:S02]  /*70fb0*/  VIADD R56, R50, 0x52 ;  /* 0x0000005232387836 */ /* 0x000fe40000000000 */
[----:B------:R-:W-:Y:S01]  /*70fc0*/  IMAD.WIDE R6, R59, 0x2, R2 ;  /* 0x000000023b067825 */ /* 0x000fe200078e0202 */
[----:B------:R-:W-:Y:S01]  /*70fd0*/  ISETP.LT.AND P5, PT, R51, UR18, !P5 ;  /* 0x0000001233007c0c */ /* 0x000fe2000efa1270 */
[----:B------:R-:W0:Y:S02]  /*70fe0*/  LDCU UR10, c[0x0][0x398] ;  /* 0x00007300ff0a77ac */ /* 0x000e240008000800 */
[C---:B------:R-:W-:Y:S01]  /*70ff0*/  VIADD R55, R59.reuse, UR30 ;  /* 0x0000001e3b377c36 */ /* 0x040fe20008000000 */
[----:B------:R-:W-:Y:S01]  /*71000*/  ISETP.GE.AND P2, PT, R56, UR4, PT ;  /* 0x0000000438007c0c */ /* 0x000fe2000bf46270 */
[----:B------:R2:W-:Y:S01]  /*71010*/  @P6 STG.E.U16 desc[UR12][R6.64], R60 ;  /* 0x0000003c06006986 */ /* 0x0005e2000c10150c */
[----:B------:R-:W-:Y:S01]  /*71020*/  PRMT R56, R60, 0x7632, R56 ;  /* 0x000076323c387816 */ /* 0x000fe20000000038 */
[----:B-1----:R-:W-:-:S04]  /*71030*/  IMAD.WIDE R4, R59, 0x2, R52 ;  /* 0x000000023b047825 */ /* 0x002fc800078e0234 */
[----:B------:R-:W-:Y:S01]  /*71040*/  VIADD R54, R50, 0x53 ;  /* 0x0000005332367836 */ /* 0x000fe20000000000 */
[----:B------:R1:W-:Y:S01]  /*71050*/  @P4 STG.E.U16 desc[UR12][R4.64], R56 ;  /* 0x0000003804004986 */ /* 0x0003e2000c10150c */
[C---:B------:R-:W-:Y:S01]  /*71060*/  IADD3 R57, PT, PT, R55.reuse, UR30, RZ ;  /* 0x0000001e37397c10 */ /* 0x040fe2000fffe0ff */
[----:B------:R-:W0:Y:S01]  /*71070*/  LDCU UR4, c[0x0][0x39c] ;  /* 0x00007380ff0477ac */ /* 0x000e220008000800 */
[C---:B--2---:R-:W-:Y:S01]  /*71080*/  IMAD.WIDE R6, R55.reuse, 0x2, R2 ;  /* 0x0000000237067825 */ /* 0x044fe200078e0202 */
[----:B------:R-:W-:Y:S01]  /*71090*/  ISETP.GE.AND P6, PT, R54, UR6, PT ;  /* 0x0000000636007c0c */ /* 0x000fe2000bfc6270 */
[----:B------:R-:W2:Y:S02]  /*710a0*/  LDCU UR6, c[0x0][0x39c] ;  /* 0x00007380ff0677ac */ /* 0x000ea40008000800 */
[----:B------:R-:W-:Y:S01]  /*710b0*/  IMAD.WIDE R54, R55, 0x2, R52 ;  /* 0x0000000237367825 */ /* 0x000fe200078e0234 */
[----:B------:R0:W-:Y:S01]  /*710c0*/  @P3 STG.E.U16 desc[UR12][R6.64], R8 ;  /* 0x0000000806003986 */ /* 0x0001e2000c10150c */
[----:B------:R-:W-:Y:S01]  /*710d0*/  ISETP.LT.AND P4, PT, R61, UR20, !P0 ;  /* 0x000000143d007c0c */ /* 0x000fe2000c781270 */
[----:B------:R-:W2:Y:S01]  /*710e0*/  LDCU UR18, c[0x0][0x398] ;  /* 0x00007300ff1277ac */ /* 0x000ea20008000800 */
[----:B------:R-:W-:Y:S01]  /*710f0*/  ISETP.LT.AND P0, PT, R51, UR22, !P0 ;  /* 0x0000001633007c0c */ /* 0x000fe2000c701270 */
[----:B------:R-:W-:-:S02]  /*71100*/  VIADD R59, R57, UR30 ;  /* 0x0000001e393b7c36 */ /* 0x000fc40008000000 */
[----:B-1----:R-:W-:Y:S01]  /*71110*/  IMAD.WIDE R4, R57, 0x2, R2 ;  /* 0x0000000239047825 */ /* 0x002fe200078e0202 */
[----:B------:R-:W1:Y:S03]  /*71120*/  LDCU UR20, c[0x0][0x398] ;  /* 0x00007300ff1477ac */ /* 0x000e660008000800 */
[----:B------:R-:W-:Y:S01]  /*71130*/  VIADD R58, R50, 0x54 ;  /* 0x00000054323a7836 */ /* 0x000fe20000000000 */
[----:B------:R-:W1:Y:S01]  /*71140*/  LDCU UR22, c[0x0][0x398] ;  /* 0x00007300ff1677ac */ /* 0x000e620008000800 */
[----:B0-----:R-:W-:-:S05]  /*71150*/  PRMT R7, R8, 0x7632, R7 ;  /* 0x0000763208077816 */ /* 0x001fca0000000007 */
[----:B------:R0:W-:Y:S01]  /*71160*/  @P5 STG.E.U16 desc[UR12][R54.64], R7 ;  /* 0x0000000736005986 */ /* 0x0001e2000c10150c */
[----:B----4-:R-:W-:Y:S01]  /*71170*/  ISETP.LT.AND P5, PT, R61, UR24, !P2 ;  /* 0x000000183d007c0c */ /* 0x010fe2000d7a1270 */
[----:B------:R-:W-:Y:S01]  /*71180*/  VIADD R8, R50, 0x55 ;  /* 0x0000005532087836 */ /* 0x000fe20000000000 */
[----:B------:R-:W-:Y:S01]  /*71190*/  ISETP.LT.AND P2, PT, R51, UR26, !P2 ;  /* 0x0000001a33007c0c */ /* 0x000fe2000d741270 */
[----:B------:R4:W-:Y:S01]  /*711a0*/  @P4 STG.E.U16 desc[UR12][R4.64], R12 ;  /* 0x0000000c04004986 */ /* 0x0009e2000c10150c */
[----:B------:R-:W-:Y:S01]  /*711b0*/  ISETP.GE.AND P3, PT, R58, UR8, PT ;  /* 0x000000083a007c0c */ /* 0x000fe2000bf66270 */
[----:B------:R-:W1:Y:S01]  /*711c0*/  LDCU UR8, c[0x0][0x39c] ;  /* 0x00007380ff0877ac */ /* 0x000e620008000800 */
[----:B0-----:R-:W-:Y:S01]  /*711d0*/  PRMT R55, R12, 0x7632, R55 ;  /* 0x000076320c377816 */ /* 0x001fe20000000037 */
[----:B------:R-:W-:Y:S01]  /*711e0*/  IMAD.WIDE R6, R57, 0x2, R52 ;  /* 0x0000000239067825 */ /* 0x000fe200078e0234 */
[----:B------:R-:W0:Y:S03]  /*711f0*/  LDCU UR24, c[0x0][0x398] ;  /* 0x00007300ff1877ac */ /* 0x000e260008000800 */
[----:B------:R-:W-:Y:S01]  /*71200*/  IMAD.WIDE R56, R59, 0x2, R2 ;  /* 0x000000023b387825 */ /* 0x000fe200078e0202 */
[----:B------:R1:W-:Y:S01]  /*71210*/  @P0 STG.E.U16 desc[UR12][R6.64], R55 ;  /* 0x0000003706000986 */ /* 0x0003e2000c10150c */
[----:B------:R-:W0:Y:S03]  /*71220*/  LDCU UR26, c[0x0][0x398] ;  /* 0x00007300ff1a77ac */ /* 0x000e260008000800 */
[----:B------:R2:W-:Y:S01]  /*71230*/  @P5 STG.E.U16 desc[UR12][R56.64], R9 ;  /* 0x0000000938005986 */ /* 0x0005e2000c10150c */
[----:B------:R-:W-:Y:S01]  /*71240*/  ISETP.LT.AND P5, PT, R61, UR15, !P6 ;  /* 0x0000000f3d007c0c */ /* 0x000fe2000f7a1270 */
[----:B----4-:R-:W-:Y:S01]  /*71250*/  VIADD R4, R50, 0x56 ;  /* 0x0000005632047836 */ /* 0x010fe20000000000 */
[----:B------:R-:W-:Y:S01]  /*71260*/  ISETP.LT.AND P6, PT, R51, UR28, !P6 ;  /* 0x0000001c33007c0c */ /* 0x000fe2000f7c1270 */
[----:B------:R-:W-:Y:S01]  /*71270*/  VIADD R5, R59, UR30 ;  /* 0x0000001e3b057c36 */ /* 0x000fe20008000000 */
[----:B------:R-:W-:Y:S01]  /*71280*/  PRMT R12, R13, 0x7632, R12 ;  /* 0x000076320d0c7816 */ /* 0x000fe2000000000c */
[----:B------:R-:W4:Y:S01]  /*71290*/  LDCU UR15, c[0x0][0x398] ;  /* 0x00007300ff0f77ac */ /* 0x000f220008000800 */
[----:B-1----:R-:W-:Y:S01]  /*712a0*/  PRMT R7, R9, 0x7632, R7 ;  /* 0x0000763209077816 */ /* 0x002fe20000000007 */
[----:B------:R-:W-:Y:S01]  /*712b0*/  IMAD.WIDE R54, R59, 0x2, R52 ;  /* 0x000000023b367825 */ /* 0x000fe200078e0234 */
[----:B------:R-:W-:Y:S01]  /*712c0*/  ISETP.GE.AND P0, PT, R4, UR4, PT ;  /* 0x0000000404007c0c */ /* 0x000fe2000bf06270 */
[----:B------:R-:W1:Y:S02]  /*712d0*/  LDCU UR4, c[0x0][0x39c] ;  /* 0x00007380ff0477ac */ /* 0x000e640008000800 */
[----:B--2---:R-:W-:Y:S01]  /*712e0*/  VIADD R9, R5, UR30 ;  /* 0x0000001e05097c36 */ /* 0x004fe20008000000 */
[----:B------:R2:W-:Y:S01]  /*712f0*/  @P2 STG.E.U16 desc[UR12][R54.64], R7 ;  /* 0x0000000736002986 */ /* 0x0005e2000c10150c */
[----:B------:R-:W-:Y:S01]  /*71300*/  ISETP.GE.AND P4, PT, R8, UR5, PT ;  /* 0x0000000508007c0c */ /* 0x000fe2000bf86270 */
[----:B------:R-:W0:Y:S01]  /*71310*/  LDCU UR28, c[0x0][0x398] ;  /* 0x00007300ff1c77ac */ /* 0x000e220008000800 */
[----:B------:R-:W-:-:S02]  /*71320*/  ISETP.LT.AND P2, PT, R61, UR31, !P3 ;  /* 0x0000001f3d007c0c */ /* 0x000fc4000df41270 */
[----:B------:R-:W-:Y:S01]  /*71330*/  ISETP.LT.AND P3, PT, R51, UR16, !P3 ;  /* 0x0000001033007c0c */ /* 0x000fe2000df61270 */
[C---:B--2---:R-:W-:Y:S01]  /*71340*/  IMAD.WIDE R6, R5.reuse, 0x2, R2 ;  /* 0x0000000205067825 */ /* 0x044fe200078e0202 */
[----:B------:R-:W2:Y:S03]  /*71350*/  LDCU UR5, c[0x0][0x39c] ;  /* 0x00007380ff0577ac */ /* 0x000ea60008000800 */
[----:B------:R-:W-:Y:S01]  /*71360*/  IMAD.WIDE R4, R5, 0x2, R52 ;  /* 0x0000000205047825 */ /* 0x000fe200078e0234 */
[----:B------:R0:W-:Y:S01]  /*71370*/  @P5 STG.E.U16 desc[UR12][R6.64], R13 ;  /* 0x0000000d06005986 */ /* 0x0001e2000c10150c */
[----:B------:R-:W1:Y:S03]  /*71380*/  LDCU UR16, c[0x0][0x398] ;  /* 0x00007300ff1077ac */ /* 0x000e660008000800 */
[----:B------:R1:W-:Y:S01]  /*71390*/  @P6 STG.E.U16 desc[UR12][R4.64], R12 ;  /* 0x0000000c04006986 */ /* 0x0003e2000c10150c */
[----:B------:R-:W-:Y:S01]  /*713a0*/  ISETP.LT.AND P6, PT, R61, UR14, !P4 ;  /* 0x0000000e3d007c0c */ /* 0x000fe2000e7c1270 */
[----:B------:R-:W-:-:S02]  /*713b0*/  VIADD R57, R9, UR30 ;  /* 0x0000001e09397c36 */ /* 0x000fc40008000000 */
[----:B------:R-:W-:Y:S01]  /*713c0*/  IMAD.WIDE R54, R9, 0x2, R2 ;  /* 0x0000000209367825 */ /* 0x000fe200078e0202 */
[----:B0-----:R-:W-:-:S03]  /*713d0*/  PRMT R13, R10, 0x7632, R13 ;  /* 0x000076320a0d7816 */ /* 0x001fc6000000000d */
[----:B------:R-:W-:Y:S01]  /*713e0*/  IMAD.WIDE R6, R9, 0x2, R52 ;  /* 0x0000000209067825 */ /* 0x000fe200078e0234 */
[----:B------:R-:W-:Y:S01]  /*713f0*/  @P2 STG.E.U16 desc[UR12][R54.64], R10 ;  /* 0x0000000a36002986 */ /* 0x000fe2000c10150c */
[----:B------:R-:W0:Y:S02]  /*71400*/  LDCU UR14, c[0x0][0x398] ;  /* 0x00007300ff0e77ac */ /* 0x000e240008000800 */
[----:B-1----:R-:W-:Y:S01]  /*71410*/  IMAD.WIDE R4, R57, 0x2, R2 ;  /* 0x0000000239047825 */ /* 0x002fe200078e0202 */
[----:B------:R1:W-:Y:S03]  /*71420*/  @P3 STG.E.U16 desc[UR12][R6.64], R13 ;  /* 0x0000000d06003986 */ /* 0x0003e6000c10150c */
[----:B------:R-:W-:Y:S01]  /*71430*/  VIADD R8, R50, 0x57 ;  /* 0x0000005732087836 */ /* 0x000fe20000000000 */
[----:B------:R-:W-:Y:S01]  /*71440*/  ISETP.LT.AND P4, PT, R51, UR32, !P4 ;  /* 0x0000002033007c0c */ /* 0x000fe2000e781270 */
[----:B------:R0:W-:Y:S01]  /*71450*/  @P6 STG.E.U16 desc[UR12][R4.64], R14 ;  /* 0x0000000e04006986 */ /* 0x0001e2000c10150c */
[----:B------:R-:W-:Y:S01]  /*71460*/  ISETP.LT.AND P6, PT, R61, UR10, !P0 ;  /* 0x0000000a3d007c0c */ /* 0x000fe2000c7c1270 */
[----:B------:R-:W-:Y:S01]  /*71470*/  VIADD R59, R57, UR30 ;  /* 0x0000001e393b7c36 */ /* 0x000fe20008000000 */
[----:B------:R-:W-:Y:S01]  /*71480*/  ISETP.GE.AND P5, PT, R8, UR6, PT ;  /* 0x0000000608007c0c */ /* 0x000fe2000bfa6270 */
[----:B------:R-:W-:Y:S01]  /*71490*/  VIADD R8, R50, 0x58 ;  /* 0x0000005832087836 */ /* 0x000fe20000000000 */
[----:B------:R-:W-:-:S02]  /*714a0*/  ISETP.LT.AND P0, PT, R51, UR18, !P0 ;  /* 0x0000001233007c0c */ /* 0x000fc4000c701270 */
[----:B-1----:R-:W-:Y:S01]  /*714b0*/  PRMT R7, R14, 0x7632, R7 ;  /* 0x000076320e077816 */ /* 0x002fe20000000007 */
[----:B------:R-:W-:Y:S01]  /*714c0*/  IMAD.WIDE R12, R59, 0x2, R2 ;  /* 0x000000023b0c7825 */ /* 0x000fe200078e0202 */
[----:B------:R-:W-:Y:S01]  /*714d0*/  ISETP.GE.AND P2, PT, R8, UR8, PT ;  /* 0x0000000808007c0c */ /* 0x000fe2000bf46270 */
[----:B------:R-:W1:Y:S02]  /*714e0*/  LDCU UR6, c[0x0][0x39c] ;  /* 0x00007380ff0677ac */ /* 0x000e640008000800 */
[--C-:B------:R-:W-:Y:S01]  /*714f0*/  IMAD.WIDE R8, R57, 0x2, R52.reuse ;  /* 0x0000000239087825 */ /* 0x100fe200078e0234 */
[----:B------:R-:W1:Y:S04]  /*71500*/  LDCU UR8, c[0x0][0x398] ;  /* 0x00007300ff0877ac */ /* 0x000e680008000800 */
[----:B------:R2:W-:Y:S01]  /*71510*/  @P4 STG.E.U16 desc[UR12][R8.64], R7 ;  /* 0x0000000708004986 */ /* 0x0005e2000c10150c */
[----:B------:R-:W-:Y:S01]  /*71520*/  IMAD.WIDE R54, R59, 0x2, R52 ;  /* 0x000000023b367825 */ /* 0x000fe200078e0234 */
[----:B------:R-:W1:Y:S02]  /*71530*/  LDCU UR10, c[0x0][0x398] ;  /* 0x00007300ff0a77ac */ /* 0x000e640008000800 */
[----:B---3--:R3:W-:Y:S01]  /*71540*/  @P6 STG.E.U16 desc[UR12][R12.64], R11 ;  /* 0x0000000b0c006986 */ /* 0x0087e2000c10150c */
[----:B------:R-:W-:Y:S01]  /*71550*/  ISETP.LT.AND P6, PT, R61, UR20, !P5 ;  /* 0x000000143d007c0c */ /* 0x000fe2000efc1270 */
[C---:B0-----:R-:W-:Y:S01]  /*71560*/  VIADD R4, R50.reuse, 0x5a ;  /* 0x0000005a32047836 */ /* 0x041fe20000000000 */
[----:B------:R-:W-:Y:S01]  /*71570*/  ISETP.LT.AND P5, PT, R51, UR22, !P5 ;  /* 0x0000001633007c0c */ /* 0x000fe2000efa1270 */
[----:B------:R-:W-:Y:S01]  /*71580*/  VIADD R5, R59, UR30 ;  /* 0x0000001e3b057c36 */ /* 0x000fe20008000000 */
[----:B------:R-:W0:Y:S01]  /*71590*/  LDCU UR18, c[0x0][0x398] ;  /* 0x00007300ff1277ac */ /* 0x000e220008000800 */
[----:B--2---:R-:W-:Y:S01]  /*715a0*/  PRMT R9, R11, 0x7632, R9 ;  /* 0x000076320b097816 */ /* 0x004fe20000000009 */
[----:B------:R-:W-:Y:S01]  /*715b0*/  VIADD R10, R50, 0x59 ;  /* 0x00000059320a7836 */ /* 0x000fe20000000000 */
[----:B------:R-:W-:Y:S01]  /*715c0*/  ISETP.GE.AND P4, PT, R4, UR5, PT ;  /* 0x0000000504007c0c */ /* 0x000fe2000bf86270 */
[----:B------:R-:W-:Y:S01]  /*715d0*/  IMAD.WIDE R6, R5, 0x2, R2 ;  /* 0x0000000205067825 */ /* 0x000fe200078e0202 */
[----:B---3--:R-:W-:Y:S01]  /*715e0*/  PRMT R12, R15, 0x7632, R12 ;  /* 0x000076320f0c7816 */ /* 0x008fe2000000000c */
[----:B------:R2:W-:Y:S01]  /*715f0*/  @P0 STG.E.U16 desc[UR12][R54.64], R9 ;  /* 0x0000000936000986 */ /* 0x0005e2000c10150c */
[----:B------:R-:W-:Y:S01]  /*71600*/  ISETP.LT.AND P0, PT, R61, UR24, !P2 ;  /* 0x000000183d007c0c */ /* 0x000fe2000d701270 */
[C---:B------:R-:W-:Y:S01]  /*71610*/  VIADD R11, R5.reuse, UR30 ;  /* 0x0000001e050b7c36 */ /* 0x040fe20008000000 */
[----:B------:R-:W-:Y:S01]  /*71620*/  ISETP.GE.AND P3, PT, R10, UR4, PT ;  /* 0x000000040a007c0c */ /* 0x000fe2000bf66270 */
[----:B------:R-:W-:Y:S01]  /*71630*/  IMAD.WIDE R4, R5, 0x2, R52 ;  /* 0x0000000205047825 */ /* 0x000fe200078e0234 */
[----:B------:R3:W-:Y:S01]  /*71640*/  @P6 STG.E.U16 desc[UR12][R6.64], R15 ;  /* 0x0000000f06006986 */ /* 0x0007e2000c10150c */
[----:B------:R-:W-:Y:S01]  /*71650*/  ISETP.LT.AND P2, PT, R51, UR26, !P2 ;  /* 0x0000001a33007c0c */ /* 0x000fe2000d741270 */
[----:B------:R-:W0:Y:S02]  /*71660*/  LDCU UR4, c[0x0][0x39c] ;  /* 0x00007380ff0477ac */ /* 0x000e240008000800 */
[----:B------:R1:W-:Y:S01]  /*71670*/  @P5 STG.E.U16 desc[UR12][R4.64], R12 ;  /* 0x0000000c04005986 */ /* 0x0003e2000c10150c */
[----:B----4-:R-:W-:Y:S01]  /*71680*/  ISETP.LT.AND P5, PT, R61, UR15, !P3 ;  /* 0x0000000f3d007c0c */ /* 0x010fe2000dfa1270 */
[----:B------:R-:W4:Y:S01]  /*71690*/  LDCU UR5, c[0x0][0x39c] ;  /* 0x00007380ff0577ac */ /* 0x000f220008000800 */
[----:B--2---:R-:W-:Y:S01]  /*716a0*/  IMAD.WIDE R8, R11, 0x2, R2 ;  /* 0x000000020b087825 */ /* 0x004fe200078e0202 */
[----:B------:R-:W-:Y:S01]  /*716b0*/  ISETP.LT.AND P3, PT, R51, UR28, !P3 ;  /* 0x0000001c33007c0c */ /* 0x000fe2000df61270 */
[----:B------:R-:W2:Y:S02]  /*716c0*/  LDCU UR20, c[0x0][0x398] ;  /* 0x00007300ff1477ac */ /* 0x000ea40008000800 */
[----:B------:R-:W-:-:S02]  /*716d0*/  VIADD R10, R50, 0x5b ;  /* 0x0000005b320a7836 */ /* 0x000fc40000000000 */
[C---:B------:R-:W-:Y:S01]  /*716e0*/  VIADD R13, R11.reuse, UR30 ;  /* 0x0000001e0b0d7c36 */ /* 0x040fe20008000000 */
[----:B------:R0:W-:Y:S01]  /*716f0*/  @P0 STG.E.U16 desc[UR12][R8.64], R16 ;  /* 0x0000001008000986 */ /* 0x0001e2000c10150c */
[----:B---3--:R-:W-:Y:S01]  /*71700*/  IMAD.WIDE R6, R11, 0x2, R52 ;  /* 0x000000020b067825 */ /* 0x008fe200078e0234 */
[----:B-1----:R-:W-:Y:S01]  /*71710*/  ISETP.GE.AND P6, PT, R10, UR6, PT ;  /* 0x000000060a007c0c */ /* 0x002fe2000bfc6270 */
[----:B------:R-:W1:Y:S02]  /*71720*/  LDCU UR6, c[0x0][0x39c] ;  /* 0x00007380ff0677ac */ /* 0x000e640008000800 */
[----:B------:R-:W-:Y:S01]  /*71730*/  IMAD.WIDE R4, R13, 0x2, R2 ;  /* 0x000000020d047825 */ /* 0x000fe200078e0202 */
[----:B------:R-:W3:Y:S03]  /*71740*/  LDCU UR22, c[0x0][0x398] ;  /* 0x00007300ff1677ac */ /* 0x000ee60008000800 */
[----:B------:R-:W-:Y:S01]  /*71750*/  VIADD R12, R50, 0x5d ;  /* 0x0000005d320c7836 */ /* 0x000fe20000000000 */
[----:B------:R-:W1:Y:S01]  /*71760*/  LDCU UR24, c[0x0][0x398] ;  /* 0x00007300ff1877ac */ /* 0x000e620008000800 */
[----:B0-----:R-:W-:Y:S01]  /*71770*/  PRMT R9, R16, 0x7632, R9 ;  /* 0x0000763210097816 */ /* 0x001fe20000000009 */
[----:B------:R-:W0:Y:S04]  /*71780*/  LDCU UR15, c[0x0][0x398] ;  /* 0x00007300ff0f77ac */ /* 0x000e280008000800 */
[----:B------:R1:W-:Y:S01]  /*71790*/  @P2 STG.E.U16 desc[UR12][R6.64], R9 ;  /* 0x0000000906002986 */ /* 0x0003e2000c10150c */
[----:B------:R-:W-:Y:S01]  /*717a0*/  ISETP.LT.AND P2, PT, R61, UR14, !P4 ;  /* 0x0000000e3d007c0c */ /* 0x000fe2000e741270 */
[----:B------:R-:W-:Y:S01]  /*717b0*/  VIADD R15, R13, UR30 ;  /* 0x0000001e0d0f7c36 */ /* 0x000fe20008000000 */
[----:B------:R-:W-:Y:S01]  /*717c0*/  ISETP.LT.AND P4, PT, R51, UR16, !P4 ;  /* 0x0000001033007c0c */ /* 0x000fe2000e781270 */
[----:B------:R0:W-:Y:S01]  /*717d0*/  @P5 STG.E.U16 desc[UR12][R4.64], R20 ;  /* 0x0000001404005986 */ /* 0x0001e2000c10150c */
[----:B------:R-:W-:Y:S01]  /*717e0*/  IADD3 R10, PT, PT, R50, 0x5c, RZ ;  /* 0x0000005c320a7810 */ /* 0x000fe20007ffe0ff */
[----:B------:R-:W2:Y:S01]  /*717f0*/  LDCU UR26, c[0x0][0x398] ;  /* 0x00007300ff1a77ac */ /* 0x000ea20008000800 */
[----:B-1----:R-:W-:Y:S01]  /*71800*/  IMAD.WIDE R8, R13, 0x2, R52 ;  /* 0x000000020d087825 */ /* 0x002fe200078e0234 */
[----:B------:R-:W-:Y:S01]  /*71810*/  PRMT R7, R17, 0x7632, R7 ;  /* 0x0000763211077816 */ /* 0x000fe20000000007 */
[----:B------:R-:W1:Y:S01]  /*71820*/  LDCU UR14, c[0x0][0x398] ;  /* 0x00007300ff0e77ac */ /* 0x000e620008000800 */
[----:B0-----:R-:W-:-:S02]  /*71830*/  PRMT R5, R20, 0x7632, R5 ;  /* 0x0000763214057816 */ /* 0x001fc40000000005 */
[----:B------:R-:W-:Y:S01]  /*71840*/  ISETP.GE.AND P0, PT, R10, UR4, PT ;  /* 0x000000040a007c0c */ /* 0x000fe2000bf06270 */
[----:B------:R-:W-:Y:S01]  /*71850*/  IMAD.WIDE R10, R15, 0x2, R2 ;  /* 0x000000020f0a7825 */ /* 0x000fe200078e0202 */
[----:B------:R-:W0:Y:S01]  /*71860*/  LDCU UR4, c[0x0][0x39c] ;  /* 0x00007380ff0477ac */ /* 0x000e220008000800 */
[----:B------:R1:W-:Y:S01]  /*71870*/  @P3 STG.E.U16 desc[UR12][R8.64], R5 ;  /* 0x0000000508003986 */ /* 0x0003e2000c10150c */
[----:B------:R-:W-:Y:S01]  /*71880*/  ISETP.LT.AND P3, PT, R61, UR8, !P6 ;  /* 0x000000083d007c0c */ /* 0x000fe2000f761270 */
[----:B------:R-:W-:Y:S01]  /*71890*/  VIADD R6, R50, 0x5e ;  /* 0x0000005e32067836 */ /* 0x000fe20000000000 */
[----:B------:R-:W-:Y:S01]  /*718a0*/  ISETP.LT.AND P6, PT, R51, UR10, !P6 ;  /* 0x0000000a33007c0c */ /* 0x000fe2000f7c1270 */
[----:B------:R0:W-:Y:S01]  /*718b0*/  @P2 STG.E.U16 desc[UR12][R10.64], R17 ;  /* 0x000000110a002986 */ /* 0x0001e2000c10150c */
[----:B----4-:R-:W-:Y:S01]  /*718c0*/  ISETP.GE.AND P5, PT, R12, UR5, PT ;  /* 0x000000050c007c0c */ /* 0x010fe2000bfa6270 */
[----:B------:R-:W4:Y:S01]  /*718d0*/  LDCU UR5, c[0x0][0x39c] ;  /* 0x00007380ff0577ac */ /* 0x000f220008000800 */
[----:B------:R-:W-:Y:S01]  /*718e0*/  ISETP.GE.AND P2, PT, R6, UR6, PT ;  /* 0x0000000606007c0c */ /* 0x000fe2000bf46270 */
[----:B------:R-:W3:Y:S01]  /*718f0*/  LDCU UR16, c[0x0][0x398] ;  /* 0x00007300ff1077ac */ /* 0x000ee20008000800 */
[----:B-1----:R-:W-:Y:S01]  /*71900*/  IMAD.WIDE R4, R15, 0x2, R52 ;  /* 0x000000020f047825 */ /* 0x002fe200078e0234 */
[----:B------:R-:W-:Y:S01]  /*71910*/  PRMT R12, R21, 0x7632, R12 ;  /* 0x00007632150c7816 */ /* 0x000fe2000000000c */
[----:B------:R-:W1:Y:S02]  /*71920*/  LDCU UR6, c[0x0][0x39c] ;  /* 0x00007380ff0677ac */ /* 0x000e640008000800 */
[----:B------:R-:W-:Y:S01]  /*71930*/  VIADD R15, R15, UR30 ;  /* 0x0000001e0f0f7c36 */ /* 0x000fe20008000000 */
[----:B------:R3:W-:Y:S01]  /*71940*/  @P4 STG.E.U16 desc[UR12][R4.64], R7 ;  /* 0x0000000704004986 */ /* 0x0007e2000c10150c */
[----:B------:R-:W-:Y:S01]  /*71950*/  ISETP.LT.AND P4, PT, R61, UR18, !P0 ;  /* 0x000000123d007c0c */ /* 0x000fe2000c781270 */
[----:B0-----:R-:W-:Y:S01]  /*71960*/  VIADD R10, R50, 0x5f ;  /* 0x0000005f320a7836 */ /* 0x001fe20000000000 */
[----:B------:R-:W0:Y:S01]  /*71970*/  LDCU UR8, c[0x0][0x398] ;  /* 0x00007300ff0877ac */ /* 0x000e220008000800 */
[----:B------:R-:W-:Y:S01]  /*71980*/  IMAD.WIDE R8, R15, 0x2, R52 ;  /* 0x000000020f087825 */ /* 0x000fe200078e0234 */
[----:B--2---:R-:W-:Y:S01]  /*71990*/  ISETP.LT.AND P0, PT, R51, UR20, !P0 ;  /* 0x0000001433007c0c */ /* 0x004fe2000c701270 */
[----:B------:R-:W2:Y:S02]  /*719a0*/  LDCU UR10, c[0x0][0x398] ;  /* 0x00007300ff0a77ac */ /* 0x000ea40008000800 */
[C---:B------:R-:W-:Y:S01]  /*719b0*/  VIADD R11, R15.reuse, UR30 ;  /* 0x0000001e0f0b7c36 */ /* 0x040fe20008000000 */
[----:B------:R-:W0:Y:S01]  /*719c0*/  LDCU UR18, c[0x0][0x398] ;  /* 0x00007300ff1277ac */ /* 0x000e220008000800 */
[--C-:B---3--:R-:W-:Y:S01]  /*719d0*/  IMAD.WIDE R6, R15, 0x2, R2.reuse ;  /* 0x000000020f067825 */ /* 0x108fe200078e0202 */
[----:B------:R-:W3:Y:S04]  /*719e0*/  LDCU UR20, c[0x0][0x398] ;  /* 0x00007300ff1477ac */ /* 0x000ee80008000800 */
[----:B------:R0:W-:Y:S01]  /*719f0*/  @P3 STG.E.U16 desc[UR12][R6.64], R21 ;  /* 0x0000001506003986 */ /* 0x0001e2000c10150c */
[----:B------:R-:W-:-:S03]  /*71a00*/  IMAD.WIDE R4, R11, 0x2, R2 ;  /* 0x000000020b047825 */ /* 0x000fc600078e0202 */
[----:B------:R1:W-:Y:S01]  /*71a10*/  @P6 STG.E.U16 desc[UR12][R8.64], R12 ;  /* 0x0000000c08006986 */ /* 0x0003e2000c10150c */
[----:B------:R-:W-:Y:S01]  /*71a20*/  ISETP.LT.AND P6, PT, R61, UR22, !P5 ;  /* 0x000000163d007c0c */ /* 0x000fe2000efc1270 */
[C---:B------:R-:W-:Y:S02]  /*71a30*/  VIADD R13, R11.reuse, UR30 ;  /* 0x0000001e0b0d7c36 */ /* 0x040fe40008000000 */
[----:B------:R2:W-:Y:S01]  /*71a40*/  @P4 STG.E.U16 desc[UR12][R4.64], R18 ;  /* 0x0000001204004986 */ /* 0x0005e2000c10150c */
[----:B------:R-:W-:Y:S01]  /*71a50*/  ISETP.GE.AND P3, PT, R10, UR4, PT ;  /* 0x000000040a007c0c */ /* 0x000fe2000bf66270 */
[----:B0-----:R-:W-:Y:S01]  /*71a60*/  IMAD.WIDE R6, R11, 0x2, R52 ;  /* 0x000000020b067825 */ /* 0x001fe200078e0234 */
[----:B------:R-:W-:Y:S01]  /*71a70*/  ISETP.LT.AND P5, PT, R51, UR24, !P5 ;  /* 0x0000001833007c0c */ /* 0x000fe2000efa1270 */
[----:B------:R-:W0:Y:S02]  /*71a80*/  LDCU UR4, c[0x0][0x39c] ;  /* 0x00007380ff0477ac */ /* 0x000e240008000800 */
[----:B-1----:R-:W-:Y:S01]  /*71a90*/  IMAD.WIDE R8, R13, 0x2, R2 ;  /* 0x000000020d087825 */ /* 0x002fe200078e0202 */
[----:B------:R-:W1:Y:S01]  /*71aa0*/  LDCU UR22, c[0x0][0x398] ;  /* 0x00007300ff1677ac */ /* 0x000e620008000800 */
[----:B--2---:R-:W-:-:S02]  /*71ab0*/  PRMT R5, R18, 0x7632, R5 ;  /* 0x0000763212057816 */ /* 0x004fc40000000005 */
[----:B------:R-:W-:Y:S01]  /*71ac0*/  VIADD R10, R50, 0x60 ;  /* 0x00000060320a7836 */ /* 0x000fe20000000000 */
[----:B------:R-:W2:Y:S02]  /*71ad0*/  LDCU UR24, c[0x0][0x398] ;  /* 0x00007300ff1877ac */ /* 0x000ea40008000800 */
[----:B------:R0:W-:Y:S02]  /*71ae0*/  @P0 STG.E.U16 desc[UR12][R6.64], R5 ;  /* 0x0000000506000986 */ /* 0x0001e4000c10150c */
[----:B----4-:R-:W-:Y:S02]  /*71af0*/  ISETP.GE.AND P4, PT, R10, UR5, PT ;  /* 0x000000050a007c0c */ /* 0x010fe4000bf86270 */
[----:B------:R4:W-:Y:S01]  /*71b00*/  @P6 STG.E.U16 desc[UR12][R8.64], R22 ;  /* 0x0000001608006986 */ /* 0x0009e2000c10150c */
[----:B------:R-:W-:Y:S01]  /*71b10*/  ISETP.LT.AND P6, PT, R61, UR15, !P2 ;  /* 0x0000000f3d007c0c */ /* 0x000fe2000d7c1270 */
[----:B------:R-:W-:Y:S02]  /*71b20*/  VIADD R10, R50, 0x61 ;  /* 0x00000061320a7836 */ /* 0x000fe40000000000 */
[----:B------:R-:W-:Y:S01]  /*71b30*/  VIADD R15, R13, UR30 ;  /* 0x0000001e0d0f7c36 */ /* 0x000fe20008000000 */
[----:B------:R-:W-:Y:S01]  /*71b40*/  ISETP.LT.AND P2, PT, R51, UR26, !P2 ;  /* 0x0000001a33007c0c */ /* 0x000fe2000d741270 */
[----:B------:R-:W1:Y:S01]  /*71b50*/  LDCU UR5, c[0x0][0x39c] ;  /* 0x00007380ff0577ac */ /* 0x000e620008000800 */
[----:B------:R-:W-:Y:S01]  /*71b60*/  ISETP.GE.AND P0, PT, R10, UR6, PT ;  /* 0x000000060a007c0c */ /* 0x000fe2000bf06270 */
[----:B0-----:R-:W-:Y:S01]  /*71b70*/  IMAD.WIDE R4, R13, 0x2, R52 ;  /* 0x000000020d047825 */ /* 0x001fe200078e0234 */
[----:B------:R-:W-:Y:S01]  /*71b80*/  PRMT R7, R22, 0x7632, R7 ;  /* 0x0000763216077816 */ /* 0x000fe20000000007 */
[----:B------:R-:W0:Y:S02]  /*71b90*/  LDCU UR15, c[0x0][0x398] ;  /* 0x00007300ff0f77ac */ /* 0x000e240008000800 */
[----:B------:R-:W-:-:S02]  /*71ba0*/  IMAD.WIDE R10, R15, 0x2, R2 ;  /* 0x000000020f0a7825 */ /* 0x000fc400078e0202 */
[----:B------:R1:W-:Y:S01]  /*71bb0*/  @P5 STG.E.U16 desc[UR12][R4.64], R7 ;  /* 0x0000000704005986 */ /* 0x0003e2000c10150c */
[----:B------:R-:W0:Y:S01]  /*71bc0*/  LDCU UR6, c[0x0][0x398] ;  /* 0x00007300ff0677ac */ /* 0x000e220008000800 */
[C---:B----4-:R-:W-:Y:S02]  /*71bd0*/  VIADD R8, R50.reuse, 0x62 ;  /* 0x0000006232087836 */ /* 0x050fe40000000000 */
[----:B------:R-:W-:Y:S01]  /*71be0*/  @P6 STG.E.U16 desc[UR12][R10.64], R19 ;  /* 0x000000130a006986 */ /* 0x000fe2000c10150c */
[----:B------:R-:W-:Y:S01]  /*71bf0*/  ISETP.LT.AND P6, PT, R61, UR14, !P3 ;  /* 0x0000000e3d007c0c */ /* 0x000fe2000dfc1270 */
[----:B------:R-:W-:Y:S01]  /*71c00*/  VIADD R9, R15, UR30 ;  /* 0x0000001e0f097c36 */ /* 0x000fe20008000000 */
[----:B------:R-:W-:Y:S01]  /*71c10*/  ISETP.LT.AND P3, PT, R51, UR16, !P3 ;  /* 0x0000001033007c0c */ /* 0x000fe2000df61270 */
[----:B------:R-:W-:Y:S01]  /*71c20*/  VIADD R12, R50, 0x63 ;  /* 0x00000063320c7836 */ /* 0x000fe20000000000 */
[----:B-1----:R-:W-:Y:S01]  /*71c30*/  PRMT R5, R19, 0x7632, R5 ;  /* 0x0000763213057816 */ /* 0x002fe20000000005 */
[----:B------:R-:W-:Y:S01]  /*71c40*/  IMAD.WIDE R6, R15, 0x2, R52 ;  /* 0x000000020f067825 */ /* 0x000fe200078e0234 */
[----:B------:R-:W-:Y:S01]  /*71c50*/  ISETP.GE.AND P5, PT, R8, UR4, PT ;  /* 0x0000000408007c0c */ /* 0x000fe2000bfa6270 */
[----:B------:R-:W1:Y:S03]  /*71c60*/  LDCU UR4, c[0x0][0x39c] ;  /* 0x00007380ff0477ac */ /* 0x000e660008000800 */
[----:B------:R4:W-:Y:S01]  /*71c70*/  @P2 STG.E.U16 desc[UR12][R6.64], R5 ;  /* 0x0000000506002986 */ /* 0x0009e2000c10150c */
[----:B------:R-:W-:Y:S01]  /*71c80*/  ISETP.LT.AND P2, PT, R61, UR8, !P4 ;  /* 0x000000083d007c0c */ /* 0x000fe2000e741270 */
[----:B------:R-:W0:Y:S01]  /*71c90*/  LDCU UR14, c[0x0][0x398] ;  /* 0x00007300ff0e77ac */ /* 0x000e220008000800 */
[----:B------:R-:W-:-:S02]  /*71ca0*/  ISETP.LT.AND P4, PT, R51, UR10, !P4 ;  /* 0x0000000a33007c0c */ /* 0x000fc4000e781270 */
[C---:B------:R-:W-:Y:S01]  /*71cb0*/  IADD3 R13, PT, PT, R9.reuse, UR30, RZ ;  /* 0x0000001e090d7c10 */ /* 0x040fe2000fffe0ff */
[----:B------:R-:W0:Y:S01]  /*71cc0*/  LDCU UR8, c[0x0][0x398] ;  /* 0x00007300ff0877ac */ /* 0x000e220008000800 */
[----:B------:R-:W0:Y:S01]  /*71cd0*/  LDCU UR16, c[0x0][0x398] ;  /* 0x00007300ff1077ac */ /* 0x000e220008000800 */
[----:B----4-:R-:W-:Y:S01]  /*71ce0*/  IMAD.WIDE R4, R9, 0x2, R2 ;  /* 0x0000000209047825 */ /* 0x010fe200078e0202 */
[----:B------:R-:W-:Y:S01]  /*71cf0*/  PRMT R7, R23, 0x7632, R7 ;  /* 0x0000763217077816 */ /* 0x000fe20000000007 */
[----:B------:R-:W4:Y:S02]  /*71d00*/  LDCU UR10, c[0x0][0x398] ;  /* 0x00007300ff0a77ac */ /* 0x000f240008000800 */
[----:B------:R-:W-:Y:S01]  /*71d10*/  IMAD.WIDE R8, R9, 0x2, R52 ;  /* 0x0000000209087825 */ /* 0x000fe200078e0234 */
[----:B------:R0:W-:Y:S01]  /*71d20*/  @P6 STG.E.U16 desc[UR12][R4.64], R23 ;  /* 0x0000001704006986 */ /* 0x0001e2000c10150c */
[----:B------:R-:W-:Y:S01]  /*71d30*/  ISETP.GE.AND P6, PT, R12, UR5, PT ;  /* 0x000000050c007c0c */ /* 0x000fe2000bfc6270 */
[----:B------:R-:W1:Y:S01]  /*71d40*/  LDCU UR5, c[0x0][0x39c] ;  /* 0x00007380ff0577ac */ /* 0x000e620008000800 */
[----:B------:R-:W-:Y:S01]  /*71d50*/  IMAD.WIDE R10, R13, 0x2, R2 ;  /* 0x000000020d0a7825 */ /* 0x000fe200078e0202 */
[----:B------:R2:W-:Y:S01]  /*71d60*/  @P3 STG.E.U16 desc[UR12][R8.64], R7 ;  /* 0x0000000708003986 */ /* 0x0005e2000c10150c */
[----:B------:R-:W-:Y:S01]  /*71d70*/  ISETP.LT.AND P3, PT, R61, UR18, !P0 ;  /* 0x000000123d007c0c */ /* 0x000fe2000c761270 */
[----:B------:R-:W4:Y:S01]  /*71d80*/  LDCU UR18, c[0x0][0x398] ;  /* 0x00007300ff1277ac */ /* 0x000f220008000800 */
[----:B------:R-:W-:Y:S01]  /*71d90*/  VIADD R6, R50, 0x64 ;  /* 0x0000006432067836 */ /* 0x000fe20000000000 */
[----:B------:R1:W-:Y:S01]  /*71da0*/  @P2 STG.E.U16 desc[UR12][R10.64], R24 ;  /* 0x000000180a002986 */ /* 0x0003e2000c10150c */
[----:B0-----:R-:W-:Y:S01]  /*71db0*/  IMAD.WIDE R4, R13, 0x2, R52 ;  /* 0x000000020d047825 */ /* 0x001fe200078e0234 */
[----:B--2---:R-:W-:-:S03]  /*71dc0*/  PRMT R9, R24, 0x7632, R9 ;  /* 0x0000763218097816 */ /* 0x004fc60000000009 */
[----:B------:R-:W-:Y:S01]  /*71dd0*/  VIADD R15, R13, UR30 ;  /* 0x0000001e0d0f7c36 */ /* 0x000fe20008000000 */
[----:B---3--:R-:W-:Y:S01]  /*71de0*/  ISETP.LT.AND P0, PT, R51, UR20, !P0 ;  /* 0x0000001433007c0c */ /* 0x008fe2000c701270 */
[----:B------:R-:W-:Y:S01]  /*71df0*/  VIADD R12, R50, 0x65 ;  /* 0x00000065320c7836 */ /* 0x000fe20000000000 */
[----:B-1----:R-:W-:Y:S01]  /*71e00*/  ISETP.GE.AND P2, PT, R6, UR4, PT ;  /* 0x0000000406007c0c */ /* 0x002fe2000bf46270 */
[----:B------:R0:W-:Y:S01]  /*71e10*/  @P4 STG.E.U16 desc[UR12][R4.64], R9 ;  /* 0x0000000904004986 */ /* 0x0001e2000c10150c */
[----:B------:R-:W-:Y:S01]  /*71e20*/  ISETP.LT.AND P4, PT, R61, UR22, !P5 ;  /* 0x000000163d007c0c */ /* 0x000fe2000ef81270 */
[----:B------:R-:W1:Y:S01]  /*71e30*/  LDCU UR4, c[0x0][0x39c] ;  /* 0x00007380ff0477ac */ /* 0x000e620008000800 */
[C---:B------:R-:W-:Y:S02]  /*71e40*/  VIADD R13, R15.reuse, UR30 ;  /* 0x0000001e0f0d7c36 */ /* 0x040fe40008000000 */
[--C-:B------:R-:W-:Y:S01]  /*71e50*/  IMAD.WIDE R6, R15, 0x2, R2.reuse ;  /* 0x000000020f067825 */ /* 0x100fe200078e0202 */
[----:B------:R-:W-:Y:S01]  /*71e60*/  ISETP.LT.AND P5, PT, R51, UR15, !P5 ;  /* 0x0000000f33007c0c */ /* 0x000fe2000efa1270 */
[----:B------:R-:W2:Y:S02]  /*71e70*/  LDCU UR20, c[0x0][0x398] ;  /* 0x00007300ff1477ac */ /* 0x000ea40008000800 */
[----:B------:R-:W-:Y:S01]  /*71e80*/  IMAD.WIDE R10, R13, 0x2, R2 ;  /* 0x000000020d0a7825 */ /* 0x000fe200078e0202 */
[----:B0-----:R-:W-:-:S03]  /*71e90*/  PRMT R5, R28, 0x7632, R5 ;  /* 0x000076321c057816 */ /* 0x001fc60000000005 */
[----:B------:R-:W-:Y:S01]  /*71ea0*/  IMAD.WIDE R8, R15, 0x2, R52 ;  /* 0x000000020f087825 */ /* 0x000fe200078e0234 */
[----:B------:R0:W-:Y:S01]  /*71eb0*/  @P3 STG.E.U16 desc[UR12][R6.64], R28 ;  /* 0x0000001c06003986 */ /* 0x0001e2000c10150c */
[----:B------:R-:W-:Y:S01]  /*71ec0*/  ISETP.GE.AND P3, PT, R12, UR5, PT ;  /* 0x000000050c007c0c */ /* 0x000fe2000bf66270 */
[----:B------:R-:W3:Y:S02]  /*71ed0*/  LDCU UR5, c[0x0][0x39c] ;  /* 0x00007380ff0577ac */ /* 0x000ee40008000800 */
[----:B------:R1:W-:Y:S01]  /*71ee0*/  @P0 STG.E.U16 desc[UR12][R8.64], R5 ;  /* 0x0000000508000986 */ /* 0x0003e2000c10150c */
[----:B------:R-:W2:Y:S03]  /*71ef0*/  LDCU UR15, c[0x0][0x398] ;  /* 0x00007300ff0f77ac */ /* 0x000ea60008000800 */
[----:B------:R2:W-:Y:S01]  /*71f00*/  @P4 STG.E.U16 desc[UR12][R10.64], R25 ;  /* 0x000000190a004986 */ /* 0x0005e2000c10150c */
[----:B------:R-:W-:Y:S01]  /*71f10*/  ISETP.LT.AND P4, PT, R61, UR6, !P6 ;  /* 0x000000063d007c0c */ /* 0x000fe2000f781270 */
[----:B------:R-:W2:Y:S01]  /*71f20*/  LDCU UR6, c[0x0][0x398] ;  /* 0x00007300ff0677ac */ /* 0x000ea20008000800 */
[----:B------:R-:W-:Y:S01]  /*71f30*/  ISETP.LT.AND P6, PT, R51, UR24, !P6 ;  /* 0x0000001833007c0c */ /* 0x000fe2000f7c1270 */
[----:B0-----:R-:W-:Y:S01]  /*71f40*/  VIADD R6, R50, 0x66 ;  /* 0x0000006632067836 */ /* 0x001fe20000000000 */
[----:B------:R-:W-:Y:S01]  /*71f50*/  PRMT R7, R25, 0x7632, R7 ;  /* 0x0000763219077816 */ /* 0x000fe20000000007 */
[----:B------:R-:W0:Y:S01]  /*71f60*/  LDCU UR22, c[0x0][0x398] ;  /* 0x00007300ff1677ac */ /* 0x000e220008000800 */
[----:B-1----:R-:W-:-:S02]  /*71f70*/  IMAD.WIDE R4, R13, 0x2, R52 ;  /* 0x000000020d047825 */ /* 0x002fc400078e0234 */
[----:B------:R-:W-:Y:S01]  /*71f80*/  ISETP.GE.AND P0, PT, R6, UR4, PT ;  /* 0x0000000406007c0c */ /* 0x000fe2000bf06270 */
[----:B------:R-:W1:Y:S01]  /*71f90*/  LDCU UR4, c[0x0][0x39c] ;  /* 0x00007380ff0477ac */ /* 0x000e620008000800 */
[----:B------:R-:W-:Y:S01]  /*71fa0*/  VIADD R13, R13, UR30 ;  /* 0x0000001e0d0d7c36 */ /* 0x000fe20008000000 */
[----:B------:R0:W-:Y:S01]  /*71fb0*/  @P5 STG.E.U16 desc[UR12][R4.64], R7 ;  /* 0x0000000704005986 */ /* 0x0001e2000c10150c */
[----:B------:R-:W-:Y:S02]  /*71fc0*/  ISETP.LT.AND P5, PT, R61, UR14, !P2 ;  /* 0x0000000e3d007c0c */ /* 0x000fe4000d7a1270 */
[----:B------:R-:W-:Y:S01]  /*71fd0*/  PRMT R12, R29, 0x7632, R12 ;  /* 0x000076321d0c7816 */ /* 0x000fe2000000000c */
[----:B------:R-:W-:Y:S01]  /*71fe0*/  IMAD.WIDE R8, R13, 0x2, R52 ;  /* 0x000000020d087825 */ /* 0x000fe200078e0234 */
[----:B------:R-:W-:Y:S01]  /*71ff0*/  ISETP.LT.AND P2, PT, R51, UR8, !P2 ;  /* 0x0000000833007c0c */ /* 0x000fe2000d741270 */
[----:B------:R-:W1:Y:S02]  /*72000*/  LDCU UR14, c[0x0][0x398] ;  /* 0x00007300ff0e77ac */ /* 0x000e640008000800 */
[----:B--2---:R-:W-:-:S02]  /*72010*/  VIADD R10, R50, 0x67 ;  /* 0x00000067320a7836 */ /* 0x004fc40000000000 */
[C---:B------:R-:W-:Y:S01]  /*72020*/  VIADD R11, R13.reuse, UR30 ;  /* 0x0000001e0d0b7c36 */ /* 0x040fe20008000000 */
[----:B------:R-:W2:Y:S01]  /*72030*/  LDCU UR8, c[0x0][0x398] ;  /* 0x00007300ff0877ac */ /* 0x000ea20008000800 */
[----:B0-----:R-:W-:-:S05]  /*72040*/  IMAD.WIDE R6, R13, 0x2, R2 ;  /* 0x000000020d067825 */ /* 0x001fca00078e0202 */
[----:B------:R0:W-:Y:S01]  /*72050*/  @P4 STG.E.U16 desc[UR12][R6.64], R29 ;  /* 0x0000001d06004986 */ /* 0x0001e2000c10150c */
[----:B------:R-:W-:-:S03]  /*72060*/  IMAD.WIDE R4, R11, 0x2, R2 ;  /* 0x000000020b047825 */ /* 0x000fc600078e0202 */
[----:B------:R1:W-:Y:S01]  /*72070*/  @P6 STG.E.U16 desc[UR12][R8.64], R12 ;  /* 0x0000000c08006986 */ /* 0x0003e2000c10150c */
[----:B----4-:R-:W-:Y:S01]  /*72080*/  ISETP.LT.AND P6, PT, R61, UR10, !P3 ;  /* 0x0000000a3d007c0c */ /* 0x010fe2000dfc1270 */
[C---:B------:R-:W-:Y:S01]  /*72090*/  VIADD R13, R11.reuse, UR30 ;  /* 0x0000001e0b0d7c36 */ /* 0x040fe20008000000 */
[----:B---3--:R-:W-:Y:S01]  /*720a0*/  ISETP.GE.AND P4, PT, R10, UR5, PT ;  /* 0x000000050a007c0c */ /* 0x008fe2000bf86270 */
[----:B------:R-:W3:Y:S01]  /*720b0*/  LDCU UR5, c[0x0][0x39c] ;  /* 0x00007380ff0577ac */ /* 0x000ee20008000800 */
[----:B------:R4:W-:Y:S01]  /*720c0*/  @P5 STG.E.U16 desc[UR12][R4.64], R26 ;  /* 0x0000001a04005986 */ /* 0x0009e2000c10150c */
[----:B------:R-:W-:Y:S02]  /*720d0*/  VIADD R10, R50, 0x68 ;  /* 0x00000068320a7836 */ /* 0x000fe40000000000 */
[----:B0-----:R-:W-:Y:S01]  /*720e0*/  IMAD.WIDE R6, R11, 0x2, R52 ;  /* 0x000000020b067825 */ /* 0x001fe200078e0234 */
[----:B------:R-:W0:Y:S03]  /*720f0*/  LDCU UR10, c[0x0][0x398] ;  /* 0x00007300ff0a77ac */ /* 0x000e260008000800 */
[----:B-1----:R-:W-:Y:S01]  /*72100*/  IMAD.WIDE R8, R13, 0x2, R2 ;  /* 0x000000020d087825 */ /* 0x002fe200078e0202 */
[----:B----4-:R-:W-:-:S02]  /*72110*/  PRMT R5, R26, 0x7632, R5 ;  /* 0x000076321a057816 */ /* 0x010fc40000000005 */
[----:B------:R-:W-:Y:S01]  /*72120*/  ISETP.GE.AND P5, PT, R10, UR4, PT ;  /* 0x000000040a007c0c */ /* 0x000fe2000bfa6270 */
[----:B------:R-:W1:Y:S01]  /*72130*/  LDCU UR4, c[0x0][0x39c] ;  /* 0x00007380ff0477ac */ /* 0x000e620008000800 */
[----:B------:R-:W-:Y:S01]  /*72140*/  ISETP.LT.AND P3, PT, R51, UR16, !P3 ;  /* 0x0000001033007c0c */ /* 0x000fe2000df61270 */
[----:B------:R4:W-:Y:S01]  /*72150*/  @P2 STG.E.U16 desc[UR12][R6.64], R5 ;  /* 0x0000000506002986 */ /* 0x0009e2000c10150c */
[----:B------:R-:W-:Y:S01]  /*72160*/  VIADD R10, R50, 0x69 ;  /* 0x00000069320a7836 */ /* 0x000fe20000000000 */
[----:B------:R-:W0:Y:S02]  /*72170*/  LDCU UR16, c[0x0][0x398] ;  /* 0x00007300ff1077ac */ /* 0x000e240008000800 */
[----:B------:R1:W-:Y:S01]  /*72180*/  @P6 STG.E.U16 desc[UR12][R8.64], R30 ;  /* 0x0000001e08006986 */ /* 0x0003e2000c10150c */
[----:B------:R-:W-:Y:S01]  /*72190*/  ISETP.LT.AND P6, PT, R61, UR18, !P0 ;  /* 0x000000123d007c0c */ /* 0x000fe2000c7c1270 */
[----:B------:R-:W-:Y:S01]  /*721a0*/  VIADD R15, R13, UR30 ;  /* 0x0000001e0d0f7c36 */ /* 0x000fe20008000000 */
[----:B---3--:R-:W-:Y:S01]  /*721b0*/  ISETP.GE.AND P2, PT, R10, UR5, PT ;  /* 0x000000050a007c0c */ /* 0x008fe2000bf46270 */
[----:B------:R-:W3:Y:S01]  /*721c0*/  LDCU UR5, c[0x0][0x39c] ;  /* 0x00007380ff0577ac */ /* 0x000ee20008000800 */
[----:B------:R-:W-:Y:S01]  /*721d0*/  ISETP.LT.AND P0, PT, R51, UR20, !P0 ;  /* 0x0000001433007c0c */ /* 0x000fe2000c701270 */
[----:B------:R-:W-:Y:S01]  /*721e0*/  IMAD.WIDE R10, R15, 0x2, R2 ;  /* 0x000000020f0a7825 */ /* 0x000fe200078e0202 */
[----:B----4-:R-:W-:Y:S01]  /*721f0*/  PRMT R7, R30, 0x7632, R7 ;  /* 0x000076321e077816 */ /* 0x010fe20000000007 */
[----:B------:R-:W4:Y:S02]  /*72200*/  LDCU UR18, c[0x0][0x398] ;  /* 0x00007300ff1277ac */ /* 0x000f240008000800 */
[----:B------:R-:W-:-:S04]  /*72210*/  IMAD.WIDE R4, R13, 0x2, R52 ;  /* 0x000000020d047825 */ /* 0x000fc800078e0234 */
[----:B-1----:R-:W-:Y:S01]  /*72220*/  VIADD R8, R50, 0x6a ;  /* 0x0000006a32087836 */ /* 0x002fe20000000000 */
[----:B------:R1:W-:Y:S04]  /*72230*/  @P3 STG.E.U16 desc[UR12][R4.64], R7 ;  /* 0x0000000704003986 */ /* 0x0003e8000c10150c */
[----:B------:R-:W-:Y:S01]  /*72240*/  @P6 STG.E.U16 desc[UR12][R10.64], R27 ;  /* 0x0000001b0a006986 */ /* 0x000fe2000c10150c */
[----:B------:R-:W-:Y:S01]  /*72250*/  ISETP.LT.AND P6, PT, R61, UR15, !P4 ;  /* 0x0000000f3d007c0c */ /* 0x000fe2000e7c1270 */
[----:B------:R-:W-:Y:S01]  /*72260*/  VIADD R9, R15, UR30 ;  /* 0x0000001e0f097c36 */ /* 0x000fe20008000000 */
[----:B------:R-:W-:Y:S01]  /*72270*/  ISETP.GE.AND P3, PT, R8, UR4, PT ;  /* 0x0000000408007c0c */ /* 0x000fe2000bf66270 */
[----:B------:R-:W0:Y:S01]  /*72280*/  LDCU UR4, c[0x0][0x39c] ;  /* 0x00007380ff0477ac */ /* 0x000e220008000800 */
[----:B------:R-:W-:-:S02]  /*72290*/  ISETP.LT.AND P4, PT, R51, UR6, !P4 ;  /* 0x0000000633007c0c */ /* 0x000fc4000e781270 */
[----:B-1----:R-:W-:Y:S01]  /*722a0*/  PRMT R5, R27, 0x7632, R5 ;  /* 0x000076321b057816 */ /* 0x002fe20000000005 */
[----:B------:R-:W-:Y:S01]  /*722b0*/  IMAD.WIDE R6, R15, 0x2, R52 ;  /* 0x000000020f067825 */ /* 0x000fe200078e0234 */
[----:B------:R-:W-:Y:S01]  /*722c0*/  IADD3 R12, PT, PT, R50, 0x6b, RZ ;  /* 0x0000006b320c7810 */ /* 0x000fe20007ffe0ff */
[----:B------:R-:W1:Y:S03]  /*722d0*/  LDCU UR15, c[0x0][0x398] ;  /* 0x00007300ff0f77ac */ /* 0x000e660008000800 */
[----:B------:R0:W-:Y:S01]  /*722e0*/  @P0 STG.E.U16 desc[UR12][R6.64], R5 ;  /* 0x0000000506000986 */ /* 0x0001e2000c10150c */
[----:B------:R-:W-:Y:S01]  /*722f0*/  ISETP.LT.AND P0, PT, R61, UR14, !P5 ;  /* 0x0000000e3d007c0c */ /* 0x000fe2000ef01270 */
[----:B------:R-:W-:Y:S01]  /*72300*/  VIADD R13, R9, UR30 ;  /* 0x0000001e090d7c36 */ /* 0x000fe20008000000 */
[----:B------:R-:W-:Y:S01]  /*72310*/  ISETP.LT.AND P5, PT, R51, UR22, !P5 ;  /* 0x0000001633007c0c */ /* 0x000fe2000efa1270 */
[----:B------:R-:W1:Y:S01]  /*72320*/  LDCU UR6, c[0x0][0x398] ;  /* 0x00007300ff0677ac */ /* 0x000e620008000800 */
[----:B0-----:R-:W-:Y:S01]  /*72330*/  IMAD.WIDE R4, R9, 0x2, R2 ;  /* 0x0000000209047825 */ /* 0x001fe200078e0202 */
[----:B------:R-:W-:Y:S01]  /*72340*/  PRMT R7, R31, 0x7632, R7 ;  /* 0x000076321f077816 */ /* 0x000fe20000000007 */
[----:B------:R-:W0:Y:S02]  /*72350*/  LDCU UR14, c[0x0][0x398] ;  /* 0x00007300ff0e77ac */ /* 0x000e240008000800 */
[----:B------:R-:W-:Y:S01]  /*72360*/  IMAD.WIDE R8, R9, 0x2, R52 ;  /* 0x0000000209087825 */ /* 0x000fe200078e0234 */
[----:B------:R1:W-:Y:S01]  /*72370*/  @P6 STG.E.U16 desc[UR12][R4.64], R31 ;  /* 0x0000001f04006986 */ /* 0x0003e2000c10150c */
[----:B---3--:R-:W-:Y:S01]  /*72380*/  ISETP.GE.AND P6, PT, R12, UR5, PT ;  /* 0x000000050c007c0c */ /* 0x008fe2000bfc6270 */
[----:B------:R-:W3:Y:S01]  /*72390*/  LDCU UR5, c[0x0][0x39c] ;  /* 0x00007380ff0577ac */ /* 0x000ee20008000800 */
[----:B------:R-:W-:Y:S01]  /*723a0*/  IMAD.WIDE R10, R13, 0x2, R2 ;  /* 0x000000020d0a7825 */ /* 0x000fe200078e0202 */
[----:B------:R0:W-:Y:S01]  /*723b0*/  @P4 STG.E.U16 desc[UR12][R8.64], R7 ;  /* 0x0000000708004986 */ /* 0x0001e2000c10150c */
[----:B--2---:R-:W-:Y:S01]  /*723c0*/  ISETP.LT.AND P4, PT, R61, UR8, !P2 ;  /* 0x000000083d007c0c */ /* 0x004fe2000d781270 */
[----:B------:R-:W2:Y:S01]  /*723d0*/  LDCU UR8, c[0x0][0x398] ;  /* 0x00007300ff0877ac */ /* 0x000ea20008000800 */
[----:B------:R-:W-:Y:S01]  /*723e0*/  VIADD R6, R50, 0x6c ;  /* 0x0000006c32067836 */ /* 0x000fe20000000000 */
[----:B------:R2:W-:Y:S01]  /*723f0*/  @P0 STG.E.U16 desc[UR12][R10.64], R32 ;  /* 0x000000200a000986 */ /* 0x0005e2000c10150c */
[----:B-1----:R-:W-:Y:S01]  /*72400*/  IMAD.WIDE R4, R13, 0x2, R52 ;  /* 0x000000020d047825 */ /* 0x002fe200078e0234 */
[----:B0-----:R-:W-:-:S03]  /*72410*/  PRMT R9, R32, 0x7632, R9 ;  /* 0x0000763220097816 */ /* 0x001fc60000000009 */
[----:B------:R-:W-:Y:S01]  /*72420*/  VIADD R15, R13, UR30 ;  /* 0x0000001e0d0f7c36 */ /* 0x000fe20008000000 */
[----:B------:R-:W-:Y:S01]  /*72430*/  ISETP.GE.AND P0, PT, R6, UR4, PT ;  /* 0x0000000406007c0c */ /* 0x000fe2000bf06270 */
[----:B------:R-:W0:Y:S01]  /*72440*/  LDCU UR4, c[0x0][0x39c] ;  /* 0x00007380ff0477ac */ /* 0x000e220008000800 */
[----:B------:R-:W-:Y:S01]  /*72450*/  ISETP.LT.AND P2, PT, R51, UR10, !P2 ;  /* 0x0000000a33007c0c */ /* 0x000fe2000d741270 */
[----:B------:R1:W-:Y:S01]  /*72460*/  @P5 STG.E.U16 desc[UR12][R4.64], R9 ;  /* 0x0000000904005986 */ /* 0x0003e2000c10150c */
[----:B------:R-:W-:Y:S01]  /*72470*/  ISETP.LT.AND P5, PT, R61, UR16, !P3 ;  /* 0x000000103d007c0c */ /* 0x000fe2000dfa1270 */
[----:B------:R-:W-:-:S04]  /*72480*/  IMAD.WIDE R6, R15, 0x2, R2 ;  /* 0x000000020f067825 */ /* 0x000fc800078e0202 */
[----:B------:R-:W-:Y:S02]  /*72490*/  VIADD R13, R15, UR30 ;  /* 0x0000001e0f0d7c36 */ /* 0x000fe40008000000 */
[----:B------:R-:W-:Y:S01]  /*724a0*/  VIADD R12, R50, 0x6d ;  /* 0x0000006d320c7836 */ /* 0x000fe20000000000 */
[----:B------:R0:W-:Y:S01]  /*724b0*/  @P4 STG.E.U16 desc[UR12][R6.64], R36 ;  /* 0x0000002406004986 */ /* 0x0001e2000c10150c */
[----:B--2---:R-:W-:Y:S01]  /*724c0*/  IMAD.WIDE R10, R13, 0x2, R2 ;  /* 0x000000020d0a7825 */ /* 0x004fe200078e0202 */
[----:B----4-:R-:W-:Y:S01]  /*724d0*/  ISETP.LT.AND P3, PT, R51, UR18, !P3 ;  /* 0x0000001233007c0c */ /* 0x010fe2000df61270 */
[----:B------:R-:W2:Y:S01]  /*724e0*/  LDCU UR10, c[0x0][0x398] ;  /* 0x00007300ff0a77ac */ /* 0x000ea20008000800 */
[----:B-1----:R-:W-:Y:S01]  /*724f0*/  PRMT R5, R36, 0x7632, R5 ;  /* 0x0000763224057816 */ /* 0x002fe20000000005 */
[----:B------:R-:W-:Y:S01]  /*72500*/  IMAD.WIDE R8, R15, 0x2, R52 ;  /* 0x000000020f087825 */ /* 0x000fe200078e0234 */
[----:B---3--:R-:W-:Y:S01]  /*72510*/  ISETP.GE.AND P4, PT, R12, UR5, PT ;  /* 0x000000050c007c0c */ /* 0x008fe2000bf86270 */
[----:B------:R-:W1:Y:S03]  /*72520*/  LDCU UR5, c[0x0][0x39c] ;  /* 0x00007380ff0577ac */ /* 0x000e660008000800 */
[----:B------:R3:W-:Y:S01]  /*72530*/  @P2 STG.E.U16 desc[UR12][R8.64], R5 ;  /* 0x0000000508002986 */ /* 0x0007e2000c10150c */
[----:B------:R-:W4:Y:S01]  /*72540*/  LDCU UR16, c[0x0][0x398] ;  /* 0x00007300ff1077ac */ /* 0x000f220008000800 */
[----:B0-----:R-:W-:-:S02]  /*72550*/  VIADD R6, R50, 0x6e ;  /* 0x0000006e32067836 */ /* 0x001fc40000000000 */
[----:B------:R0:W-:Y:S01]  /*72560*/  @P5 STG.E.U16 desc[UR12][R10.64], R33 ;  /* 0x000000210a005986 */ /* 0x0001e2000c10150c */
[----:B------:R-:W-:Y:S01]  /*72570*/  ISETP.LT.AND P5, PT, R61, UR15, !P6 ;  /* 0x0000000f3d007c0c */ /* 0x000fe2000f7a1270 */
[----:B------:R-:W1:Y:S01]  /*72580*/  LDCU UR18, c[0x0][0x398] ;  /* 0x00007300ff1277ac */ /* 0x000e620008000800 */
[----:B------:R-:W-:Y:S02]  /*72590*/  PRMT R7, R33, 0x7632, R7 ;  /* 0x0000763221077816 */ /* 0x000fe40000000007 */
[----:B------:R-:W-:Y:S01]  /*725a0*/  ISETP.GE.AND P2, PT, R6, UR4, PT ;  /* 0x0000000406007c0c */ /* 0x000fe2000bf46270 */
[----:B------:R-:W1:Y:S01]  /*725b0*/  LDCU UR4, c[0x0][0x39c] ;  /* 0x00007380ff0477ac */ /* 0x000e620008000800 */
[----:B---3--:R-:W-:Y:S01]  /*725c0*/  IMAD.WIDE R4, R13, 0x2, R52 ;  /* 0x000000020d047825 */ /* 0x008fe200078e0234 */
[----:B------:R-:W-:Y:S01]  /*725d0*/  ISETP.LT.AND P6, PT, R51, UR6, !P6 ;  /* 0x0000000633007c0c */ /* 0x000fe2000f7c1270 */
[----:B------:R-:W3:Y:S02]  /*725e0*/  LDCU UR15, c[0x0][0x398] ;  /* 0x00007300ff0f77ac */ /* 0x000ee40008000800 */
[----:B------:R-:W-:Y:S01]  /*725f0*/  VIADD R13, R13, UR30 ;  /* 0x0000001e0d0d7c36 */ /* 0x000fe20008000000 */
[----:B------:R1:W-:Y:S01]  /*72600*/  @P3 STG.E.U16 desc[UR12][R4.64], R7 ;  /* 0x0000000704003986 */ /* 0x0003e2000c10150c */
[----:B------:R-:W-:Y:S01]  /*72610*/  ISETP.LT.AND P3, PT, R61, UR14, !P0 ;  /* 0x0000000e3d007c0c */ /* 0x000fe2000c761270 */
[----:B0-----:R-:W-:Y:S01]  /*72620*/  VIADD R10, R50, 0x6f ;  /* 0x0000006f320a7836 */ /* 0x001fe20000000000 */
[----:B------:R-:W-:Y:S01]  /*72630*/  PRMT R12, R37, 0x7632, R12 ;  /* 0x00007632250c7816 */ /* 0x000fe2000000000c */
[----:B------:R-:W-:Y:S01]  /*72640*/  VIADD R11, R13, UR30 ;  /* 0x0000001e0d0b7c36 */ /* 0x000fe20008000000 */
[----:B------:R-:W-:Y:S01]  /*72650*/  ISETP.LT.AND P0, PT, R51, UR8, !P0 ;  /* 0x0000000833007c0c */ /* 0x000fe2000c701270 */
[C---:B------:R-:W-:Y:S01]  /*72660*/  IMAD.WIDE R8, R13.reuse, 0x2, R52 ;  /* 0x000000020d087825 */ /* 0x040fe200078e0234 */
[----:B------:R-:W0:Y:S01]  /*72670*/  LDCU UR6, c[0x0][0x398] ;  /* 0x00007300ff0677ac */ /* 0x000e220008000800 */
[----:B------:R-:W0:Y:S02]  /*72680*/  LDCU UR14, c[0x0][0x398] ;  /* 0x00007300ff0e77ac */ /* 0x000e240008000800 */
[--C-:B-1----:R-:W-:Y:S01]  /*72690*/  IMAD.WIDE R6, R13, 0x2, R2.reuse ;  /* 0x000000020d067825 */ /* 0x102fe200078e0202 */
[----:B------:R-:W1:Y:S04]  /*726a0*/  LDCU UR8, c[0x0][0x398] ;  /* 0x00007300ff0877ac */ /* 0x000e680008000800 */
[----:B------:R0:W-:Y:S01]  /*726b0*/  @P5 STG.E.U16 desc[UR12][R6.64], R37 ;  /* 0x0000002506005986 */ /* 0x0001e2000c10150c */
[----:B------:R-:W-:Y:S01]  /*726c0*/  ISETP.GE.AND P5, PT, R10, UR5, PT ;  /* 0x000000050a007c0c */ /* 0x000fe2000bfa6270 */
[----:B------:R-:W1:Y:S01]  /*726d0*/  LDCU UR5, c[0x0][0x39c] ;  /* 0x00007380ff0577ac */ /* 0x000e620008000800 */
[----:B------:R-:W-:Y:S01]  /*726e0*/  IMAD.WIDE R4, R11, 0x2, R2 ;  /* 0x000000020b047825 */ /* 0x000fe200078e0202 */
[----:B------:R-:W-:Y:S01]  /*726f0*/  @P6 STG.E.U16 desc[UR12][R8.64], R12 ;  /* 0x0000000c08006986 */ /* 0x000fe2000c10150c */
[----:B--2---:R-:W-:Y:S01]  /*72700*/  ISETP.LT.AND P6, PT, R61, UR10, !P4 ;  /* 0x0000000a3d007c0c */ /* 0x004fe2000e7c1270 */
[----:B------:R-:W2:Y:S01]  /*72710*/  LDCU UR10, c[0x0][0x398] ;  /* 0x00007300ff0a77ac */ /* 0x000ea20008000800 */
[----:B------:R-:W-:Y:S01]  /*72720*/  VIADD R10, R50, 0x70 ;  /* 0x00000070320a7836 */ /* 0x000fe20000000000 */
[----:B------:R1:W-:Y:S01]  /*72730*/  @P3 STG.E.U16 desc[UR12][R4.64], R34 ;  /* 0x0000002204003986 */ /* 0x0003e2000c10150c */
[----:B----4-:R-:W-:Y:S01]  /*72740*/  ISETP.LT.AND P4, PT, R51, UR16, !P4 ;  /* 0x0000001033007c0c */ /* 0x010fe2000e781270 */
[C---:B------:R-:W-:Y:S01]  /*72750*/  VIADD R13, R11.reuse, UR30 ;  /* 0x0000001e0b0d7c36 */ /* 0x040fe20008000000 */
[----:B------:R-:W4:Y:S01]  /*72760*/  LDCU UR16, c[0x0][0x398] ;  /* 0x00007300ff1077ac */ /* 0x000f220008000800 */
[----:B0-----:R-:W-:Y:S01]  /*72770*/  IMAD.WIDE R6, R11, 0x2, R52 ;  /* 0x000000020b067825 */ /* 0x001fe200078e0234 */
[----:B------:R-:W-:Y:S01]  /*72780*/  ISETP.GE.AND P3, PT, R10, UR4, PT ;  /* 0x000000040a007c0c */ /* 0x000fe2000bf66270 */
[----:B------:R-:W0:Y:S01]  /*72790*/  LDCU UR4, c[0x0][0x39c] ;  /* 0x00007380ff0477ac */ /* 0x000e220008000800 */
[----:B-1----:R-:W-:Y:S01]  /*727a0*/  PRMT R5, R34, 0x7632, R5 ;  /* 0x0000763222057816 */ /* 0x002fe20000000005 */
[----:B------:R-:W-:-:S04]  /*727b0*/  IMAD.WIDE R8, R13, 0x2, R2 ;  /* 0x000000020d087825 */ /* 0x000fc800078e0202 */
[----:B------:R1:W-:Y:S01]  /*727c0*/  @P0 STG.E.U16 desc[UR12][R6.64], R5 ;  /* 0x0000000506000986 */ /* 0x0003e2000c10150c */
[C---:B------:R-:W-:Y:S01]  /*727d0*/  VIADD R10, R50.reuse, 0x71 ;  /* 0x00000071320a7836 */ /* 0x040fe20000000000 */
[----:B------:R-:W-:Y:S02]  /*727e0*/  ISETP.LT.AND P0, PT, R61, UR18, !P2 ;  /* 0x000000123d007c0c */ /* 0x000fe4000d701270 */
[----:B------:R0:W-:Y:S01]  /*727f0*/  @P6 STG.E.U16 desc[UR12][R8.64], R38 ;  /* 0x0000002608006986 */ /* 0x0001e2000c10150c */
[----:B---3--:R-:W-:Y:S02]  /*72800*/  ISETP.LT.AND P2, PT, R51, UR15, !P2 ;  /* 0x0000000f33007c0c */ /* 0x008fe4000d741270 */
[----:B------:R-:W-:Y:S01]  /*72810*/  PRMT R14, R39, 0x7632, R14 ;  /* 0x00007632270e7816 */ /* 0x000fe2000000000e */
[----:B------:R-:W-:Y:S01]  /*72820*/  VIADD R12, R50, 0x74 ;  /* 0x00000074320c7836 */ /* 0x000fe20000000000 */
[----:B------:R-:W-:Y:S01]  /*72830*/  ISETP.GE.AND P6, PT, R10, UR5, PT ;  /* 0x000000050a007c0c */ /* 0x000fe2000bfc6270 */
[----:B------:R-:W3:Y:S01]  /*72840*/  LDCU UR5, c[0x0][0x39c] ;  /* 0x00007380ff0577ac */ /* 0x000ee20008000800 */
[----:B-1----:R-:W-:Y:S01]  /*72850*/  PRMT R7, R38, 0x7632, R7 ;  /* 0x0000763226077816 */ /* 0x002fe20000000007 */
[----:B------:R-:W-:Y:S01]  /*72860*/  IMAD.WIDE R4, R13, 0x2, R52 ;  /* 0x000000020d047825 */ /* 0x000fe200078e0234 */
[----:B------:R-:W-:Y:S01]  /*72870*/  PRMT R16, R47, 0x7632, R16 ;  /* 0x000076322f107816 */ /* 0x000fe20000000010 */
[----:B------:R-:W1:Y:S02]  /*72880*/  LDCU UR15, c[0x0][0x398] ;  /* 0x00007300ff0f77ac */ /* 0x000e640008000800 */
[----:B------:R-:W-:Y:S01]  /*72890*/  VIADD R13, R13, UR30 ;  /* 0x0000001e0d0d7c36 */ /* 0x000fe20008000000 */
[----:B------:R2:W-:Y:S01]  /*728a0*/  @P4 STG.E.U16 desc[UR12][R4.64], R7 ;  /* 0x0000000704004986 */ /* 0x0005e2000c10150c */
[----:B------:R-:W-:Y:S01]  /*728b0*/  VIADD R10, R50, 0x72 ;  /* 0x00000072320a7836 */ /* 0x000fe20000000000 */
[----:B------:R-:W-:Y:S01]  /*728c0*/  ISETP.LT.AND P4, PT, R61, UR6, !P5 ;  /* 0x000000063d007c0c */ /* 0x000fe2000ef81270 */
[C---:B0-----:R-:W-:Y:S01]  /*728d0*/  IMAD.WIDE R8, R13.reuse, 0x2, R52 ;  /* 0x000000020d087825 */ /* 0x041fe200078e0234 */
[----:B------:R-:W0:Y:S03]  /*728e0*/  LDCU UR6, c[0x0][0x398] ;  /* 0x00007300ff0677ac */ /* 0x000e260008000800 */
[----:B--2---:R-:W-:Y:S01]  /*728f0*/  IMAD.WIDE R6, R13, 0x2, R2 ;  /* 0x000000020d067825 */ /* 0x004fe200078e0202 */
[----:B------:R-:W-:-:S02]  /*72900*/  PRMT R5, R35, 0x7632, R5 ;  /* 0x0000763223057816 */ /* 0x000fc40000000005 */
[----:B------:R-:W-:Y:S02]  /*72910*/  IADD3 R13, PT, PT, R13, UR30, RZ ;  /* 0x0000001e0d0d7c10 */ /* 0x000fe4000fffe0ff */
[----:B------:R-:W-:Y:S01]  /*72920*/  @P0 STG.E.U16 desc[UR12][R6.64], R35 ;  /* 0x0000002306000986 */ /* 0x000fe2000c10150c */
[----:B------:R-:W-:Y:S01]  /*72930*/  ISETP.GE.AND P0, PT, R10, UR4, PT ;  /* 0x000000040a007c0c */ /* 0x000fe2000bf06270 */
[----:B------:R-:W2:Y:S01]  /*72940*/  LDCU UR4, c[0x0][0x39c] ;  /* 0x00007380ff0477ac */ /* 0x000ea20008000800 */
[----:B------:R-:W-:Y:S01]  /*72950*/  ISETP.LT.AND P5, PT, R51, UR14, !P5 ;  /* 0x0000000e33007c0c */ /* 0x000fe2000efa1270 */
[----:B------:R0:W-:Y:S01]  /*72960*/  @P2 STG.E.U16 desc[UR12][R8.64], R5 ;  /* 0x0000000508002986 */ /* 0x0001e2000c10150c */
[----:B------:R-:W-:Y:S01]  /*72970*/  ISETP.LT.AND P2, PT, R61, UR8, !P3 ;  /* 0x000000083d007c0c */ /* 0x000fe2000df41270 */
[----:B------:R-:W-:Y:S01]  /*72980*/  VIADD R10, R50, 0x73 ;  /* 0x00000073320a7836 */ /* 0x000fe20000000000 */
[----:B------:R-:W1:Y:S01]  /*72990*/  LDCU UR8, c[0x0][0x398] ;  /* 0x00007300ff0877ac */ /* 0x000e620008000800 */
[C---:B------:R-:W-:Y:S01]  /*729a0*/  VIADD R11, R13.reuse, UR30 ;  /* 0x0000001e0d0b7c36 */ /* 0x040fe20008000000 */
[----:B------:R-:W1:Y:S01]  /*729b0*/  LDCU UR14, c[0x0][0x398] ;  /* 0x00007300ff0e77ac */ /* 0x000e620008000800 */
[----:B0-----:R-:W-:Y:S01]  /*729c0*/  IMAD.WIDE R4, R13, 0x2, R2 ;  /* 0x000000020d047825 */ /* 0x001fe200078e0202 */
[----:B------:R-:W-:Y:S01]  /*729d0*/  ISETP.LT.AND P3, PT, R51, UR10, !P3 ;  /* 0x0000000a33007c0c */ /* 0x000fe2000df61270 */
[----:B------:R-:W0:Y:S03]  /*729e0*/  LDCU UR10, c[0x0][0x398] ;  /* 0x00007300ff0a77ac */ /* 0x000e260008000800 */
[----:B------:R0:W-:Y:S01]  /*729f0*/  @P4 STG.E.U16 desc[UR12][R4.64], R39 ;  /* 0x0000002704004986 */ /* 0x0001e2000c10150c */
[----:B---3--:R-:W-:Y:S01]  /*72a00*/  ISETP.GE.AND P4, PT, R10, UR5, PT ;  /* 0x000000050a007c0c */ /* 0x008fe2000bf86270 */
[----:B------:R-:W-:Y:S01]  /*72a10*/  IMAD.WIDE R6, R13, 0x2, R52 ;  /* 0x000000020d067825 */ /* 0x000fe200078e0234 */
[----:B------:R-:W3:Y:S03]  /*72a20*/  LDCU UR5, c[0x0][0x39c] ;  /* 0x00007380ff0577ac */ /* 0x000ee60008000800 */
[----:B------:R-:W-:Y:S01]  /*72a30*/  IMAD.WIDE R8, R11, 0x2, R2 ;  /* 0x000000020b087825 */ /* 0x000fe200078e0202 */
[----:B------:R1:W-:Y:S01]  /*72a40*/  @P5 STG.E.U16 desc[UR12][R6.64], R14 ;  /* 0x0000000e06005986 */ /* 0x0003e2000c10150c */
[----:B----4-:R-:W-:Y:S01]  /*72a50*/  ISETP.LT.AND P5, PT, R61, UR16, !P6 ;  /* 0x000000103d007c0c */ /* 0x010fe2000f7a1270 */
[----:B------:R-:W4:Y:S02]  /*72a60*/  LDCU UR16, c[0x0][0x398] ;  /* 0x00007300ff1077ac */ /* 0x000f240008000800 */
[----:B------:R3:W-:Y:S01]  /*72a70*/  @P2 STG.E.U16 desc[UR12][R8.64], R40 ;  /* 0x0000002808002986 */ /* 0x0007e2000c10150c */
[----:B--2---:R-:W-:Y:S01]  /*72a80*/  ISETP.GE.AND P2, PT, R12, UR4, PT ;  /* 0x000000040c007c0c */ /* 0x004fe2000bf46270 */
[----:B------:R-:W2:Y:S01]  /*72a90*/  LDCU UR4, c[0x0][0x398] ;  /* 0x00007300ff0477ac */ /* 0x000ea20008000800 */
[----:B------:R-:W-:Y:S01]  /*72aa0*/  ISETP.LT.AND P6, PT, R51, UR6, !P6 ;  /* 0x0000000633007c0c */ /* 0x000fe2000f7c1270 */
[----:B------:R-:W-:-:S02]  /*72ab0*/  VIADD R13, R11, UR30 ;  /* 0x0000001e0b0d7c36 */ /* 0x000fc40008000000 */
[----:B0-----:R-:W-:Y:S01]  /*72ac0*/  IMAD.WIDE R4, R11, 0x2, R52 ;  /* 0x000000020b047825 */ /* 0x001fe200078e0234 */
[----:B------:R-:W0:Y:S01]  /*72ad0*/  LDCU UR6, c[0x0][0x398] ;  /* 0x00007300ff0677ac */ /* 0x000e220008000800 */
[----:B-1----:R-:W-:Y:S02]  /*72ae0*/  PRMT R7, R40, 0x7632, R7 ;  /* 0x0000763228077816 */ /* 0x002fe40000000007 */
[----:B------:R-:W-:-:S04]  /*72af0*/  IMAD.WIDE R10, R13, 0x2, R2 ;  /* 0x000000020d0a7825 */ /* 0x000fc800078e0202 */
[----:B---3--:R-:W-:Y:S01]  /*72b00*/  VIADD R8, R50, 0x75 ;  /* 0x0000007532087836 */ /* 0x008fe20000000000 */
[----:B------:R1:W-:Y:S04]  /*72b10*/  @P3 STG.E.U16 desc[UR12][R4.64], R7 ;  /* 0x0000000704003986 */ /* 0x0003e8000c10150c */
[----:B------:R-:W-:Y:S01]  /*72b20*/  ISETP.GE.AND P3, PT, R8, UR5, PT ;  /* 0x0000000508007c0c */ /* 0x000fe2000bf66270 */
[----:B------:R3:W-:Y:S01]  /*72b30*/  @P5 STG.E.U16 desc[UR12][R10.64], R44 ;  /* 0x0000002c0a005986 */ /* 0x0007e2000c10150c */
[----:B------:R-:W0:Y:S01]  /*72b40*/  LDCU UR5, c[0x0][0x398] ;  /* 0x00007300ff0577ac */ /* 0x000e220008000800 */
[----:B------:R-:W-:Y:S02]  /*72b50*/  ISETP.LT.AND P5, PT, R61, UR8, !P0 ;  /* 0x000000083d007c0c */ /* 0x000fe4000c7a1270 */
[----:B-1----:R-:W-:Y:S01]  /*72b60*/  PRMT R5, R44, 0x7632, R5 ;  /* 0x000076322c057816 */ /* 0x002fe20000000005 */
[----:B------:R-:W-:Y:S01]  /*72b70*/  IMAD.WIDE R6, R13, 0x2, R52 ;  /* 0x000000020d067825 */ /* 0x000fe200078e0234 */
[----:B------:R-:W-:Y:S01]  /*72b80*/  ISETP.LT.AND P0, PT, R51, UR10, !P0 ;  /* 0x0000000a33007c0c */ /* 0x000fe2000c701270 */
[----:B------:R-:W1:Y:S02]  /*72b90*/  LDCU UR8, c[0x0][0x398] ;  /* 0x00007300ff0877ac */ /* 0x000e640008000800 */
[----:B------:R-:W-:Y:S01]  /*72ba0*/  VIADD R9, R13, UR30 ;  /* 0x0000001e0d097c36 */ /* 0x000fe20008000000 */
[----:B------:R0:W-:Y:S01]  /*72bb0*/  @P6 STG.E.U16 desc[UR12][R6.64], R5 ;  /* 0x0000000506006986 */ /* 0x0001e2000c10150c */
[----:B------:R-:W-:Y:S01]  /*72bc0*/  ISETP.LT.AND P6, PT, R61, UR14, !P4 ;  /* 0x0000000e3d007c0c */ /* 0x000fe2000e7c1270 */
[----:B------:R-:W1:Y:S01]  /*72bd0*/  LDCU UR10, c[0x0][0x398] ;  /* 0x00007300ff0a77ac */ /* 0x000e620008000800 */
[----:B------:R-:W-:Y:S01]  /*72be0*/  VIADD R13, R9, UR30 ;  /* 0x0000001e090d7c36 */ /* 0x000fe20008000000 */
[----:B--2---:R-:W-:Y:S01]  /*72bf0*/  ISETP.LT.AND P4, PT, R51, UR4, !P4 ;  /* 0x0000000433007c0c */ /* 0x004fe2000e781270 */
[----:B------:R-:W2:Y:S02]  /*72c00*/  LDCU UR4, c[0x0][0x398] ;  /* 0x00007300ff0477ac */ /* 0x000ea40008000800 */
[--C-:B---3--:R-:W-:Y:S01]  /*72c10*/  IMAD.WIDE R10, R13, 0x2, R2.reuse ;  /* 0x000000020d0a7825 */ /* 0x108fe200078e0202 */
[----:B------:R-:W3:Y:S03]  /*72c20*/  LDCU UR14, c[0x0][0x398] ;  /* 0x00007300ff0e77ac */ /* 0x000ee60008000800 */
[----:B0-----:R-:W-:Y:S01]  /*72c30*/  IMAD.WIDE R4, R9, 0x2, R2 ;  /* 0x0000000209047825 */ /* 0x001fe200078e0202 */
[----:B------:R-:W-:-:S03]  /*72c40*/  PRMT R7, R41, 0x7632, R7 ;  /* 0x0000763229077816 */ /* 0x000fc60000000007 */
[--C-:B------:R-:W-:Y:S01]  /*72c50*/  IMAD.WIDE R8, R9, 0x2, R52.reuse ;  /* 0x0000000209087825 */ /* 0x100fe200078e0234 */
[----:B------:R0:W-:Y:S04]  /*72c60*/  @P5 STG.E.U16 desc[UR12][R4.64], R41 ;  /* 0x0000002904005986 */ /* 0x0001e8000c10150c */
[----:B------:R1:W-:Y:S04]  /*72c70*/  @P0 STG.E.U16 desc[UR12][R8.64], R7 ;  /* 0x0000000708000986 */ /* 0x0003e8000c10150c */
[----:B------:R2:W-:Y:S01]  /*72c80*/  @P6 STG.E.U16 desc[UR12][R10.64], R45 ;  /* 0x0000002d0a006986 */ /* 0x0005e2000c10150c */
[----:B------:R-:W-:Y:S01]  /*72c90*/  ISETP.LT.AND P6, PT, R61, UR5, !P2 ;  /* 0x000000053d007c0c */ /* 0x000fe2000d7c1270 */
[----:B------:R-:W2:Y:S01]  /*72ca0*/  LDCU UR5, c[0x0][0x398] ;  /* 0x00007300ff0577ac */ /* 0x000ea20008000800 */
[----:B0-----:R-:W-:Y:S01]  /*72cb0*/  IMAD.WIDE R4, R13, 0x2, R52 ;  /* 0x000000020d047825 */ /* 0x001fe200078e0234 */
[----:B-1----:R-:W-:-:S03]  /*72cc0*/  PRMT R9, R45, 0x7632, R9 ;  /* 0x000076322d097816 */ /* 0x002fc60000000009 */
[C---:B------:R-:W-:Y:S01]  /*72cd0*/  VIADD R6, R50.reuse, 0x77 ;  /* 0x0000007732067836 */ /* 0x040fe20000000000 */
[----:B------:R-:W-:Y:S01]  /*72ce0*/  ISETP.LT.AND P2, PT, R51, UR6, !P2 ;  /* 0x0000000633007c0c */ /* 0x000fe2000d741270 */
[----:B------:R-:W-:Y:S01]  /*72cf0*/  VIADD R15, R13, UR30 ;  /* 0x0000001e0d0f7c36 */ /* 0x000fe20008000000 */
[----:B------:R-:W0:Y:S01]  /*72d00*/  LDCU UR6, c[0x0][0x398] ;  /* 0x00007300ff0677ac */ /* 0x000e220008000800 */
[----:B------:R1:W-:Y:S01]  /*72d10*/  @P4 STG.E.U16 desc[UR12][R4.64], R9 ;  /* 0x0000000904004986 */ /* 0x0003e2000c10150c */
[----:B------:R-:W-:Y:S01]  /*72d20*/  ISETP.LT.AND P4, PT, R61, UR8, !P3 ;  /* 0x000000083d007c0c */ /* 0x000fe2000df81270 */
[----:B------:R-:W-:Y:S01]  /*72d30*/  VIADD R12, R50, 0x76 ;  /* 0x00000076320c7836 */ /* 0x000fe20000000000 */
[----:B------:R-:W-:Y:S01]  /*72d40*/  ISETP.GE.AND P0, PT, R6, UR11, PT ;  /* 0x0000000b06007c0c */ /* 0x000fe2000bf06270 */
[----:B------:R-:W-:Y:S01]  /*72d50*/  VIADD R17, R15, UR30 ;  /* 0x0000001e0f117c36 */ /* 0x000fe20008000000 */
[----:B------:R-:W-:Y:S01]  /*72d60*/  ISETP.LT.AND P3, PT, R51, UR10, !P3 ;  /* 0x0000000a33007c0c */ /* 0x000fe2000df61270 */
[--C-:B------:R-:W-:Y:S01]  /*72d70*/  IMAD.WIDE R6, R15, 0x2, R2.reuse ;  /* 0x000000020f067825 */ /* 0x100fe200078e0202 */
[----:B------:R-:W-:Y:S01]  /*72d80*/  ISETP.GE.AND P5, PT, R12, UR17, PT ;  /* 0x000000110c007c0c */ /* 0x000fe2000bfa6270 */
[----:B------:R-:W0:Y:S02]  /*72d90*/  LDCU UR11, c[0x0][0x398] ;  /* 0x00007300ff0b77ac */ /* 0x000e240008000800 */
[----:B--2---:R-:W-:Y:S01]  /*72da0*/  IMAD.WIDE R10, R17, 0x2, R2 ;  /* 0x00000002110a7825 */ /* 0x004fe200078e0202 */
[----:B-1----:R-:W-:-:S03]  /*72db0*/  PRMT R5, R42, 0x7632, R5 ;  /* 0x000076322a057816 */ /* 0x002fc60000000005 */
[--C-:B------:R-:W-:Y:S01]  /*72dc0*/  IMAD.WIDE R8, R15, 0x2, R52.reuse ;  /* 0x000000020f087825 */ /* 0x100fe200078e0234 */
[----:B------:R-:W-:Y:S01]  /*72dd0*/  @P6 STG.E.U16 desc[UR12][R6.64], R42 ;  /* 0x0000002a06006986 */ /* 0x000fe2000c10150c */
[----:B------:R-:W1:Y:S02]  /*72de0*/  LDCU UR8, c[0x0][0x398] ;  /* 0x00007300ff0877ac */ /* 0x000e640008000800 */
[C---:B------:R-:W-:Y:S02]  /*72df0*/  VIADD R12, R50.reuse, 0x78 ;  /* 0x00000078320c7836 */ /* 0x040fe40000000000 */
[----:B------:R-:W-:Y:S01]  /*72e00*/  VIADD R4, R50, 0x79 ;  /* 0x0000007932047836 */ /* 0x000fe20000000000 */
[----:B------:R2:W-:Y:S01]  /*72e10*/  @P2 STG.E.U16 desc[UR12][R8.64], R5 ;  /* 0x0000000508002986 */ /* 0x0005e2000c10150c */
[----:B------:R-:W0:Y:S01]  /*72e20*/  LDCU UR10, c[0x0][0x398] ;  /* 0x00007300ff0a77ac */ /* 0x000e220008000800 */
[----:B------:R-:W-:Y:S02]  /*72e30*/  ISETP.GE.AND P6, PT, R12, UR29, PT ;  /* 0x0000001d0c007c0c */ /* 0x000fe4000bfc6270 */
[----:B------:R1:W-:Y:S01]  /*72e40*/  @P4 STG.E.U16 desc[UR12][R10.64], R46 ;  /* 0x0000002e0a004986 */ /* 0x0003e2000c10150c */
[----:B------:R-:W-:Y:S01]  /*72e50*/  ISETP.LT.AND P4, PT, R61, UR4, !P5 ;  /* 0x000000043d007c0c */ /* 0x000fe2000ef81270 */
[----:B------:R-:W-:Y:S01]  /*72e60*/  IMAD.WIDE R12, R17, 0x2, R52 ;  /* 0x00000002110c7825 */ /* 0x000fe200078e0234 */
[----:B------:R-:W-:Y:S01]  /*72e70*/  ISETP.GE.AND P2, PT, R4, UR27, PT ;  /* 0x0000001b04007c0c */ /* 0x000fe2000bf46270 */
[----:B------:R-:W3:Y:S01]  /*72e80*/  LDCU UR4, c[0x0][0x398] ;  /* 0x00007300ff0477ac */ /* 0x000ee20008000800 */
[----:B------:R-:W-:Y:S01]  /*72e90*/  ISETP.LT.AND P5, PT, R51, UR5, !P5 ;  /* 0x0000000533007c0c */ /* 0x000fe2000efa1270 */
[----:B------:R0:W3:Y:S01]  /*72ea0*/  LDS.128 R4, [R0] ;  /* 0x0000000000047984 */ /* 0x0000e20000000c00 */
[----:B--2---:R-:W-:Y:S01]  /*72eb0*/  PRMT R9, R46, 0x7632, R9 ;  /* 0x000076322e097816 */ /* 0x004fe20000000009 */
[----:B------:R-:W-:Y:S01]  /*72ec0*/  VIADD R17, R17, UR30 ;  /* 0x0000001e11117c36 */ /* 0x000fe20008000000 */
[C---:B------:R-:W-:Y:S01]  /*72ed0*/  IADD3 R14, PT, PT, R50.reuse, 0x7a, RZ ;  /* 0x0000007a320e7810 */ /* 0x040fe20007ffe0ff */
[----:B------:R-:W2:Y:S02]  /*72ee0*/  LDCU UR5, c[0x0][0x398] ;  /* 0x00007300ff0577ac */ /* 0x000ea40008000800 */
[----:B------:R4:W-:Y:S01]  /*72ef0*/  @P3 STG.E.U16 desc[UR12][R12.64], R9 ;  /* 0x000000090c003986 */ /* 0x0009e2000c10150c */
[----:B-1----:R-:W-:Y:S01]  /*72f00*/  IMAD.WIDE R10, R17, 0x2, R52 ;  /* 0x00000002110a7825 */ /* 0x002fe200078e0234 */
[----:B0-----:R-:W-:Y:S01]  /*72f10*/  ISETP.LT.AND P3, PT, R61, UR11, !P0 ;  /* 0x0000000b3d007c0c */ /* 0x001fe2000c761270 */
[----:B------:R-:W0:Y:S01]  /*72f20*/  LDCU UR11, c[0x0][0x398] ;  /* 0x00007300ff0b77ac */ /* 0x000e220008000800 */
[----:B------:R-:W-:Y:S01]  /*72f30*/  ISETP.LT.AND P0, PT, R51, UR6, !P0 ;  /* 0x0000000633007c0c */ /* 0x000fe2000c701270 */
[----:B------:R-:W-:Y:S01]  /*72f40*/  VIADD R0, R50, 0x7b ;  /* 0x0000007b32007836 */ /* 0x000fe20000000000 */
[----:B------:R-:W1:Y:S01]  /*72f50*/  LDCU UR6, c[0x0][0x398] ;  /* 0x00007300ff0677ac */ /* 0x000e620008000800 */
[----:B----4-:R-:W-:Y:S01]  /*72f60*/  IMAD.WIDE R8, R17, 0x2, R2 ;  /* 0x0000000211087825 */ /* 0x010fe200078e0202 */
[----:B------:R-:W-:-:S04]  /*72f70*/  PRMT R13, R43, 0x7632, R13 ;  /* 0x000076322b0d7816 */ /* 0x000fc8000000000d */
[----:B------:R4:W-:Y:S01]  /*72f80*/  @P4 STG.E.U16 desc[UR12][R8.64], R43 ;  /* 0x0000002b08004986 */ /* 0x0009e2000c10150c */
[----:B------:R-:W-:-:S03]  /*72f90*/  VIADD R17, R17, UR30 ;  /* 0x0000001e11117c36 */ /* 0x000fc60008000000 */
[----:B------:R0:W-:Y:S01]  /*72fa0*/  @P5 STG.E.U16 desc[UR12][R10.64], R13 ;  /* 0x0000000d0a005986 */ /* 0x0001e2000c10150c */
[----:B------:R-:W-:Y:S01]  /*72fb0*/  ISETP.LT.AND P5, PT, R61, UR8, !P6 ;  /* 0x000000083d007c0c */ /* 0x000fe2000f7a1270 */
[C---:B------:R-:W-:Y:S02]  /*72fc0*/  VIADD R19, R17.reuse, UR30 ;  /* 0x0000001e11137c36 */ /* 0x040fe40008000000 */
[C---:B----4-:R-:W-:Y:S01]  /*72fd0*/  IMAD.WIDE R8, R17.reuse, 0x2, R52 ;  /* 0x0000000211087825 */ /* 0x050fe200078e0234 */
[----:B------:R-:W-:Y:S01]  /*72fe0*/  ISETP.GE.AND P4, PT, R14, UR19, PT ;  /* 0x000000130e007c0c */ /* 0x000fe2000bf86270 */
[----:B------:R-:W4:Y:S02]  /*72ff0*/  LDCU UR8, c[0x0][0x398] ;  /* 0x00007300ff0877ac */ /* 0x000f240008000800 */
[----:B0-----:R-:W-:-:S04]  /*73000*/  IMAD.WIDE R12, R17, 0x2, R2 ;  /* 0x00000002110c7825 */ /* 0x001fc800078e0202 */
[----:B------:R-:W-:Y:S01]  /*73010*/  IMAD.WIDE R10, R19, 0x2, R2 ;  /* 0x00000002130a7825 */ /* 0x000fe200078e0202 */
[----:B------:R0:W-:Y:S01]  /*73020*/  @P3 STG.E.U16 desc[UR12][R12.64], R47 ;  /* 0x0000002f0c003986 */ /* 0x0001e2000c10150c */
[----:B------:R-:W-:Y:S01]  /*73030*/  ISETP.LT.AND P6, PT, R51, UR10, !P6 ;  /* 0x0000000a33007c0c */ /* 0x000fe2000f7c1270 */
[----:B------:R-:W1:Y:S02]  /*73040*/  LDCU UR10, c[0x0][0x398] ;  /* 0x00007300ff0a77ac */ /* 0x000e640008000800 */
[----:B------:R0:W-:Y:S01]  /*73050*/  @P0 STG.E.U16 desc[UR12][R8.64], R16 ;  /* 0x0000001008000986 */ /* 0x0001e2000c10150c */
[----:B------:R-:W-:-:S03]  /*73060*/  ISETP.GE.AND P3, PT, R0, UR23, PT ;  /* 0x0000001700007c0c */ /* 0x000fc6000bf66270 */
[----:B------:R1:W-:Y:S01]  /*73070*/  @P5 STG.E.U16 desc[UR12][R10.64], R48 ;  /* 0x000000300a005986 */ /* 0x0003e2000c10150c */
[----:B---3--:R-:W-:Y:S01]  /*73080*/  ISETP.LT.AND P5, PT, R61, UR14, !P2 ;  /* 0x0000000e3d007c0c */ /* 0x008fe2000d7a1270 */
[C---:B------:R-:W-:Y:S01]  /*73090*/  IMAD.WIDE R14, R19.reuse, 0x2, R52 ;  /* 0x00000002130e7825 */ /* 0x040fe200078e0234 */
[----:B------:R-:W3:Y:S03]  /*730a0*/  LDCU UR14, c[0x0][0x398] ;  /* 0x00007300ff0e77ac */ /* 0x000ee60008000800 */
[----:B------:R-:W-:Y:S02]  /*730b0*/  VIADD R0, R50, 0x7c ;  /* 0x0000007c32007836 */ /* 0x000fe40000000000 */
[----:B------:R-:W-:Y:S01]  /*730c0*/  VIADD R19, R19, UR30 ;  /* 0x0000001e13137c36 */ /* 0x000fe20008000000 */
[----:B0-----:R-:W-:Y:S02]  /*730d0*/  PRMT R13, R48, 0x7632, R13 ;  /* 0x00007632300d7816 */ /* 0x001fe4000000000d */
[----:B------:R-:W-:Y:S01]  /*730e0*/  ISETP.GE.AND P0, PT, R0, UR25, PT ;  /* 0x0000001900007c0c */ /* 0x000fe2000bf06270 */
[----:B------:R-:W-:-:S04]  /*730f0*/  IMAD.WIDE R8, R19, 0x2, R2 ;  /* 0x0000000213087825 */ /* 0x000fc800078e0202 */
[----:B------:R-:W-:Y:S01]  /*73100*/  VIADD R0, R50, 0x7d ;  /* 0x0000007d32007836 */ /* 0x000fe20000000000 */
[----:B------:R0:W-:Y:S04]  /*73110*/  @P6 STG.E.U16 desc[UR12][R14.64], R13 ;  /* 0x0000000d0e006986 */ /* 0x0001e8000c10150c */
[----:B------:R3:W-:Y:S01]  /*73120*/  @P5 STG.E.U16 desc[UR12][R8.64], R4 ;  /* 0x0000000408005986 */ /* 0x0007e2000c10150c */
[----:B------:R-:W-:Y:S01]  /*73130*/  ISETP.GE.AND P5, PT, R0, UR21, PT ;  /* 0x0000001500007c0c */ /* 0x000fe2000bfa6270 */
[----:B------:R-:W-:Y:S02]  /*73140*/  VIADD R0, R50, 0x7e ;  /* 0x0000007e32007836 */ /* 0x000fe40000000000 */
[----:B------:R-:W3:Y:S01]  /*73150*/  LDL.LU R50, [R1+0x2120] ;  /* 0x0021200001327983 */ /* 0x000ee20000300800 */
[----:B------:R-:W-:Y:S01]  /*73160*/  ISETP.LT.AND P2, PT, R51, UR4, !P2 ;  /* 0x0000000433007c0c */ /* 0x000fe2000d741270 */
[----:B-1----:R-:W-:Y:S01]  /*73170*/  IMAD.WIDE R10, R19, 0x2, R52 ;  /* 0x00000002130a7825 */ /* 0x002fe200078e0234 */
[----:B--2---:R-:W-:Y:S01]  /*73180*/  ISETP.LT.AND P6, PT, R61, UR5, !P4 ;  /* 0x000000053d007c0c */ /* 0x004fe2000e7c1270 */
[----:B------:R-:W1:Y:S01]  /*73190*/  LDCU UR4, c[0x0][0x398] ;  /* 0x00007300ff0477ac */ /* 0x000e620008000800 */
[----:B0-----:R-:W-:Y:S01]  /*731a0*/  PRMT R14, R4, 0x7632, R14 ;  /* 0x00007632040e7816 */ /* 0x001fe2000000000e */
[----:B------:R-:W-:Y:S01]  /*731b0*/  VIADD R17, R19, UR30 ;  /* 0x0000001e13117c36 */ /* 0x000fe20008000000 */
[----:B------:R-:W-:Y:S01]  /*731c0*/  ISETP.LT.AND P4, PT, R51, UR11, !P4 ;  /* 0x0000000b33007c0c */ /* 0x000fe2000e781270 */
[----:B------:R-:W0:Y:S02]  /*731d0*/  LDCU UR5, c[0x0][0x398] ;  /* 0x00007300ff0577ac */ /* 0x000e240008000800 */
[----:B------:R-:W-:-:S04]  /*731e0*/  IMAD.WIDE R12, R17, 0x2, R2 ;  /* 0x00000002110c7825 */ /* 0x000fc800078e0202 */
[----:B------:R2:W-:Y:S01]  /*731f0*/  @P2 STG.E.U16 desc[UR12][R10.64], R14 ;  /* 0x0000000e0a002986 */ /* 0x0005e2000c10150c */
[----:B------:R-:W-:Y:S02]  /*73200*/  ISETP.LT.AND P2, PT, R61, UR15, !P3 ;  /* 0x0000000f3d007c0c */ /* 0x000fe4000df41270 */
[----:B------:R-:W-:Y:S01]  /*73210*/  ISETP.LT.AND P3, PT, R51, UR6, !P3 ;  /* 0x0000000633007c0c */ /* 0x000fe2000df61270 */
[----:B------:R-:W0:Y:S01]  /*73220*/  LDCU UR6, c[0x0][0x398] ;  /* 0x00007300ff0677ac */ /* 0x000e220008000800 */
[----:B------:R1:W-:Y:S01]  /*73230*/  @P6 STG.E.U16 desc[UR12][R12.64], R49 ;  /* 0x000000310c006986 */ /* 0x0003e2000c10150c */
[----:B------:R-:W-:Y:S01]  /*73240*/  VIADD R15, R17, UR30 ;  /* 0x0000001e110f7c36 */ /* 0x000fe20008000000 */
[----:B----4-:R-:W-:Y:S01]  /*73250*/  ISETP.LT.AND P6, PT, R61, UR8, !P0 ;  /* 0x000000083d007c0c */ /* 0x010fe2000c7c1270 */
[----:B---3--:R-:W-:Y:S01]  /*73260*/  IMAD.WIDE R8, R17, 0x2, R52 ;  /* 0x0000000211087825 */ /* 0x008fe200078e0234 */
[----:B------:R-:W-:-:S03]  /*73270*/  PRMT R16, R49, 0x7632, R16 ;  /* 0x0000763231107816 */ /* 0x000fc60000000010 */
[----:B------:R-:W-:Y:S01]  /*73280*/  VIADD R19, R15, UR30 ;  /* 0x0000001e0f137c36 */ /* 0x000fe20008000000 */
[----:B------:R-:W-:Y:S01]  /*73290*/  PRMT R4, R5, 0x7632, R4 ;  /* 0x0000763205047816 */ /* 0x000fe20000000004 */
[C---:B--2---:R-:W-:Y:S01]  /*732a0*/  IMAD.WIDE R10, R15.reuse, 0x2, R2 ;  /* 0x000000020f0a7825 */ /* 0x044fe200078e0202 */
[----:B------:R-:W-:Y:S03]  /*732b0*/  @P4 STG.E.U16 desc[UR12][R8.64], R16 ;  /* 0x0000001008004986 */ /* 0x000fe6000c10150c */
[----:B-1----:R-:W-:Y:S01]  /*732c0*/  IMAD.WIDE R12, R15, 0x2, R52 ;  /* 0x000000020f0c7825 */ /* 0x002fe200078e0234 */
[----:B------:R-:W-:-:S03]  /*732d0*/  ISETP.GE.AND P4, PT, R0, UR9, PT ;  /* 0x0000000900007c0c */ /* 0x000fc6000bf86270 */
[----:B------:R-:W-:Y:S01]  /*732e0*/  IMAD.WIDE R14, R19, 0x2, R2 ;  /* 0x00000002130e7825 */ /* 0x000fe200078e0202 */
[----:B------:R-:W-:Y:S01]  /*732f0*/  @P2 STG.E.U16 desc[UR12][R10.64], R5 ;  /* 0x000000050a002986 */ /* 0x000fe2000c10150c */
[----:B------:R-:W-:-:S03]  /*73300*/  ISETP.LT.AND P2, PT, R61, UR7, !P1 ;  /* 0x000000073d007c0c */ /* 0x000fc6000cf41270 */
[----:B------:R1:W-:Y:S01]  /*73310*/  @P3 STG.E.U16 desc[UR12][R12.64], R4 ;  /* 0x000000040c003986 */ /* 0x0003e2000c10150c */
[----:B------:R-:W-:Y:S02]  /*73320*/  ISETP.LT.AND P3, PT, R61, UR14, !P4 ;  /* 0x0000000e3d007c0c */ /* 0x000fe4000e761270 */
[C---:B------:R-:W-:Y:S02]  /*73330*/  ISETP.LT.AND P1, PT, R51.reuse, UR16, !P1 ;  /* 0x0000001033007c0c */ /* 0x040fe4000cf21270 */
[C---:B------:R-:W-:Y:S02]  /*73340*/  ISETP.LT.AND P0, PT, R51.reuse, UR10, !P0 ;  /* 0x0000000a33007c0c */ /* 0x040fe4000c701270 */
[----:B0-----:R-:W-:Y:S01]  /*73350*/  ISETP.LT.AND P4, PT, R51, UR6, !P4 ;  /* 0x0000000633007c0c */ /* 0x001fe2000e781270 */
[----:B------:R0:W-:Y:S01]  /*73360*/  @P6 STG.E.U16 desc[UR12][R14.64], R50 ;  /* 0x000000320e006986 */ /* 0x0001e2000c10150c */
[----:B------:R-:W-:Y:S02]  /*73370*/  ISETP.LT.AND P6, PT, R61, UR4, !P5 ;  /* 0x000000043d007c0c */ /* 0x000fe4000efc1270 */
[----:B------:R-:W-:-:S02]  /*73380*/  ISETP.LT.AND P5, PT, R51, UR5, !P5 ;  /* 0x0000000533007c0c */ /* 0x000fc4000efa1270 */
[----:B------:R-:W2:Y:S01]  /*73390*/  LDL.LU R51, [R1+0x211c] ;  /* 0x00211c0001337983 */ /* 0x000ea20000300800 */
[----:B------:R-:W-:Y:S01]  /*733a0*/  VIADD R17, R19, UR30 ;  /* 0x0000001e13117c36 */ /* 0x000fe20008000000 */
[----:B------:R-:W-:-:S03]  /*733b0*/  PRMT R0, R50, 0x7632, R0 ;  /* 0x0000763232007816 */ /* 0x000fc60000000000 */
[----:B------:R-:W-:Y:S02]  /*733c0*/  VIADD R21, R17, UR30 ;  /* 0x0000001e11157c36 */ /* 0x000fe40008000000 */
[----:B-1----:R-:W-:Y:S01]  /*733d0*/  IMAD.WIDE R4, R19, 0x2, R52 ;  /* 0x0000000213047825 */ /* 0x002fe200078e0234 */
[----:B------:R-:W-:-:S03]  /*733e0*/  PRMT R16, R6, 0x7632, R16 ;  /* 0x0000763206107816 */ /* 0x000fc60000000010 */
[----:B------:R-:W-:Y:S02]  /*733f0*/  VIADD R19, R21, UR30 ;  /* 0x0000001e15137c36 */ /* 0x000fe40008000000 */
[C---:B------:R-:W-:Y:S01]  /*73400*/  IMAD.WIDE R8, R17.reuse, 0x2, R2 ;  /* 0x0000000211087825 */ /* 0x040fe200078e0202 */
[----:B------:R1:W-:Y:S03]  /*73410*/  @P0 STG.E.U16 desc[UR12][R4.64], R0 ;  /* 0x0000000004000986 */ /* 0x0003e6000c10150c */
[----:B------:R-:W-:Y:S01]  /*73420*/  IMAD.WIDE R10, R17, 0x2, R52 ;  /* 0x00000002110a7825 */ /* 0x000fe200078e0234 */
[----:B------:R1:W-:Y:S03]  /*73430*/  @P6 STG.E.U16 desc[UR12][R8.64], R6 ;  /* 0x0000000608006986 */ /* 0x0003e6000c10150c */
[C---:B------:R-:W-:Y:S01]  /*73440*/  IMAD.WIDE R12, R21.reuse, 0x2, R2 ;  /* 0x00000002150c7825 */ /* 0x040fe200078e0202 */
[----:B------:R1:W-:Y:S03]  /*73450*/  @P5 STG.E.U16 desc[UR12][R10.64], R16 ;  /* 0x000000100a005986 */ /* 0x0003e6000c10150c */
[----:B0-----:R-:W-:-:S04]  /*73460*/  IMAD.WIDE R14, R21, 0x2, R52 ;  /* 0x00000002150e7825 */ /* 0x001fc800078e0234 */
[----:B------:R-:W-:-:S04]  /*73470*/  IMAD.WIDE R2, R19, 0x2, R2 ;  /* 0x0000000213027825 */ /* 0x000fc800078e0202 */
[----:B------:R-:W-:Y:S01]  /*73480*/  IMAD.WIDE R52, R19, 0x2, R52 ;  /* 0x0000000213347825 */ /* 0x000fe200078e0234 */
[----:B--2---:R-:W-:Y:S01]  /*73490*/  PRMT R17, R51, 0x7632, R17 ;  /* 0x0000763233117816 */ /* 0x004fe20000000011 */
[----:B------:R1:W-:Y:S04]  /*734a0*/  @P3 STG.E.U16 desc[UR12][R12.64], R51 ;  /* 0x000000330c003986 */ /* 0x0003e8000c10150c */
[----:B------:R1:W-:Y:S04]  /*734b0*/  @P4 STG.E.U16 desc[UR12][R14.64], R17 ;  /* 0x000000110e004986 */ /* 0x0003e8000c10150c */
[----:B------:R1:W-:Y:S01]  /*734c0*/  @P2 STG.E.U16 desc[UR12][R2.64], R7 ;  /* 0x0000000702002986 */ /* 0x0003e2000c10150c */
[----:B------:R-:W-:Y:S05]  /*734d0*/  @!P1 EXIT ;  /* 0x000000000000994d */ /* 0x000fea0003800000 */
[----:B------:R-:W-:-:S05]  /*734e0*/  PRMT R26, R7, 0x7632, R26 ;  /* 0x00007632071a7816 */ /* 0x000fca000000001a */
[----:B------:R-:W-:Y:S01]  /*734f0*/  STG.E.U16 desc[UR12][R52.64], R26 ;  /* 0x0000001a34007986 */ /* 0x000fe2000c10150c */
[----:B------:R-:W-:Y:S05]  /*73500*/  EXIT ;  /* 0x000000000000794d */ /* 0x000fea0003800000 */
.L_x_2:
[----:B------:R-:W-:-:S00]  /*73510*/  BRA `(.L_x_2) ;  /* 0xfffffffc00fc7947 */ /* 0x000fc0000383ffff */
[----:B------:R-:W-:-:S00]  /*73520*/  NOP ;  /* 0x0000000000007918 */ /* 0x000fc00000000000 */
        /* <DEDUP_REMOVED lines=13> */
.L_x_3:


//--------------------- .nv.shared.matmul_kernel  --------------------------
	.section	.nv.shared.matmul_kernel,"aw",@nobits
	.sectionflags	@""
	.align	16
	.zero		1024


//--------------------- .nv.shared.reserved.0     --------------------------
	.section	.nv.shared.reserved.0,"aw",@nobits
	.weak		__nv_reservedSMEM_offset_0_alias
	.size		__nv_reservedSMEM_offset_0_alias, 0, 64
	.other		__nv_reservedSMEM_offset_0_alias,@"STO_CUDA_RESERVED_SHARED STV_DEFAULT"
__nv_reservedSMEM_offset_0_alias:
	.zero		0
	.zero		64


//--------------------- .nv.constant0.matmul_kernel --------------------------
	.section	.nv.constant0.matmul_kernel,"a",@progbits
	.sectionflags	@""
	.align	4
.nv.constant0.matmul_kernel:
	.zero		976


//--------------------- SYMBOLS --------------------------

	.type		.nv.reservedSmem.offset0,@object
	.size		.nv.reservedSmem.offset0,0x4
	.type		.nv.reservedSmem.cap,@object
	.size		.nv.reservedSmem.cap,0x4
